	.target	sm_90a

	.elftype	@"ET_EXEC"


//--------------------- .note.nv.tkinfo           --------------------------
	.section	.note.nv.tkinfo,"",@"SHT_NOTE"
	.sectionflags	@"SHF_NOTE_NV_TKINFO"
	.tkinfo
        /*0018*/ 	.word	0x00000002
        /*0030*/ 	.string	""
        /*0030*/ 	.string	"ptxas"
        /*0030*/ 	.string	"Cuda compilation tools, release 13.0, V13.0.88"
        /*0030*/ 	.string	"Build cuda_13.0.r13.0/compiler.36424714_0"
        /*0030*/ 	.string	"-arch sm_90a -m 64 "



//--------------------- .note.nv.cuinfo           --------------------------
	.section	.note.nv.cuinfo,"",@"SHT_NOTE"
	.sectionflags	@"SHF_NOTE_NV_CUINFO"
        /*0018*/ 	.short	0x0002
        /*001a*/ 	.short	0x005a
        /*001c*/ 	.short	0x0082
	.zero		2


//--------------------- .nv.info                  --------------------------
	.section	.nv.info,"",@"SHT_CUDA_INFO"
	.align	4


	//----- nvinfo : EIATTR_REGCOUNT
	.align		4
        /*0000*/ 	.byte	0x04, 0x2f
        /*0002*/ 	.short	(.L_21 - .L_20)
	.align		4
.L_20:
        /*0004*/ 	.word	index@(_ZN7cutlass13device_kernelIN5flash11enable_sm90INS1_16FlashAttnFwdSm90INS1_25CollectiveMainloopFwdSm90ILi2EN4cute5tupleIJNS5_1CILi1EEES8_S8_EEENS6_IJNS7_ILi192EEENS7_ILi128EEENS7_ILi96EEEEEELi96ENS_12float_e4m3_tEfNS_4arch4Sm90ELb1ELb0ELb0ELb1ELb1ELb1ELb0ELb1ELb1ELb1ELb0ELb0EEENS1_21CollectiveEpilogueFwdINS6_IJSA_SC_SB_EEES9_NS_10bfloat16_tESG_Li384ELb1ELb1ELb0ELb1EEENS1_36VarlenDynamicPersistentTileSchedulerILi192ELi128ELi384ELi128ELb0ELb1ELb1ELb1ELb1ELb1EEEEEEEEEvNT_6ParamsE)
        /*0008*/ 	.word	0x00000080


	//----- nvinfo : EIATTR_FRAME_SIZE
	.align		4
.L_21:
        /*000c*/ 	.byte	0x04, 0x11
        /*000e*/ 	.short	(.L_23 - .L_22)
	.align		4
.L_22:
        /*0010*/ 	.word	index@(_ZN7cutlass13device_kernelIN5flash11enable_sm90INS1_16FlashAttnFwdSm90INS1_25CollectiveMainloopFwdSm90ILi2EN4cute5tupleIJNS5_1CILi1EEES8_S8_EEENS6_IJNS7_ILi192EEENS7_ILi128EEENS7_ILi96EEEEEELi96ENS_12float_e4m3_tEfNS_4arch4Sm90ELb1ELb0ELb0ELb1ELb1ELb1ELb0ELb1ELb1ELb1ELb0ELb0EEENS1_21CollectiveEpilogueFwdINS6_IJSA_SC_SB_EEES9_NS_10bfloat16_tESG_Li384ELb1ELb1ELb0ELb1EEENS1_36VarlenDynamicPersistentTileSchedulerILi192ELi128ELi384ELi128ELb0ELb1ELb1ELb1ELb1ELb1EEEEEEEEEvNT_6ParamsE)
        /*0014*/ 	.word	0x00000090


	//----- nvinfo : EIATTR_REGCOUNT
	.align		4
.L_23:
        /*0018*/ 	.byte	0x04, 0x2f
        /*001a*/ 	.short	(.L_25 - .L_24)
	.align		4
.L_24:
        /*001c*/ 	.word	index@(_ZN7cutlass13device_kernelIN5flash11enable_sm90INS1_16FlashAttnFwdSm90INS1_25CollectiveMainloopFwdSm90ILi2EN4cute5tupleIJNS5_1CILi1EEES8_S8_EEENS6_IJNS7_ILi192EEENS7_ILi128EEENS7_ILi96EEEEEELi96ENS_12float_e4m3_tEfNS_4arch4Sm90ELb1ELb0ELb0ELb1ELb1ELb0ELb0ELb1ELb1ELb1ELb0ELb0EEENS1_21CollectiveEpilogueFwdINS6_IJSA_SC_SB_EEES9_NS_10bfloat16_tESG_Li384ELb1ELb1ELb0ELb1EEENS1_36VarlenDynamicPersistentTileSchedulerILi192ELi128ELi384ELi128ELb0ELb1ELb1ELb1ELb1ELb1EEEEEEEEEvNT_6ParamsE)
        /*0020*/ 	.word	0x00000080


	//----- nvinfo : EIATTR_FRAME_SIZE
	.align		4
.L_25:
        /*0024*/ 	.byte	0x04, 0x11
        /*0026*/ 	.short	(.L_27 - .L_26)
	.align		4
.L_26:
        /*0028*/ 	.word	index@(_ZN7cutlass13device_kernelIN5flash11enable_sm90INS1_16FlashAttnFwdSm90INS1_25CollectiveMainloopFwdSm90ILi2EN4cute5tupleIJNS5_1CILi1EEES8_S8_EEENS6_IJNS7_ILi192EEENS7_ILi128EEENS7_ILi96EEEEEELi96ENS_12float_e4m3_tEfNS_4arch4Sm90ELb1ELb0ELb0ELb1ELb1ELb0ELb0ELb1ELb1ELb1ELb0ELb0EEENS1_21CollectiveEpilogueFwdINS6_IJSA_SC_SB_EEES9_NS_10bfloat16_tESG_Li384ELb1ELb1ELb0ELb1EEENS1_36VarlenDynamicPersistentTileSchedulerILi192ELi128ELi384ELi128ELb0ELb1ELb1ELb1ELb1ELb1EEEEEEEEEvNT_6ParamsE)
        /*002c*/ 	.word	0x00000020


	//----- nvinfo : EIATTR_REGCOUNT
	.align		4
.L_27:
        /*0030*/ 	.byte	0x04, 0x2f
        /*0032*/ 	.short	(.L_29 - .L_28)
	.align		4
.L_28:
        /*0034*/ 	.word	index@(_ZN7cutlass13device_kernelIN5flash11enable_sm90INS1_16FlashAttnFwdSm90INS1_25CollectiveMainloopFwdSm90ILi2EN4cute5tupleIJNS5_1CILi1EEES8_S8_EEENS6_IJNS7_ILi192EEENS7_ILi128EEENS7_ILi96EEEEEELi96ENS_12float_e4m3_tEfNS_4arch4Sm90ELb1ELb0ELb0ELb0ELb1ELb0ELb0ELb1ELb1ELb1ELb0ELb0EEENS1_21CollectiveEpilogueFwdINS6_IJSA_SC_SB_EEES9_NS_10bfloat16_tESG_Li384ELb0ELb1ELb0ELb1EEENS1_30DynamicPersistentTileSchedulerILi384ELi128ELb0ELb1ELb1EEEEEEEEEvNT_6ParamsE)
        /*0038*/ 	.word	0x00000080


	//----- nvinfo : EIATTR_FRAME_SIZE
	.align		4
.L_29:
        /*003c*/ 	.byte	0x04, 0x11
        /*003e*/ 	.short	(.L_31 - .L_30)
	.align		4
.L_30:
        /*0040*/ 	.word	index@(_ZN7cutlass13device_kernelIN5flash11enable_sm90INS1_16FlashAttnFwdSm90INS1_25CollectiveMainloopFwdSm90ILi2EN4cute5tupleIJNS5_1CILi1EEES8_S8_EEENS6_IJNS7_ILi192EEENS7_ILi128EEENS7_ILi96EEEEEELi96ENS_12float_e4m3_tEfNS_4arch4Sm90ELb1ELb0ELb0ELb0ELb1ELb0ELb0ELb1ELb1ELb1ELb0ELb0EEENS1_21CollectiveEpilogueFwdINS6_IJSA_SC_SB_EEES9_NS_10bfloat16_tESG_Li384ELb0ELb1ELb0ELb1EEENS1_30DynamicPersistentTileSchedulerILi384ELi128ELb0ELb1ELb1EEEEEEEEEvNT_6ParamsE)
        /*0044*/ 	.word	0x00000018


	//----- nvinfo : EIATTR_REGCOUNT
	.align		4
.L_31:
        /*0048*/ 	.byte	0x04, 0x2f
        /*004a*/ 	.short	(.L_33 - .L_32)
	.align		4
.L_32:
        /*004c*/ 	.word	index@(_ZN7cutlass13device_kernelIN5flash11enable_sm90INS1_16FlashAttnFwdSm90INS1_25CollectiveMainloopFwdSm90ILi2EN4cute5tupleIJNS5_1CILi1EEES8_S8_EEENS6_IJNS7_ILi192EEENS7_ILi128EEENS7_ILi96EEEEEELi96ENS_12float_e4m3_tEfNS_4arch4Sm90ELb0ELb1ELb0ELb1ELb1ELb1ELb0ELb1ELb1ELb1ELb0ELb0EEENS1_21CollectiveEpilogueFwdINS6_IJSA_SC_SB_EEES9_NS_10bfloat16_tESG_Li384ELb1ELb1ELb0ELb1EEENS1_36VarlenDynamicPersistentTileSchedulerILi192ELi128ELi384ELi128ELb0ELb1ELb1ELb1ELb0ELb1EEEEEEEEEvNT_6ParamsE)
        /*0050*/ 	.word	0x00000080


	//----- nvinfo : EIATTR_FRAME_SIZE
	.align		4
.L_33:
        /*0054*/ 	.byte	0x04, 0x11
        /*0056*/ 	.short	(.L_35 - .L_34)
	.align		4
.L_34:
        /*0058*/ 	.word	index@(_ZN7cutlass13device_kernelIN5flash11enable_sm90INS1_16FlashAttnFwdSm90INS1_25CollectiveMainloopFwdSm90ILi2EN4cute5tupleIJNS5_1CILi1EEES8_S8_EEENS6_IJNS7_ILi192EEENS7_ILi128EEENS7_ILi96EEEEEELi96ENS_12float_e4m3_tEfNS_4arch4Sm90ELb0ELb1ELb0ELb1ELb1ELb1ELb0ELb1ELb1ELb1ELb0ELb0EEENS1_21CollectiveEpilogueFwdINS6_IJSA_SC_SB_EEES9_NS_10bfloat16_tESG_Li384ELb1ELb1ELb0ELb1EEENS1_36VarlenDynamicPersistentTileSchedulerILi192ELi128ELi384ELi128ELb0ELb1ELb1ELb1ELb0ELb1EEEEEEEEEvNT_6ParamsE)
        /*005c*/ 	.word	0x00000090


	//----- nvinfo : EIATTR_REGCOUNT
	.align		4
.L_35:
        /*0060*/ 	.byte	0x04, 0x2f
        /*0062*/ 	.short	(.L_37 - .L_36)
	.align		4
.L_36:
        /*0064*/ 	.word	index@(_ZN7cutlass13device_kernelIN5flash11enable_sm90INS1_16FlashAttnFwdSm90INS1_25CollectiveMainloopFwdSm90ILi2EN4cute5tupleIJNS5_1CILi1EEES8_S8_EEENS6_IJNS7_ILi192EEENS7_ILi128EEENS7_ILi96EEEEEELi96ENS_12float_e4m3_tEfNS_4arch4Sm90ELb0ELb1ELb0ELb1ELb1ELb0ELb0ELb1ELb1ELb1ELb0ELb0EEENS1_21CollectiveEpilogueFwdINS6_IJSA_SC_SB_EEES9_NS_10bfloat16_tESG_Li384ELb1ELb1ELb0ELb1EEENS1_36VarlenDynamicPersistentTileSchedulerILi192ELi128ELi384ELi128ELb0ELb1ELb1ELb1ELb0ELb1EEEEEEEEEvNT_6ParamsE)
        /*0068*/ 	.word	0x00000080


	//----- nvinfo : EIATTR_FRAME_SIZE
	.align		4
.L_37:
        /*006c*/ 	.byte	0x04, 0x11
        /*006e*/ 	.short	(.L_39 - .L_38)
	.align		4
.L_38:
        /*0070*/ 	.word	index@(_ZN7cutlass13device_kernelIN5flash11enable_sm90INS1_16FlashAttnFwdSm90INS1_25CollectiveMainloopFwdSm90ILi2EN4cute5tupleIJNS5_1CILi1EEES8_S8_EEENS6_IJNS7_ILi192EEENS7_ILi128EEENS7_ILi96EEEEEELi96ENS_12float_e4m3_tEfNS_4arch4Sm90ELb0ELb1ELb0ELb1ELb1ELb0ELb0ELb1ELb1ELb1ELb0ELb0EEENS1_21CollectiveEpilogueFwdINS6_IJSA_SC_SB_EEES9_NS_10bfloat16_tESG_Li384ELb1ELb1ELb0ELb1EEENS1_36VarlenDynamicPersistentTileSchedulerILi192ELi128ELi384ELi128ELb0ELb1ELb1ELb1ELb0ELb1EEEEEEEEEvNT_6ParamsE)
        /*0074*/ 	.word	0x00000028


	//----- nvinfo : EIATTR_REGCOUNT
	.align		4
.L_39:
        /*0078*/ 	.byte	0x04, 0x2f
        /*007a*/ 	.short	(.L_41 - .L_40)
	.align		4
.L_40:
        /*007c*/ 	.word	index@(_ZN7cutlass13device_kernelIN5flash11enable_sm90INS1_16FlashAttnFwdSm90INS1_25CollectiveMainloopFwdSm90ILi2EN4cute5tupleIJNS5_1CILi1EEES8_S8_EEENS6_IJNS7_ILi192EEENS7_ILi128EEENS7_ILi96EEEEEELi96ENS_12float_e4m3_tEfNS_4arch4Sm90ELb0ELb1ELb0ELb0ELb1ELb0ELb0ELb1ELb1ELb1ELb0ELb0EEENS1_21CollectiveEpilogueFwdINS6_IJSA_SC_SB_EEES9_NS_10bfloat16_tESG_Li384ELb0ELb1ELb0ELb1EEENS1_30DynamicPersistentTileSchedulerILi384ELi128ELb0ELb1ELb1EEEEEEEEEvNT_6ParamsE)
        /*0080*/ 	.word	0x00000080


	//----- nvinfo : EIATTR_FRAME_SIZE
	.align		4
.L_41:
        /*0084*/ 	.byte	0x04, 0x11
        /*0086*/ 	.short	(.L_43 - .L_42)
	.align		4
.L_42:
        /*0088*/ 	.word	index@(_ZN7cutlass13device_kernelIN5flash11enable_sm90INS1_16FlashAttnFwdSm90INS1_25CollectiveMainloopFwdSm90ILi2EN4cute5tupleIJNS5_1CILi1EEES8_S8_EEENS6_IJNS7_ILi192EEENS7_ILi128EEENS7_ILi96EEEEEELi96ENS_12float_e4m3_tEfNS_4arch4Sm90ELb0ELb1ELb0ELb0ELb1ELb0ELb0ELb1ELb1ELb1ELb0ELb0EEENS1_21CollectiveEpilogueFwdINS6_IJSA_SC_SB_EEES9_NS_10bfloat16_tESG_Li384ELb0ELb1ELb0ELb1EEENS1_30DynamicPersistentTileSchedulerILi384ELi128ELb0ELb1ELb1EEEEEEEEEvNT_6ParamsE)
        /*008c*/ 	.word	0x00000018


	//----- nvinfo : EIATTR_REGCOUNT
	.align		4
.L_43:
        /*0090*/ 	.byte	0x04, 0x2f
        /*0092*/ 	.short	(.L_45 - .L_44)
	.align		4
.L_44:
        /*0094*/ 	.word	index@(_ZN7cutlass13device_kernelIN5flash11enable_sm90INS1_16FlashAttnFwdSm90INS1_25CollectiveMainloopFwdSm90ILi2EN4cute5tupleIJNS5_1CILi1EEES8_S8_EEENS6_IJNS7_ILi192EEENS7_ILi128EEENS7_ILi96EEEEEELi96ENS_12float_e4m3_tEfNS_4arch4Sm90ELb0ELb0ELb0ELb1ELb1ELb1ELb0ELb1ELb1ELb1ELb0ELb0EEENS1_21CollectiveEpilogueFwdINS6_IJSA_SC_SB_EEES9_NS_10bfloat16_tESG_Li384ELb1ELb1ELb0ELb1EEENS1_36VarlenDynamicPersistentTileSchedulerILi192ELi128ELi384ELi128ELb0ELb1ELb1ELb0ELb1ELb1EEEEEEEEEvNT_6ParamsE)
        /*0098*/ 	.word	0x00000080


	//----- nvinfo : EIATTR_FRAME_SIZE
	.align		4
.L_45:
        /*009c*/ 	.byte	0x04, 0x11
        /*009e*/ 	.short	(.L_47 - .L_46)
	.align		4
.L_46:
        /*00a0*/ 	.word	index@(_ZN7cutlass13device_kernelIN5flash11enable_sm90INS1_16FlashAttnFwdSm90INS1_25CollectiveMainloopFwdSm90ILi2EN4cute5tupleIJNS5_1CILi1EEES8_S8_EEENS6_IJNS7_ILi192EEENS7_ILi128EEENS7_ILi96EEEEEELi96ENS_12float_e4m3_tEfNS_4arch4Sm90ELb0ELb0ELb0ELb1ELb1ELb1ELb0ELb1ELb1ELb1ELb0ELb0EEENS1_21CollectiveEpilogueFwdINS6_IJSA_SC_SB_EEES9_NS_10bfloat16_tESG_Li384ELb1ELb1ELb0ELb1EEENS1_36VarlenDynamicPersistentTileSchedulerILi192ELi128ELi384ELi128ELb0ELb1ELb1ELb0ELb1ELb1EEEEEEEEEvNT_6ParamsE)
        /*00a4*/ 	.word	0x00000080


	//----- nvinfo : EIATTR_REGCOUNT
	.align		4
.L_47:
        /*00a8*/ 	.byte	0x04, 0x2f
        /*00aa*/ 	.short	(.L_49 - .L_48)
	.align		4
.L_48:
        /*00ac*/ 	.word	index@(_ZN7cutlass13device_kernelIN5flash11enable_sm90INS1_16FlashAttnFwdSm90INS1_25CollectiveMainloopFwdSm90ILi2EN4cute5tupleIJNS5_1CILi1EEES8_S8_EEENS6_IJNS7_ILi192EEENS7_ILi128EEENS7_ILi96EEEEEELi96ENS_12float_e4m3_tEfNS_4arch4Sm90ELb0ELb0ELb0ELb1ELb1ELb0ELb0ELb1ELb1ELb1ELb0ELb0EEENS1_21CollectiveEpilogueFwdINS6_IJSA_SC_SB_EEES9_NS_10bfloat16_tESG_Li384ELb1ELb1ELb0ELb1EEENS1_36VarlenDynamicPersistentTileSchedulerILi192ELi128ELi384ELi128ELb0ELb1ELb1ELb0ELb1ELb1EEEEEEEEEvNT_6ParamsE)
        /*00b0*/ 	.word	0x00000080


	//----- nvinfo : EIATTR_FRAME_SIZE
	.align		4
.L_49:
        /*00b4*/ 	.byte	0x04, 0x11
        /*00b6*/ 	.short	(.L_51 - .L_50)
	.align		4
.L_50:
        /*00b8*/ 	.word	index@(_ZN7cutlass13device_kernelIN5flash11enable_sm90INS1_16FlashAttnFwdSm90INS1_25CollectiveMainloopFwdSm90ILi2EN4cute5tupleIJNS5_1CILi1EEES8_S8_EEENS6_IJNS7_ILi192EEENS7_ILi128EEENS7_ILi96EEEEEELi96ENS_12float_e4m3_tEfNS_4arch4Sm90ELb0ELb0ELb0ELb1ELb1ELb0ELb0ELb1ELb1ELb1ELb0ELb0EEENS1_21CollectiveEpilogueFwdINS6_IJSA_SC_SB_EEES9_NS_10bfloat16_tESG_Li384ELb1ELb1ELb0ELb1EEENS1_36VarlenDynamicPersistentTileSchedulerILi192ELi128ELi384ELi128ELb0ELb1ELb1ELb0ELb1ELb1EEEEEEEEEvNT_6ParamsE)
        /*00bc*/ 	.word	0x00000020


	//----- nvinfo : EIATTR_REGCOUNT
	.align		4
.L_51:
        /*00c0*/ 	.byte	0x04, 0x2f
        /*00c2*/ 	.short	(.L_53 - .L_52)
	.align		4
.L_52:
        /*00c4*/ 	.word	index@(_ZN7cutlass13device_kernelIN5flash11enable_sm90INS1_16FlashAttnFwdSm90INS1_25CollectiveMainloopFwdSm90ILi2EN4cute5tupleIJNS5_1CILi1EEES8_S8_EEENS6_IJNS7_ILi192EEENS7_ILi128EEENS7_ILi96EEEEEELi96ENS_12float_e4m3_tEfNS_4arch4Sm90ELb0ELb0ELb0ELb0ELb1ELb0ELb0ELb1ELb1ELb1ELb0ELb0EEENS1_21CollectiveEpilogueFwdINS6_IJSA_SC_SB_EEES9_NS_10bfloat16_tESG_Li384ELb0ELb1ELb0ELb1EEENS1_29StaticPersistentTileSchedulerILb0EEEEEEEEEvNT_6ParamsE)
        /*00c8*/ 	.word	0x00000080


	//----- nvinfo : EIATTR_FRAME_SIZE
	.align		4
.L_53:
        /*00cc*/ 	.byte	0x04, 0x11
        /*00ce*/ 	.short	(.L_55 - .L_54)
	.align		4
.L_54:
        /*00d0*/ 	.word	index@(_ZN7cutlass13device_kernelIN5flash11enable_sm90INS1_16FlashAttnFwdSm90INS1_25CollectiveMainloopFwdSm90ILi2EN4cute5tupleIJNS5_1CILi1EEES8_S8_EEENS6_IJNS7_ILi192EEENS7_ILi128EEENS7_ILi96EEEEEELi96ENS_12float_e4m3_tEfNS_4arch4Sm90ELb0ELb0ELb0ELb0ELb1ELb0ELb0ELb1ELb1ELb1ELb0ELb0EEENS1_21CollectiveEpilogueFwdINS6_IJSA_SC_SB_EEES9_NS_10bfloat16_tESG_Li384ELb0ELb1ELb0ELb1EEENS1_29StaticPersistentTileSchedulerILb0EEEEEEEEEvNT_6ParamsE)
        /*00d4*/ 	.word	0x00000010


	//----- nvinfo : EIATTR_MIN_STACK_SIZE
	.align		4
.L_55:
        /*00d8*/ 	.byte	0x04, 0x12
        /*00da*/ 	.short	(.L_57 - .L_56)
	.align		4
.L_56:
        /*00dc*/ 	.word	index@(_ZN7cutlass13device_kernelIN5flash11enable_sm90INS1_16FlashAttnFwdSm90INS1_25CollectiveMainloopFwdSm90ILi2EN4cute5tupleIJNS5_1CILi1EEES8_S8_EEENS6_IJNS7_ILi192EEENS7_ILi128EEENS7_ILi96EEEEEELi96ENS_12float_e4m3_tEfNS_4arch4Sm90ELb0ELb0ELb0ELb0ELb1ELb0ELb0ELb1ELb1ELb1ELb0ELb0EEENS1_21CollectiveEpilogueFwdINS6_IJSA_SC_SB_EEES9_NS_10bfloat16_tESG_Li384ELb0ELb1ELb0ELb1EEENS1_29StaticPersistentTileSchedulerILb0EEEEEEEEEvNT_6ParamsE)
        /*00e0*/ 	.word	0x00000010


	//----- nvinfo : EIATTR_MIN_STACK_SIZE
	.align		4
.L_57:
        /*00e4*/ 	.byte	0x04, 0x12
        /*00e6*/ 	.short	(.L_59 - .L_58)
	.align		4
.L_58:
        /*00e8*/ 	.word	index@(_ZN7cutlass13device_kernelIN5flash11enable_sm90INS1_16FlashAttnFwdSm90INS1_25CollectiveMainloopFwdSm90ILi2EN4cute5tupleIJNS5_1CILi1EEES8_S8_EEENS6_IJNS7_ILi192EEENS7_ILi128EEENS7_ILi96EEEEEELi96ENS_12float_e4m3_tEfNS_4arch4Sm90ELb0ELb0ELb0ELb1ELb1ELb0ELb0ELb1ELb1ELb1ELb0ELb0EEENS1_21CollectiveEpilogueFwdINS6_IJSA_SC_SB_EEES9_NS_10bfloat16_tESG_Li384ELb1ELb1ELb0ELb1EEENS1_36VarlenDynamicPersistentTileSchedulerILi192ELi128ELi384ELi128ELb0ELb1ELb1ELb0ELb1ELb1EEEEEEEEEvNT_6ParamsE)
        /*00ec*/ 	.word	0x00000020


	//----- nvinfo : EIATTR_MIN_STACK_SIZE
	.align		4
.L_59:
        /*00f0*/ 	.byte	0x04, 0x12
        /*00f2*/ 	.short	(.L_61 - .L_60)
	.align		4
.L_60:
        /*00f4*/ 	.word	index@(_ZN7cutlass13device_kernelIN5flash11enable_sm90INS1_16FlashAttnFwdSm90INS1_25CollectiveMainloopFwdSm90ILi2EN4cute5tupleIJNS5_1CILi1EEES8_S8_EEENS6_IJNS7_ILi192EEENS7_ILi128EEENS7_ILi96EEEEEELi96ENS_12float_e4m3_tEfNS_4arch4Sm90ELb0ELb0ELb0ELb1ELb1ELb1ELb0ELb1ELb1ELb1ELb0ELb0EEENS1_21CollectiveEpilogueFwdINS6_IJSA_SC_SB_EEES9_NS_10bfloat16_tESG_Li384ELb1ELb1ELb0ELb1EEENS1_36VarlenDynamicPersistentTileSchedulerILi192ELi128ELi384ELi128ELb0ELb1ELb1ELb0ELb1ELb1EEEEEEEEEvNT_6ParamsE)
        /*00f8*/ 	.word	0x00000080


	//----- nvinfo : EIATTR_MIN_STACK_SIZE
	.align		4
.L_61:
        /*00fc*/ 	.byte	0x04, 0x12
        /*00fe*/ 	.short	(.L_63 - .L_62)
	.align		4
.L_62:
        /*0100*/ 	.word	index@(_ZN7cutlass13device_kernelIN5flash11enable_sm90INS1_16FlashAttnFwdSm90INS1_25CollectiveMainloopFwdSm90ILi2EN4cute5tupleIJNS5_1CILi1EEES8_S8_EEENS6_IJNS7_ILi192EEENS7_ILi128EEENS7_ILi96EEEEEELi96ENS_12float_e4m3_tEfNS_4arch4Sm90ELb0ELb1ELb0ELb0ELb1ELb0ELb0ELb1ELb1ELb1ELb0ELb0EEENS1_21CollectiveEpilogueFwdINS6_IJSA_SC_SB_EEES9_NS_10bfloat16_tESG_Li384ELb0ELb1ELb0ELb1EEENS1_30DynamicPersistentTileSchedulerILi384ELi128ELb0ELb1ELb1EEEEEEEEEvNT_6ParamsE)
        /*0104*/ 	.word	0x00000018


	//----- nvinfo : EIATTR_MIN_STACK_SIZE
	.align		4
.L_63:
        /*0108*/ 	.byte	0x04, 0x12
        /*010a*/ 	.short	(.L_65 - .L_64)
	.align		4
.L_64:
        /*010c*/ 	.word	index@(_ZN7cutlass13device_kernelIN5flash11enable_sm90INS1_16FlashAttnFwdSm90INS1_25CollectiveMainloopFwdSm90ILi2EN4cute5tupleIJNS5_1CILi1EEES8_S8_EEENS6_IJNS7_ILi192EEENS7_ILi128EEENS7_ILi96EEEEEELi96ENS_12float_e4m3_tEfNS_4arch4Sm90ELb0ELb1ELb0ELb1ELb1ELb0ELb0ELb1ELb1ELb1ELb0ELb0EEENS1_21CollectiveEpilogueFwdINS6_IJSA_SC_SB_EEES9_NS_10bfloat16_tESG_Li384ELb1ELb1ELb0ELb1EEENS1_36VarlenDynamicPersistentTileSchedulerILi192ELi128ELi384ELi128ELb0ELb1ELb1ELb1ELb0ELb1EEEEEEEEEvNT_6ParamsE)
        /*0110*/ 	.word	0x00000028


	//----- nvinfo : EIATTR_MIN_STACK_SIZE
	.align		4
.L_65:
        /*0114*/ 	.byte	0x04, 0x12
        /*0116*/ 	.short	(.L_67 - .L_66)
	.align		4
.L_66:
        /*0118*/ 	.word	index@(_ZN7cutlass13device_kernelIN5flash11enable_sm90INS1_16FlashAttnFwdSm90INS1_25CollectiveMainloopFwdSm90ILi2EN4cute5tupleIJNS5_1CILi1EEES8_S8_EEENS6_IJNS7_ILi192EEENS7_ILi128EEENS7_ILi96EEEEEELi96ENS_12float_e4m3_tEfNS_4arch4Sm90ELb0ELb1ELb0ELb1ELb1ELb1ELb0ELb1ELb1ELb1ELb0ELb0EEENS1_21CollectiveEpilogueFwdINS6_IJSA_SC_SB_EEES9_NS_10bfloat16_tESG_Li384ELb1ELb1ELb0ELb1EEENS1_36VarlenDynamicPersistentTileSchedulerILi192ELi128ELi384ELi128ELb0ELb1ELb1ELb1ELb0ELb1EEEEEEEEEvNT_6ParamsE)
        /*011c*/ 	.word	0x00000090


	//----- nvinfo : EIATTR_MIN_STACK_SIZE
	.align		4
.L_67:
        /*0120*/ 	.byte	0x04, 0x12
        /*0122*/ 	.short	(.L_69 - .L_68)
	.align		4
.L_68:
        /*0124*/ 	.word	index@(_ZN7cutlass13device_kernelIN5flash11enable_sm90INS1_16FlashAttnFwdSm90INS1_25CollectiveMainloopFwdSm90ILi2EN4cute5tupleIJNS5_1CILi1EEES8_S8_EEENS6_IJNS7_ILi192EEENS7_ILi128EEENS7_ILi96EEEEEELi96ENS_12float_e4m3_tEfNS_4arch4Sm90ELb1ELb0ELb0ELb0ELb1ELb0ELb0ELb1ELb1ELb1ELb0ELb0EEENS1_21CollectiveEpilogueFwdINS6_IJSA_SC_SB_EEES9_NS_10bfloat16_tESG_Li384ELb0ELb1ELb0ELb1EEENS1_30DynamicPersistentTileSchedulerILi384ELi128ELb0ELb1ELb1EEEEEEEEEvNT_6ParamsE)
        /*0128*/ 	.word	0x00000018


	//----- nvinfo : EIATTR_MIN_STACK_SIZE
	.align		4
.L_69:
        /*012c*/ 	.byte	0x04, 0x12
        /*012e*/ 	.short	(.L_71 - .L_70)
	.align		4
.L_70:
        /*0130*/ 	.word	index@(_ZN7cutlass13device_kernelIN5flash11enable_sm90INS1_16FlashAttnFwdSm90INS1_25CollectiveMainloopFwdSm90ILi2EN4cute5tupleIJNS5_1CILi1EEES8_S8_EEENS6_IJNS7_ILi192EEENS7_ILi128EEENS7_ILi96EEEEEELi96ENS_12float_e4m3_tEfNS_4arch4Sm90ELb1ELb0ELb0ELb1ELb1ELb0ELb0ELb1ELb1ELb1ELb0ELb0EEENS1_21CollectiveEpilogueFwdINS6_IJSA_SC_SB_EEES9_NS_10bfloat16_tESG_Li384ELb1ELb1ELb0ELb1EEENS1_36VarlenDynamicPersistentTileSchedulerILi192ELi128ELi384ELi128ELb0ELb1ELb1ELb1ELb1ELb1EEEEEEEEEvNT_6ParamsE)
        /*0134*/ 	.word	0x00000020


	//----- nvinfo : EIATTR_MIN_STACK_SIZE
	.align		4
.L_71:
        /*0138*/ 	.byte	0x04, 0x12
        /*013a*/ 	.short	(.L_73 - .L_72)
	.align		4
.L_72:
        /*013c*/ 	.word	index@(_ZN7cutlass13device_kernelIN5flash11enable_sm90INS1_16FlashAttnFwdSm90INS1_25CollectiveMainloopFwdSm90ILi2EN4cute5tupleIJNS5_1CILi1EEES8_S8_EEENS6_IJNS7_ILi192EEENS7_ILi128EEENS7_ILi96EEEEEELi96ENS_12float_e4m3_tEfNS_4arch4Sm90ELb1ELb0ELb0ELb1ELb1ELb1ELb0ELb1ELb1ELb1ELb0ELb0EEENS1_21CollectiveEpilogueFwdINS6_IJSA_SC_SB_EEES9_NS_10bfloat16_tESG_Li384ELb1ELb1ELb0ELb1EEENS1_36VarlenDynamicPersistentTileSchedulerILi192ELi128ELi384ELi128ELb0ELb1ELb1ELb1ELb1ELb1EEEEEEEEEvNT_6ParamsE)
        /*0140*/ 	.word	0x00000090
.L_73:


//--------------------- .nv.compat                --------------------------
	.section	.nv.compat,"",@"SHT_CUDA_COMPAT_INFO"
	.align	4
        /*0000*/ 	.byte	0x02, 0x09, 0x01, 0x00, 0x02, 0x02, 0x04, 0x00, 0x02, 0x05, 0x05, 0x00, 0x03, 0x07, 0x01, 0x01
        /*0010*/ 	.byte	0x02, 0x03, 0x01, 0x00, 0x02, 0x06, 0x01, 0x00, 0x04, 0x0b, 0x08, 0x00, 0x00, 0x00, 0x00, 0x00
        /*0020*/ 	.byte	0x00, 0x00, 0x00, 0x00


//--------------------- .nv.info._ZN7cutlass13device_kernelIN5flash11enable_sm90INS1_16FlashAttnFwdSm90INS1_25CollectiveMainloopFwdSm90ILi2EN4cute5tupleIJNS5_1CILi1EEES8_S8_EEENS6_IJNS7_ILi192EEENS7_ILi128EEENS7_ILi96EEEEEELi96ENS_12float_e4m3_tEfNS_4arch4Sm90ELb0ELb0ELb0ELb0ELb1ELb0ELb0ELb1ELb1ELb1ELb0ELb0EEENS1_21CollectiveEpilogueFwdINS6_IJSA_SC_SB_EEES9_NS_10bfloat16_tESG_Li384ELb0ELb1ELb0ELb1EEENS1_29StaticPersistentTileSchedulerILb0EEEEEEEEEvNT_6ParamsE --------------------------
	.section	.nv.info._ZN7cutlass13device_kernelIN5flash11enable_sm90INS1_16FlashAttnFwdSm90INS1_25CollectiveMainloopFwdSm90ILi2EN4cute5tupleIJNS5_1CILi1EEES8_S8_EEENS6_IJNS7_ILi192EEENS7_ILi128EEENS7_ILi96EEEEEELi96ENS_12float_e4m3_tEfNS_4arch4Sm90ELb0ELb0ELb0ELb0ELb1ELb0ELb0ELb1ELb1ELb1ELb0ELb0EEENS1_21CollectiveEpilogueFwdINS6_IJSA_SC_SB_EEES9_NS_10bfloat16_tESG_Li384ELb0ELb1ELb0ELb1EEENS1_29StaticPersistentTileSchedulerILb0EEEEEEEEEvNT_6ParamsE,"",@"SHT_CUDA_INFO"
	.sectionflags	@""
	.align	4


	//----- nvinfo : EIATTR_CUDA_API_VERSION
	.align		4
        /*0000*/ 	.byte	0x04, 0x37
        /*0002*/ 	.short	(.L_75 - .L_74)
.L_74:
        /*0004*/ 	.word	0x00000082


	//----- nvinfo : EIATTR_KPARAM_INFO
	.align		4
.L_75:
        /*0008*/ 	.byte	0x04, 0x17
        /*000a*/ 	.short	(.L_77 - .L_76)
.L_76:
        /*000c*/ 	.word	0x00000000
        /*0010*/ 	.short	0x0000
        /*0012*/ 	.short	0x0070
        /*0014*/ 	.byte	0x00, 0xf0, 0x01, 0x28


	//----- nvinfo : EIATTR_SPARSE_MMA_MASK
	.align		4
.L_77:
        /*0018*/ 	.byte	0x03, 0x50
        /*001a*/ 	.short	0x0000


	//----- nvinfo : EIATTR_MAXREG_COUNT
	.align		4
        /*001c*/ 	.byte	0x03, 0x1b
        /*001e*/ 	.short	0x0080


	//----- nvinfo : EIATTR_NUM_BARRIERS
	.align		4
        /*0020*/ 	.byte	0x02, 0x4c
        /*0022*/ 	.byte	0x09
	.zero		1


	//----- nvinfo : EIATTR_EXTERNS
	.align		4
        /*0024*/ 	.byte	0x04, 0x0f
        /*0026*/ 	.short	(.L_79 - .L_78)


	//   ....[0]....
	.align		4
.L_78:
        /*0028*/ 	.word	index@(__assertfail)


	//----- nvinfo : EIATTR_ANNOTATIONS
	.align		4
.L_79:
        /*002c*/ 	.byte	0x04, 0x55
        /*002e*/ 	.short	(.L_81 - .L_80)


	//   ....[0]....
.L_80:
        /*0030*/ 	.word	0x00000001
        /*0034*/ 	.byte	0x30, 0x73, 0x00, 0x00, 0x01, 0x00, 0x00, 0x00, 0xd0, 0x73, 0x00, 0x00, 0x01, 0x00, 0x00, 0x00
        /*0044*/ 	.byte	0x80, 0x74, 0x00, 0x00, 0x01, 0x00, 0x00, 0x00, 0xe0, 0x74, 0x00, 0x00, 0x01, 0x00, 0x00, 0x00
        /*0054*/ 	.byte	0x50, 0x7e, 0x00, 0x00, 0x01, 0x00, 0x00, 0x00, 0x40, 0x85, 0x00, 0x00, 0x01, 0x00, 0x00, 0x00
        /*0064*/ 	.byte	0x50, 0x9e, 0x00, 0x00, 0x01, 0x00, 0x00, 0x00, 0x60, 0x9e, 0x00, 0x00, 0x01, 0x00, 0x00, 0x00
        /*0074*/ 	.byte	0x80, 0xa3, 0x00, 0x00, 0x01, 0x00, 0x00, 0x00, 0x90, 0xa3, 0x00, 0x00


	//----- nvinfo : EIATTR_MERCURY_ISA_VERSION
	.align		4
.L_81:
        /*0080*/ 	.byte	0x03, 0x5f
        /*0082*/ 	.short	0x0101


	//----- nvinfo : EIATTR_INT_WARP_WIDE_INSTR_OFFSETS
	.align		4
        /*0084*/ 	.byte	0x04, 0x31
        /*0086*/ 	.short	(.L_83 - .L_82)


	//   ....[0]....
.L_82:
        /*0088*/ 	.word	0x000000c0


	//   ....[1]....
        /*008c*/ 	.word	0x000000d0


	//   ....[2]....
        /*0090*/ 	.word	0x00000170


	//----- nvinfo : EIATTR_COOP_GROUP_MASK_REGIDS
	.align		4
.L_83:
        /*0094*/ 	.byte	0x04, 0x29
        /*0096*/ 	.short	(.L_85 - .L_84)


	//   ....[0]....
.L_84:
        /*0098*/ 	.word	0xffffffff


	//   ....[1]....
        /*009c*/ 	.word	0xffffffff


	//   ....[2]....
        /*00a0*/ 	.word	0xffffffff


	//   ....[3]....
        /*00a4*/ 	.word	0xffffffff


	//   ....[4]....
        /*00a8*/ 	.word	0xffffffff


	//   ....[5]....
        /*00ac*/ 	.word	0xffffffff


	//   ....[6]....
        /*00b0*/ 	.word	0xffffffff


	//   ....[7]....
        /*00b4*/ 	.word	0xffffffff


	//   ....[8]....
        /*00b8*/ 	.word	0xffffffff


	//   ....[9]....
        /*00bc*/ 	.word	0xffffffff


	//   ....[10]....
        /*00c0*/ 	.word	0xffffffff


	//   ....[11]....
        /*00c4*/ 	.word	0xffffffff


	//   ....[12]....
        /*00c8*/ 	.word	0xffffffff


	//   ....[13]....
        /*00cc*/ 	.word	0xffffffff


	//   ....[14]....
        /*00d0*/ 	.word	0xffffffff


	//   ....[15]....
        /*00d4*/ 	.word	0xffffffff


	//   ....[16]....
        /*00d8*/ 	.word	0xffffffff


	//   ....[17]....
        /*00dc*/ 	.word	0xffffffff


	//   ....[18]....
        /*00e0*/ 	.word	0xffffffff


	//   ....[19]....
        /*00e4*/ 	.word	0xffffffff


	//   ....[20]....
        /*00e8*/ 	.word	0xffffffff


	//   ....[21]....
        /*00ec*/ 	.word	0xffffffff


	//   ....[22]....
        /*00f0*/ 	.word	0xffffffff


	//   ....[23]....
        /*00f4*/ 	.word	0xffffffff


	//   ....[24]....
        /*00f8*/ 	.word	0xffffffff


	//   ....[25]....
        /*00fc*/ 	.word	0xffffffff


	//   ....[26]....
        /*0100*/ 	.word	0xffffffff


	//   ....[27]....
        /*0104*/ 	.word	0xffffffff


	//   ....[28]....
        /*0108*/ 	.word	0xffffffff


	//   ....[29]....
        /*010c*/ 	.word	0xffffffff


	//   ....[30]....
        /*0110*/ 	.word	0xffffffff


	//   ....[31]....
        /*0114*/ 	.word	0xffffffff


	//   ....[32]....
        /*0118*/ 	.word	0xffffffff


	//   ....[33]....
        /*011c*/ 	.word	0xffffffff


	//   ....[34]....
        /*0120*/ 	.word	0xffffffff


	//   ....[35]....
        /*0124*/ 	.word	0xffffffff


	//   ....[36]....
        /*0128*/ 	.word	0xffffffff


	//   ....[37]....
        /*012c*/ 	.word	0xffffffff


	//   ....[38]....
        /*0130*/ 	.word	0xffffffff


	//   ....[39]....
        /*0134*/ 	.word	0xffffffff


	//   ....[40]....
        /*0138*/ 	.word	0xffffffff


	//   ....[41]....
        /*013c*/ 	.word	0xffffffff


	//   ....[42]....
        /*0140*/ 	.word	0xffffffff


	//   ....[43]....
        /*0144*/ 	.word	0xffffffff


	//   ....[44]....
        /*0148*/ 	.word	0xffffffff


	//   ....[45]....
        /*014c*/ 	.word	0xffffffff


	//   ....[46]....
        /*0150*/ 	.word	0xffffffff


	//   ....[47]....
        /*0154*/ 	.word	0xffffffff


	//   ....[48]....
        /*0158*/ 	.word	0xffffffff


	//   ....[49]....
        /*015c*/ 	.word	0xffffffff


	//   ....[50]....
        /*0160*/ 	.word	0xffffffff


	//   ....[51]....
        /*0164*/ 	.word	0xffffffff


	//   ....[52]....
        /*0168*/ 	.word	0xffffffff


	//   ....[53]....
        /*016c*/ 	.word	0xffffffff


	//   ....[54]....
        /*0170*/ 	.word	0xffffffff


	//   ....[55]....
        /*0174*/ 	.word	0xffffffff


	//   ....[56]....
        /*0178*/ 	.word	0xffffffff


	//   ....[57]....
        /*017c*/ 	.word	0xffffffff


	//   ....[58]....
        /*0180*/ 	.word	0xffffffff


	//   ....[59]....
        /*0184*/ 	.word	0xffffffff


	//   ....[60]....
        /*0188*/ 	.word	0xffffffff


	//   ....[61]....
        /*018c*/ 	.word	0xffffffff


	//   ....[62]....
        /*0190*/ 	.word	0xffffffff


	//   ....[63]....
        /*0194*/ 	.word	0xffffffff


	//   ....[64]....
        /*0198*/ 	.word	0xffffffff


	//   ....[65]....
        /*019c*/ 	.word	0xffffffff


	//   ....[66]....
        /*01a0*/ 	.word	0xffffffff


	//   ....[67]....
        /*01a4*/ 	.word	0xffffffff


	//   ....[68]....
        /*01a8*/ 	.word	0xffffffff


	//   ....[69]....
        /*01ac*/ 	.word	0xffffffff


	//   ....[70]....
        /*01b0*/ 	.word	0xffffffff


	//   ....[71]....
        /*01b4*/ 	.word	0xffffffff


	//   ....[72]....
        /*01b8*/ 	.word	0xffffffff


	//   ....[73]....
        /*01bc*/ 	.word	0xffffffff


	//   ....[74]....
        /*01c0*/ 	.word	0x0500000f


	//   ....[75]....
        /*01c4*/ 	.word	0x0500000f


	//   ....[76]....
        /*01c8*/ 	.word	0x0500000f


	//   ....[77]....
        /*01cc*/ 	.word	0x0500000f


	//   ....[78]....
        /*01d0*/ 	.word	0x0500000f


	//   ....[79]....
        /*01d4*/ 	.word	0x0500000f


	//   ....[80]....
        /*01d8*/ 	.word	0x0500000f


	//   ....[81]....
        /*01dc*/ 	.word	0x0500000f


	//   ....[82]....
        /*01e0*/ 	.word	0x0500000f


	//   ....[83]....
        /*01e4*/ 	.word	0x0500000f


	//   ....[84]....
        /*01e8*/ 	.word	0x0500000f


	//   ....[85]....
        /*01ec*/ 	.word	0x0500000f


	//   ....[86]....
        /*01f0*/ 	.word	0x0500000f


	//   ....[87]....
        /*01f4*/ 	.word	0x0500000f


	//   ....[88]....
        /*01f8*/ 	.word	0x0500000f


	//   ....[89]....
        /*01fc*/ 	.word	0x0500000f


	//   ....[90]....
        /*0200*/ 	.word	0x0500000f


	//   ....[91]....
        /*0204*/ 	.word	0x0500000f


	//   ....[92]....
        /*0208*/ 	.word	0x0500000f


	//   ....[93]....
        /*020c*/ 	.word	0x0500000f


	//   ....[94]....
        /*0210*/ 	.word	0x0500000f


	//   ....[95]....
        /*0214*/ 	.word	0x0500000f


	//   ....[96]....
        /*0218*/ 	.word	0x0500000f


	//----- nvinfo : EIATTR_COOP_GROUP_INSTR_OFFSETS
	.align		4
.L_85:
        /*021c*/ 	.byte	0x04, 0x28
        /*021e*/ 	.short	(.L_87 - .L_86)


	//   ....[0]....
.L_86:
        /*0220*/ 	.word	0x00000070


	//   ....[1]....
        /*0224*/ 	.word	0x000000b0


	//   ....[2]....
        /*0228*/ 	.word	0x000002d0


	//   ....[3]....
        /*022c*/ 	.word	0x00000430


	//   ....[4]....
        /*0230*/ 	.word	0x00000550


	//   ....[5]....
        /*0234*/ 	.word	0x000006b0


	//   ....[6]....
        /*0238*/ 	.word	0x00000e20


	//   ....[7]....
        /*023c*/ 	.word	0x00002160


	//   ....[8]....
        /*0240*/ 	.word	0x00002260


	//   ....[9]....
        /*0244*/ 	.word	0x000027d0


	//   ....[10]....
        /*0248*/ 	.word	0x00002860


	//   ....[11]....
        /*024c*/ 	.word	0x00003e10


	//   ....[12]....
        /*0250*/ 	.word	0x00003e20


	//   ....[13]....
        /*0254*/ 	.word	0x00003e50


	//   ....[14]....
        /*0258*/ 	.word	0x00003e60


	//   ....[15]....
        /*025c*/ 	.word	0x00005470


	//   ....[16]....
        /*0260*/ 	.word	0x00005480


	//   ....[17]....
        /*0264*/ 	.word	0x00005500


	//   ....[18]....
        /*0268*/ 	.word	0x00005510


	//   ....[19]....
        /*026c*/ 	.word	0x00006520


	//   ....[20]....
        /*0270*/ 	.word	0x00006530


	//   ....[21]....
        /*0274*/ 	.word	0x00006540


	//   ....[22]....
        /*0278*/ 	.word	0x00006550


	//   ....[23]....
        /*027c*/ 	.word	0x00006560


	//   ....[24]....
        /*0280*/ 	.word	0x00006570


	//   ....[25]....
        /*0284*/ 	.word	0x00006580


	//   ....[26]....
        /*0288*/ 	.word	0x00006590


	//   ....[27]....
        /*028c*/ 	.word	0x000065c0


	//   ....[28]....
        /*0290*/ 	.word	0x000065d0


	//   ....[29]....
        /*0294*/ 	.word	0x00006600


	//   ....[30]....
        /*0298*/ 	.word	0x00006610


	//   ....[31]....
        /*029c*/ 	.word	0x00006620


	//   ....[32]....
        /*02a0*/ 	.word	0x00006630


	//   ....[33]....
        /*02a4*/ 	.word	0x00006640


	//   ....[34]....
        /*02a8*/ 	.word	0x00006650


	//   ....[35]....
        /*02ac*/ 	.word	0x00006660


	//   ....[36]....
        /*02b0*/ 	.word	0x00006690


	//   ....[37]....
        /*02b4*/ 	.word	0x000066a0


	//   ....[38]....
        /*02b8*/ 	.word	0x000066b0


	//   ....[39]....
        /*02bc*/ 	.word	0x000066e0


	//   ....[40]....
        /*02c0*/ 	.word	0x000066f0


	//   ....[41]....
        /*02c4*/ 	.word	0x00006700


	//   ....[42]....
        /*02c8*/ 	.word	0x00006720


	//   ....[43]....
        /*02cc*/ 	.word	0x00006780


	//   ....[44]....
        /*02d0*/ 	.word	0x000067b0


	//   ....[45]....
        /*02d4*/ 	.word	0x000067e0


	//   ....[46]....
        /*02d8*/ 	.word	0x00006810


	//   ....[47]....
        /*02dc*/ 	.word	0x00006cc0


	//   ....[48]....
        /*02e0*/ 	.word	0x00006d00


	//   ....[49]....
        /*02e4*/ 	.word	0x00006e10


	//   ....[50]....
        /*02e8*/ 	.word	0x00006e50


	//   ....[51]....
        /*02ec*/ 	.word	0x00008280


	//   ....[52]....
        /*02f0*/ 	.word	0x000082b0


	//   ....[53]....
        /*02f4*/ 	.word	0x000082d0


	//   ....[54]....
        /*02f8*/ 	.word	0x00008340


	//   ....[55]....
        /*02fc*/ 	.word	0x000086e0


	//   ....[56]....
        /*0300*/ 	.word	0x00008700


	//   ....[57]....
        /*0304*/ 	.word	0x00008710


	//   ....[58]....
        /*0308*/ 	.word	0x00008750


	//   ....[59]....
        /*030c*/ 	.word	0x00008f30


	//   ....[60]....
        /*0310*/ 	.word	0x00008f50


	//   ....[61]....
        /*0314*/ 	.word	0x00008f70


	//   ....[62]....
        /*0318*/ 	.word	0x00008f80


	//   ....[63]....
        /*031c*/ 	.word	0x00008f90


	//   ....[64]....
        /*0320*/ 	.word	0x00009060


	//   ....[65]....
        /*0324*/ 	.word	0x00009700


	//   ....[66]....
        /*0328*/ 	.word	0x00009720


	//   ....[67]....
        /*032c*/ 	.word	0x00009740


	//   ....[68]....
        /*0330*/ 	.word	0x000097a0


	//   ....[69]....
        /*0334*/ 	.word	0x00009b30


	//   ....[70]....
        /*0338*/ 	.word	0x00009b40


	//   ....[71]....
        /*033c*/ 	.word	0x00009b50


	//   ....[72]....
        /*0340*/ 	.word	0x00009bb0


	//   ....[73]....
        /*0344*/ 	.word	0x0000a8a0


	//   ....[74]....
        /*0348*/ 	.word	0x0000add0


	//   ....[75]....
        /*034c*/ 	.word	0x0000aeb0


	//   ....[76]....
        /*0350*/ 	.word	0x0000af70


	//   ....[77]....
        /*0354*/ 	.word	0x0000afd0


	//   ....[78]....
        /*0358*/ 	.word	0x0000b0b0


	//   ....[79]....
        /*035c*/ 	.word	0x0000b1a0


	//   ....[80]....
        /*0360*/ 	.word	0x0000b240


	//   ....[81]....
        /*0364*/ 	.word	0x0000b2c0


	//   ....[82]....
        /*0368*/ 	.word	0x0000b370


	//   ....[83]....
        /*036c*/ 	.word	0x0000b400


	//   ....[84]....
        /*0370*/ 	.word	0x0000b460


	//   ....[85]....
        /*0374*/ 	.word	0x0000b4c0


	//   ....[86]....
        /*0378*/ 	.word	0x0000b5a0


	//   ....[87]....
        /*037c*/ 	.word	0x0000b630


	//   ....[88]....
        /*0380*/ 	.word	0x0000b700


	//   ....[89]....
        /*0384*/ 	.word	0x0000b840


	//   ....[90]....
        /*0388*/ 	.word	0x0000b8f0


	//   ....[91]....
        /*038c*/ 	.word	0x0000b9a0


	//   ....[92]....
        /*0390*/ 	.word	0x0000ba50


	//   ....[93]....
        /*0394*/ 	.word	0x0000bb40


	//   ....[94]....
        /*0398*/ 	.word	0x0000bbd0


	//   ....[95]....
        /*039c*/ 	.word	0x0000bc30


	//   ....[96]....
        /*03a0*/ 	.word	0x0000bd00


	//----- nvinfo : EIATTR_REG_RECONFIG
	.align		4
.L_87:
        /*03a4*/ 	.byte	0x01, 0x54
	.zero		2


	//----- nvinfo : EIATTR_SYSCALL_OFFSETS
	.align		4
        /*03a8*/ 	.byte	0x04, 0x46
        /*03aa*/ 	.short	(.L_89 - .L_88)


	//   ....[0]....
.L_88:
        /*03ac*/ 	.word	0x00001340


	//   ....[1]....
        /*03b0*/ 	.word	0x000079b0


	//   ....[2]....
        /*03b4*/ 	.word	0x00007b10


	//   ....[3]....
        /*03b8*/ 	.word	0x00007c50


	//   ....[4]....
        /*03bc*/ 	.word	0x00007d70


	//   ....[5]....
        /*03c0*/ 	.word	0x00008a50


	//----- nvinfo : EIATTR_MBARRIER_INSTR_OFFSETS
	.align		4
.L_89:
        /*03c4*/ 	.byte	0x04, 0x39
        /*03c6*/ 	.short	(.L_91 - .L_90)


	//   ....[0]....
.L_90:
        /*03c8*/ 	.word	0x00000180
        /*03cc*/ 	.word	0x000000ff
        /*03d0*/ 	.word	0x00019c00
        /*03d4*/ 	.short	0x0100
        /*03d6*/ 	.byte	0x08
	.zero		1


	//   ....[1]....
        /*03d8*/ 	.word	0x00000190
        /*03dc*/ 	.word	0x000000ff
        /*03e0*/ 	.word	0x00019c20
        /*03e4*/ 	.short	0x0100
        /*03e6*/ 	.byte	0x08
	.zero		1


	//   ....[2]....
        /*03e8*/ 	.word	0x00000280
        /*03ec*/ 	.word	0x000000ff
        /*03f0*/ 	.word	0x00019c30
        /*03f4*/ 	.short	0x0100
        /*03f6*/ 	.byte	0x08
	.zero		1


	//   ....[3]....
        /*03f8*/ 	.word	0x00000290
        /*03fc*/ 	.word	0x000000ff
        /*0400*/ 	.word	0x00019c40
        /*0404*/ 	.short	0x0100
        /*0406*/ 	.byte	0x08
	.zero		1


	//   ....[4]....
        /*0408*/ 	.word	0x000002a0
        /*040c*/ 	.word	0x000000ff
        /*0410*/ 	.word	0x00019c38
        /*0414*/ 	.short	0x0100
        /*0416*/ 	.byte	0x08
	.zero		1


	//   ....[5]....
        /*0418*/ 	.word	0x000002b0
        /*041c*/ 	.word	0x000000ff
        /*0420*/ 	.word	0x00019c48
        /*0424*/ 	.short	0x0100
        /*0426*/ 	.byte	0x08
	.zero		1


	//   ....[6]....
        /*0428*/ 	.word	0x000003e0
        /*042c*/ 	.word	0x000000ff
        /*0430*/ 	.word	0x00019c50
        /*0434*/ 	.short	0x0100
        /*0436*/ 	.byte	0x08
	.zero		1


	//   ....[7]....
        /*0438*/ 	.word	0x000003f0
        /*043c*/ 	.word	0x000000ff
        /*0440*/ 	.word	0x00019c60
        /*0444*/ 	.short	0x0100
        /*0446*/ 	.byte	0x08
	.zero		1


	//   ....[8]....
        /*0448*/ 	.word	0x00000400
        /*044c*/ 	.word	0x000000ff
        /*0450*/ 	.word	0x00019c58
        /*0454*/ 	.short	0x0100
        /*0456*/ 	.byte	0x08
	.zero		1


	//   ....[9]....
        /*0458*/ 	.word	0x00000410
        /*045c*/ 	.word	0x000000ff
        /*0460*/ 	.word	0x00019c68
        /*0464*/ 	.short	0x0100
        /*0466*/ 	.byte	0x08
	.zero		1


	//   ....[10]....
        /*0468*/ 	.word	0x00000500
        /*046c*/ 	.word	0x000000ff
        /*0470*/ 	.word	0x00019c70
        /*0474*/ 	.short	0x0100
        /*0476*/ 	.byte	0x06
	.zero		1


	//   ....[11]....
        /*0478*/ 	.word	0x00000510
        /*047c*/ 	.word	0x000000ff
        /*0480*/ 	.word	0x00019c80
        /*0484*/ 	.short	0x0100
        /*0486*/ 	.byte	0x06
	.zero		1


	//   ....[12]....
        /*0488*/ 	.word	0x00000520
        /*048c*/ 	.word	0x000000ff
        /*0490*/ 	.word	0x00019c78
        /*0494*/ 	.short	0x0100
        /*0496*/ 	.byte	0x06
	.zero		1


	//   ....[13]....
        /*0498*/ 	.word	0x00000530
        /*049c*/ 	.word	0x000000ff
        /*04a0*/ 	.word	0x00019c88
        /*04a4*/ 	.short	0x0100
        /*04a6*/ 	.byte	0x06
	.zero		1


	//   ....[14]....
        /*04a8*/ 	.word	0x00000660
        /*04ac*/ 	.word	0x000000ff
        /*04b0*/ 	.word	0x00019c90
        /*04b4*/ 	.short	0x0100
        /*04b6*/ 	.byte	0x08
	.zero		1


	//   ....[15]....
        /*04b8*/ 	.word	0x00000670
        /*04bc*/ 	.word	0x000000ff
        /*04c0*/ 	.word	0x00019ca0
        /*04c4*/ 	.short	0x0100
        /*04c6*/ 	.byte	0x08
	.zero		1


	//   ....[16]....
        /*04c8*/ 	.word	0x00000680
        /*04cc*/ 	.word	0x000000ff
        /*04d0*/ 	.word	0x00019c98
        /*04d4*/ 	.short	0x0100
        /*04d6*/ 	.byte	0x08
	.zero		1


	//   ....[17]....
        /*04d8*/ 	.word	0x00000690
        /*04dc*/ 	.word	0x000000ff
        /*04e0*/ 	.word	0x00019ca8
        /*04e4*/ 	.short	0x0100
        /*04e6*/ 	.byte	0x08
	.zero		1


	//   ....[18]....
        /*04e8*/ 	.word	0x000007e0
        /*04ec*/ 	.word	0x000000ff
        /*04f0*/ 	.word	0x00019cb0
        /*04f4*/ 	.short	0x0100
        /*04f6*/ 	.byte	0x08
	.zero		1


	//   ....[19]....
        /*04f8*/ 	.word	0x000007f0
        /*04fc*/ 	.word	0x000000ff
        /*0500*/ 	.word	0x00019cc0
        /*0504*/ 	.short	0x0100
        /*0506*/ 	.byte	0x08
	.zero		1


	//   ....[20]....
        /*0508*/ 	.word	0x00000800
        /*050c*/ 	.word	0x000000ff
        /*0510*/ 	.word	0x00019cb8
        /*0514*/ 	.short	0x0100
        /*0516*/ 	.byte	0x08
	.zero		1


	//   ....[21]....
        /*0518*/ 	.word	0x00000810
        /*051c*/ 	.word	0x000000ff
        /*0520*/ 	.word	0x00019cc8
        /*0524*/ 	.short	0x0100
        /*0526*/ 	.byte	0x08
	.zero		1


	//   ....[22]....
        /*0528*/ 	.word	0x000013a0
        /*052c*/ 	.word	0x000000ff
        /*0530*/ 	.word	0x00019c00
        /*0534*/ 	.short	0x010a
        /*0536*/ 	.byte	0x32
	.zero		1


	//   ....[23]....
        /*0538*/ 	.word	0x00001420
        /*053c*/ 	.word	0x00000003
        /*0540*/ 	.word	0x00019c30
        /*0544*/ 	.short	0x010a
        /*0546*/ 	.byte	0x3f
	.zero		1


	//   ....[24]....
        /*0548*/ 	.word	0x00001470
        /*054c*/ 	.word	0x00000003
        /*0550*/ 	.word	0x00019c30
        /*0554*/ 	.short	0x010a
        /*0556*/ 	.byte	0x3f
	.zero		1


	//   ....[25]....
        /*0558*/ 	.word	0x00001810
        /*055c*/ 	.word	0x000000ff
        /*0560*/ 	.word	0x00000000
        /*0564*/ 	.short	0x0101
        /*0566*/ 	.byte	0x06
	.zero		1


	//   ....[26]....
        /*0568*/ 	.word	0x00003620
        /*056c*/ 	.word	0x000000ff
        /*0570*/ 	.word	0x00019c30
        /*0574*/ 	.short	0x010a
        /*0576*/ 	.byte	0x14
	.zero		1


	//   ....[27]....
        /*0578*/ 	.word	0x00003660
        /*057c*/ 	.word	0x000000ff
        /*0580*/ 	.word	0x00019c30
        /*0584*/ 	.short	0x010a
        /*0586*/ 	.byte	0x14
	.zero		1


	//   ....[28]....
        /*0588*/ 	.word	0x000037c0
        /*058c*/ 	.word	0x000000ff
        /*0590*/ 	.word	0x00019c50
        /*0594*/ 	.short	0x010a
        /*0596*/ 	.byte	0x0b
	.zero		1


	//   ....[29]....
        /*0598*/ 	.word	0x00003800
        /*059c*/ 	.word	0x000000ff
        /*05a0*/ 	.word	0x00019c50
        /*05a4*/ 	.short	0x010a
        /*05a6*/ 	.byte	0x0b
	.zero		1


	//   ....[30]....
        /*05a8*/ 	.word	0x00003a90
        /*05ac*/ 	.word	0x000000ff
        /*05b0*/ 	.word	0x00000000
        /*05b4*/ 	.short	0x0101
        /*05b6*/ 	.byte	0x06
	.zero		1


	//   ....[31]....
        /*05b8*/ 	.word	0x00004c20
        /*05bc*/ 	.word	0x000000ff
        /*05c0*/ 	.word	0x00000000
        /*05c4*/ 	.short	0x0101
        /*05c6*/ 	.byte	0x06
	.zero		1


	//   ....[32]....
        /*05c8*/ 	.word	0x00005180
        /*05cc*/ 	.word	0x000000ff
        /*05d0*/ 	.word	0x00019c50
        /*05d4*/ 	.short	0x010a
        /*05d6*/ 	.byte	0x08
	.zero		1


	//   ....[33]....
        /*05d8*/ 	.word	0x000051c0
        /*05dc*/ 	.word	0x000000ff
        /*05e0*/ 	.word	0x00019c50
        /*05e4*/ 	.short	0x010a
        /*05e6*/ 	.byte	0x08
	.zero		1


	//   ....[34]....
        /*05e8*/ 	.word	0x00005cd0
        /*05ec*/ 	.word	0x000000ff
        /*05f0*/ 	.word	0x00000000
        /*05f4*/ 	.short	0x0101
        /*05f6*/ 	.byte	0x08
	.zero		1


	//   ....[35]....
        /*05f8*/ 	.word	0x00006ce0
        /*05fc*/ 	.word	0x000000ff
        /*0600*/ 	.word	0x00000000
        /*0604*/ 	.short	0x0101
        /*0606*/ 	.byte	0x04
	.zero		1


	//   ....[36]....
        /*0608*/ 	.word	0x000080d0
        /*060c*/ 	.word	0x00000004
        /*0610*/ 	.word	0x00019c80
        /*0614*/ 	.short	0x010a
        /*0616*/ 	.byte	0x3f
	.zero		1


	//   ....[37]....
        /*0618*/ 	.word	0x00008410
        /*061c*/ 	.word	0x00000004
        /*0620*/ 	.word	0x00019c70
        /*0624*/ 	.short	0x0107
        /*0626*/ 	.byte	0x3f
	.zero		1


	//   ....[38]....
        /*0628*/ 	.word	0x000084d0
        /*062c*/ 	.word	0x00000004
        /*0630*/ 	.word	0x00019c70
        /*0634*/ 	.short	0x0101
        /*0636*/ 	.byte	0x3f
	.zero		1


	//   ....[39]....
        /*0638*/ 	.word	0x00008500
        /*063c*/ 	.word	0x00000004
        /*0640*/ 	.word	0x00019c40
        /*0644*/ 	.short	0x010a
        /*0646*/ 	.byte	0x3f
	.zero		1


	//   ....[40]....
        /*0648*/ 	.word	0x00008830
        /*064c*/ 	.word	0x00000004
        /*0650*/ 	.word	0x00019c30
        /*0654*/ 	.short	0x0107
        /*0656*/ 	.byte	0x3f
	.zero		1


	//   ....[41]....
        /*0658*/ 	.word	0x000088f0
        /*065c*/ 	.word	0x00000004
        /*0660*/ 	.word	0x00019c30
        /*0664*/ 	.short	0x0101
        /*0666*/ 	.byte	0x3f
	.zero		1


	//   ....[42]....
        /*0668*/ 	.word	0x00009170
        /*066c*/ 	.word	0x000000ff
        /*0670*/ 	.word	0x00019c00
        /*0674*/ 	.short	0x0107
        /*0676*/ 	.byte	0x2b
	.zero		1


	//   ....[43]....
        /*0678*/ 	.word	0x000091c0
        /*067c*/ 	.word	0x000000ff
        /*0680*/ 	.word	0x00019c00
        /*0684*/ 	.short	0x0101
        /*0686*/ 	.byte	0x2b
	.zero		1


	//   ....[44]....
        /*0688*/ 	.word	0x000091f0
        /*068c*/ 	.word	0x000000ff
        /*0690*/ 	.word	0x00019c20
        /*0694*/ 	.short	0x010a
        /*0696*/ 	.byte	0x2b
	.zero		1


	//   ....[45]....
        /*0698*/ 	.word	0x00009540
        /*069c*/ 	.word	0x00000005
        /*06a0*/ 	.word	0x00019c80
        /*06a4*/ 	.short	0x010a
        /*06a6*/ 	.byte	0x3f
	.zero		1


	//   ....[46]....
        /*06a8*/ 	.word	0x00009870
        /*06ac*/ 	.word	0x00000005
        /*06b0*/ 	.word	0x00019c70
        /*06b4*/ 	.short	0x0107
        /*06b6*/ 	.byte	0x3f
	.zero		1


	//   ....[47]....
        /*06b8*/ 	.word	0x00009930
        /*06bc*/ 	.word	0x00000005
        /*06c0*/ 	.word	0x00019c70
        /*06c4*/ 	.short	0x0101
        /*06c6*/ 	.byte	0x3f
	.zero		1


	//   ....[48]....
        /*06c8*/ 	.word	0x00009960
        /*06cc*/ 	.word	0x00000005
        /*06d0*/ 	.word	0x00019c40
        /*06d4*/ 	.short	0x010a
        /*06d6*/ 	.byte	0x3f
	.zero		1


	//   ....[49]....
        /*06d8*/ 	.word	0x00009c50
        /*06dc*/ 	.word	0x00000005
        /*06e0*/ 	.word	0x00019c30
        /*06e4*/ 	.short	0x0107
        /*06e6*/ 	.byte	0x3f
	.zero		1


	//   ....[50]....
        /*06e8*/ 	.word	0x00009d20
        /*06ec*/ 	.word	0x00000005
        /*06f0*/ 	.word	0x00019c30
        /*06f4*/ 	.short	0x0101
        /*06f6*/ 	.byte	0x3f
	.zero		1


	//   ....[51]....
        /*06f8*/ 	.word	0x00009da0
        /*06fc*/ 	.word	0x00000002
        /*0700*/ 	.word	0x00019c70
        /*0704*/ 	.short	0x010a
        /*0706*/ 	.byte	0x3f
	.zero		1


	//   ....[52]....
        /*0708*/ 	.word	0x00009e30
        /*070c*/ 	.word	0x00000002
        /*0710*/ 	.word	0x00019c60
        /*0714*/ 	.short	0x010a
        /*0716*/ 	.byte	0x3f
	.zero		1


	//   ....[53]....
        /*0718*/ 	.word	0x0000a1a0
        /*071c*/ 	.word	0x00000002
        /*0720*/ 	.word	0x00019c50
        /*0724*/ 	.short	0x0101
        /*0726*/ 	.byte	0x3f
	.zero		1


	//   ....[54]....
        /*0728*/ 	.word	0x0000a230
        /*072c*/ 	.word	0x00000002
        /*0730*/ 	.word	0x00000000
        /*0734*/ 	.short	0x0101
        /*0736*/ 	.byte	0x3f
	.zero		1


	//   ....[55]....
        /*0738*/ 	.word	0x0000a2d0
        /*073c*/ 	.word	0x00000002
        /*0740*/ 	.word	0x00019c70
        /*0744*/ 	.short	0x010a
        /*0746*/ 	.byte	0x3f
	.zero		1


	//   ....[56]....
        /*0748*/ 	.word	0x0000a360
        /*074c*/ 	.word	0x00000002
        /*0750*/ 	.word	0x00019c60
        /*0754*/ 	.short	0x010a
        /*0756*/ 	.byte	0x3f
	.zero		1


	//   ....[57]....
        /*0758*/ 	.word	0x0000a6d0
        /*075c*/ 	.word	0x00000002
        /*0760*/ 	.word	0x00019c50
        /*0764*/ 	.short	0x0101
        /*0766*/ 	.byte	0x3f
	.zero		1


	//   ....[58]....
        /*0768*/ 	.word	0x0000a7c0
        /*076c*/ 	.word	0x00000002
        /*0770*/ 	.word	0x00000000
        /*0774*/ 	.short	0x0101
        /*0776*/ 	.byte	0x3f
	.zero		1


	//   ....[59]....
        /*0778*/ 	.word	0x0000a850
        /*077c*/ 	.word	0x00000004
        /*0780*/ 	.word	0x00019c20
        /*0784*/ 	.short	0x010a
        /*0786*/ 	.byte	0x3f
	.zero		1


	//   ....[60]....
        /*0788*/ 	.word	0x0000a980
        /*078c*/ 	.word	0x00000005
        /*0790*/ 	.word	0x00019c40
        /*0794*/ 	.short	0x010a
        /*0796*/ 	.byte	0x3f
	.zero		1


	//   ....[61]....
        /*0798*/ 	.word	0x0000aa20
        /*079c*/ 	.word	0x00000013
        /*07a0*/ 	.word	0x00019c40
        /*07a4*/ 	.short	0x010a
        /*07a6*/ 	.byte	0x3f
	.zero		1


	//   ....[62]....
        /*07a8*/ 	.word	0x0000aa60
        /*07ac*/ 	.word	0x00000005
        /*07b0*/ 	.word	0x00019c60
        /*07b4*/ 	.short	0x010a
        /*07b6*/ 	.byte	0x3f
	.zero		1


	//   ....[63]....
        /*07b8*/ 	.word	0x0000aaa0
        /*07bc*/ 	.word	0x00000013
        /*07c0*/ 	.word	0x00019c60
        /*07c4*/ 	.short	0x010a
        /*07c6*/ 	.byte	0x3f
	.zero		1


	//   ....[64]....
        /*07c8*/ 	.word	0x0000aae0
        /*07cc*/ 	.word	0x00000005
        /*07d0*/ 	.word	0x00019c80
        /*07d4*/ 	.short	0x010a
        /*07d6*/ 	.byte	0x3f
	.zero		1


	//   ....[65]....
        /*07d8*/ 	.word	0x0000ab20
        /*07dc*/ 	.word	0x00000013
        /*07e0*/ 	.word	0x00019c80
        /*07e4*/ 	.short	0x010a
        /*07e6*/ 	.byte	0x3f
	.zero		1


	//   ....[66]....
        /*07e8*/ 	.word	0x0000ab90
        /*07ec*/ 	.word	0x00000003
        /*07f0*/ 	.word	0x00019c00
        /*07f4*/ 	.short	0x010a
        /*07f6*/ 	.byte	0x3f
	.zero		1


	//   ....[67]....
        /*07f8*/ 	.word	0x0000abe0
        /*07fc*/ 	.word	0x00000003
        /*0800*/ 	.word	0x00019c30
        /*0804*/ 	.short	0x010a
        /*0806*/ 	.byte	0x3f
	.zero		1


	//   ....[68]....
        /*0808*/ 	.word	0x0000ac40
        /*080c*/ 	.word	0x00000005
        /*0810*/ 	.word	0x00019c30
        /*0814*/ 	.short	0x010a
        /*0816*/ 	.byte	0x3f
	.zero		1


	//   ....[69]....
        /*0818*/ 	.word	0x0000aca0
        /*081c*/ 	.word	0x00000005
        /*0820*/ 	.word	0x00019c50
        /*0824*/ 	.short	0x010a
        /*0826*/ 	.byte	0x3f
	.zero		1


	//   ....[70]....
        /*0828*/ 	.word	0x0000ad00
        /*082c*/ 	.word	0x00000007
        /*0830*/ 	.word	0x00019c50
        /*0834*/ 	.short	0x010a
        /*0836*/ 	.byte	0x3f
	.zero		1


	//   ....[71]....
        /*0838*/ 	.word	0x0000ae00
        /*083c*/ 	.word	0x00000004
        /*0840*/ 	.word	0x00019c80
        /*0844*/ 	.short	0x010a
        /*0846*/ 	.byte	0x3f
	.zero		1


	//   ....[72]....
        /*0848*/ 	.word	0x0000b0f0
        /*084c*/ 	.word	0x00000004
        /*0850*/ 	.word	0x00019c40
        /*0854*/ 	.short	0x010a
        /*0856*/ 	.byte	0x3f
	.zero		1


	//   ....[73]....
        /*0858*/ 	.word	0x0000b740
        /*085c*/ 	.word	0x00000003
        /*0860*/ 	.word	0x00019c20
        /*0864*/ 	.short	0x010a
        /*0866*/ 	.byte	0x3f
	.zero		1


	//   ....[74]....
        /*0868*/ 	.word	0x0000b790
        /*086c*/ 	.word	0x00000005
        /*0870*/ 	.word	0x00019c80
        /*0874*/ 	.short	0x010a
        /*0876*/ 	.byte	0x3f
	.zero		1


	//   ....[75]....
        /*0878*/ 	.word	0x0000ba90
        /*087c*/ 	.word	0x00000005
        /*0880*/ 	.word	0x00019c40
        /*0884*/ 	.short	0x010a
        /*0886*/ 	.byte	0x3f
	.zero		1


	//   ....[76]....
        /*0888*/ 	.word	0x0000bd40
        /*088c*/ 	.word	0x00000002
        /*0890*/ 	.word	0x00019c70
        /*0894*/ 	.short	0x010a
        /*0896*/ 	.byte	0x3f
	.zero		1


	//   ....[77]....
        /*0898*/ 	.word	0x0000bd90
        /*089c*/ 	.word	0x00000002
        /*08a0*/ 	.word	0x00019c60
        /*08a4*/ 	.short	0x010a
        /*08a6*/ 	.byte	0x3f
	.zero		1


	//   ....[78]....
        /*08a8*/ 	.word	0x0000bde0
        /*08ac*/ 	.word	0x00000002
        /*08b0*/ 	.word	0x00019c70
        /*08b4*/ 	.short	0x010a
        /*08b6*/ 	.byte	0x3f
	.zero		1


	//   ....[79]....
        /*08b8*/ 	.word	0x0000be30
        /*08bc*/ 	.word	0x00000002
        /*08c0*/ 	.word	0x00019c60
        /*08c4*/ 	.short	0x010a
        /*08c6*/ 	.byte	0x3f
	.zero		1


	//   ....[80]....
        /*08c8*/ 	.word	0x0000be80
        /*08cc*/ 	.word	0x00000004
        /*08d0*/ 	.word	0x00019c20
        /*08d4*/ 	.short	0x010a
        /*08d6*/ 	.byte	0x3f
	.zero		1


	//   ....[81]....
        /*08d8*/ 	.word	0x0000bed0
        /*08dc*/ 	.word	0x00000005
        /*08e0*/ 	.word	0x00019c40
        /*08e4*/ 	.short	0x010a
        /*08e6*/ 	.byte	0x3f
	.zero		1


	//   ....[82]....
        /*08e8*/ 	.word	0x0000bf20
        /*08ec*/ 	.word	0x00000013
        /*08f0*/ 	.word	0x00019c40
        /*08f4*/ 	.short	0x010a
        /*08f6*/ 	.byte	0x3f
	.zero		1


	//   ....[83]....
        /*08f8*/ 	.word	0x0000bf70
        /*08fc*/ 	.word	0x00000005
        /*0900*/ 	.word	0x00019c60
        /*0904*/ 	.short	0x010a
        /*0906*/ 	.byte	0x3f
	.zero		1


	//   ....[84]....
        /*0908*/ 	.word	0x0000bfc0
        /*090c*/ 	.word	0x00000013
        /*0910*/ 	.word	0x00019c60
        /*0914*/ 	.short	0x010a
        /*0916*/ 	.byte	0x3f
	.zero		1


	//   ....[85]....
        /*0918*/ 	.word	0x0000c010
        /*091c*/ 	.word	0x00000005
        /*0920*/ 	.word	0x00019c80
        /*0924*/ 	.short	0x010a
        /*0926*/ 	.byte	0x3f
	.zero		1


	//----- nvinfo : EIATTR_NUM_MBARRIERS
	.align		4
.L_91:
        /*0928*/ 	.byte	0x03, 0x38
        /*092a*/ 	.short	0x0016


	//----- nvinfo : EIATTR_EXIT_INSTR_OFFSETS
	.align		4
        /*092c*/ 	.byte	0x04, 0x1c
        /*092e*/ 	.short	(.L_93 - .L_92)


	//   ....[0]....
.L_92:
        /*0930*/ 	.word	0x00000930


	//   ....[1]....
        /*0934*/ 	.word	0x00006f70


	//   ....[2]....
        /*0938*/ 	.word	0x0000a8c0


	//   ....[3]....
        /*093c*/ 	.word	0x0000ab70


	//----- nvinfo : EIATTR_MAX_THREADS
	.align		4
.L_93:
        /*0940*/ 	.byte	0x04, 0x05
        /*0942*/ 	.short	(.L_95 - .L_94)
.L_94:
        /*0944*/ 	.word	0x00000200
        /*0948*/ 	.word	0x00000001
        /*094c*/ 	.word	0x00000001


	//----- nvinfo : EIATTR_CRS_STACK_SIZE
	.align		4
.L_95:
        /*0950*/ 	.byte	0x04, 0x1e
        /*0952*/ 	.short	(.L_97 - .L_96)
.L_96:
        /*0954*/ 	.word	0x00000000


	//----- nvinfo : EIATTR_CBANK_PARAM_SIZE
	.align		4
.L_97:
        /*0958*/ 	.byte	0x03, 0x19
        /*095a*/ 	.short	0x0a70


	//----- nvinfo : EIATTR_PARAM_CBANK
	.align		4
        /*095c*/ 	.byte	0x04, 0x0a
        /*095e*/ 	.short	(.L_99 - .L_98)
	.align		4
.L_98:
        /*0960*/ 	.word	index@(.nv.constant0._ZN7cutlass13device_kernelIN5flash11enable_sm90INS1_16FlashAttnFwdSm90INS1_25CollectiveMainloopFwdSm90ILi2EN4cute5tupleIJNS5_1CILi1EEES8_S8_EEENS6_IJNS7_ILi192EEENS7_ILi128EEENS7_ILi96EEEEEELi96ENS_12float_e4m3_tEfNS_4arch4Sm90ELb0ELb0ELb0ELb0ELb1ELb0ELb0ELb1ELb1ELb1ELb0ELb0EEENS1_21CollectiveEpilogueFwdINS6_IJSA_SC_SB_EEES9_NS_10bfloat16_tESG_Li384ELb0ELb1ELb0ELb1EEENS1_29StaticPersistentTileSchedulerILb0EEEEEEEEEvNT_6ParamsE)
        /*0964*/ 	.short	0x0210
        /*0966*/ 	.short	0x0a70


	//----- nvinfo : EIATTR_SW_WAR
	.align		4
.L_99:
        /*0968*/ 	.byte	0x04, 0x36
        /*096a*/ 	.short	(.L_101 - .L_100)
.L_100:
        /*096c*/ 	.word	0x00000008
.L_101:


//--------------------- .nv.info._ZN7cutlass13device_kernelIN5flash11enable_sm90INS1_16FlashAttnFwdSm90INS1_25CollectiveMainloopFwdSm90ILi2EN4cute5tupleIJNS5_1CILi1EEES8_S8_EEENS6_IJNS7_ILi192EEENS7_ILi128EEENS7_ILi96EEEEEELi96ENS_12float_e4m3_tEfNS_4arch4Sm90ELb0ELb0ELb0ELb1ELb1ELb0ELb0ELb1ELb1ELb1ELb0ELb0EEENS1_21CollectiveEpilogueFwdINS6_IJSA_SC_SB_EEES9_NS_10bfloat16_tESG_Li384ELb1ELb1ELb0ELb1EEENS1_36VarlenDynamicPersistentTileSchedulerILi192ELi128ELi384ELi128ELb0ELb1ELb1ELb0ELb1ELb1EEEEEEEEEvNT_6ParamsE --------------------------
	.section	.nv.info._ZN7cutlass13device_kernelIN5flash11enable_sm90INS1_16FlashAttnFwdSm90INS1_25CollectiveMainloopFwdSm90ILi2EN4cute5tupleIJNS5_1CILi1EEES8_S8_EEENS6_IJNS7_ILi192EEENS7_ILi128EEENS7_ILi96EEEEEELi96ENS_12float_e4m3_tEfNS_4arch4Sm90ELb0ELb0ELb0ELb1ELb1ELb0ELb0ELb1ELb1ELb1ELb0ELb0EEENS1_21CollectiveEpilogueFwdINS6_IJSA_SC_SB_EEES9_NS_10bfloat16_tESG_Li384ELb1ELb1ELb0ELb1EEENS1_36VarlenDynamicPersistentTileSchedulerILi192ELi128ELi384ELi128ELb0ELb1ELb1ELb0ELb1ELb1EEEEEEEEEvNT_6ParamsE,"",@"SHT_CUDA_INFO"
	.sectionflags	@""
	.align	4


	//----- nvinfo : EIATTR_CUDA_API_VERSION
	.align		4
        /*0000*/ 	.byte	0x04, 0x37
        /*0002*/ 	.short	(.L_103 - .L_102)
.L_102:
        /*0004*/ 	.word	0x00000082


	//----- nvinfo : EIATTR_KPARAM_INFO
	.align		4
.L_103:
        /*0008*/ 	.byte	0x04, 0x17
        /*000a*/ 	.short	(.L_105 - .L_104)
.L_104:
        /*000c*/ 	.word	0x00000000
        /*0010*/ 	.short	0x0000
        /*0012*/ 	.short	0x0070
        /*0014*/ 	.byte	0x00, 0xf0, 0x01, 0x2a


	//----- nvinfo : EIATTR_SPARSE_MMA_MASK
	.align		4
.L_105:
        /*0018*/ 	.byte	0x03, 0x50
        /*001a*/ 	.short	0x0000


	//----- nvinfo : EIATTR_MAXREG_COUNT
	.align		4
        /*001c*/ 	.byte	0x03, 0x1b
        /*001e*/ 	.short	0x0080


	//----- nvinfo : EIATTR_NUM_BARRIERS
	.align		4
        /*0020*/ 	.byte	0x02, 0x4c
        /*0022*/ 	.byte	0x09
	.zero		1


	//----- nvinfo : EIATTR_EXTERNS
	.align		4
        /*0024*/ 	.byte	0x04, 0x0f
        /*0026*/ 	.short	(.L_107 - .L_106)


	//   ....[0]....
	.align		4
.L_106:
        /*0028*/ 	.word	index@(__assertfail)


	//----- nvinfo : EIATTR_ANNOTATIONS
	.align		4
.L_107:
        /*002c*/ 	.byte	0x04, 0x55
        /*002e*/ 	.short	(.L_109 - .L_108)


	//   ....[0]....
.L_108:
        /*0030*/ 	.word	0x00000001
        /*0034*/ 	.byte	0x60, 0x89, 0x00, 0x00, 0x01, 0x00, 0x00, 0x00, 0xb0, 0x8b, 0x00, 0x00, 0x01, 0x00, 0x00, 0x00
        /* <DEDUP_REMOVED lines=13> */
        /*0114*/ 	.byte	0x90, 0xdb, 0x00, 0x00


	//----- nvinfo : EIATTR_MERCURY_ISA_VERSION
	.align		4
.L_109:
        /*0118*/ 	.byte	0x03, 0x5f
        /*011a*/ 	.short	0x0101


	//----- nvinfo : EIATTR_UNUSED_LOAD_BYTE_OFFSET
	.align		4
        /*011c*/ 	.byte	0x04, 0x44
        /*011e*/ 	.short	(.L_111 - .L_110)


	//   ....[0]....
.L_110:
        /*0120*/ 	.word	0x00000940
        /*0124*/ 	.word	0x0000fff0


	//   ....[1]....
        /*0128*/ 	.word	0x00005ef0
        /*012c*/ 	.word	0x0000fff0


	//----- nvinfo : EIATTR_INT_WARP_WIDE_INSTR_OFFSETS
	.align		4
.L_111:
        /*0130*/ 	.byte	0x04, 0x31
        /*0132*/ 	.short	(.L_113 - .L_112)


	//   ....[0]....
.L_112:
        /*0134*/ 	.word	0x000000c0


	//   ....[1]....
        /*0138*/ 	.word	0x000000d0


	//   ....[2]....
        /*013c*/ 	.word	0x00000170


	//   ....[3]....
        /*0140*/ 	.word	0x000092e0


	//   ....[4]....
        /*0144*/ 	.word	0x00009370


	//   ....[5]....
        /*0148*/ 	.word	0x0000c180


	//   ....[6]....
        /*014c*/ 	.word	0x0000c210


	//----- nvinfo : EIATTR_COOP_GROUP_MASK_REGIDS
	.align		4
.L_113:
        /*0150*/ 	.byte	0x04, 0x29
        /*0152*/ 	.short	(.L_115 - .L_114)


	//   ....[0]....
.L_114:
        /*0154*/ 	.word	0xffffffff


	//   ....[1]....
        /*0158*/ 	.word	0xffffffff


	//   ....[2]....
        /*015c*/ 	.word	0xffffffff


	//   ....[3]....
        /*0160*/ 	.word	0xffffffff


	//   ....[4]....
        /*0164*/ 	.word	0xffffffff


	//   ....[5]....
        /*0168*/ 	.word	0xffffffff


	//   ....[6]....
        /*016c*/ 	.word	0xffffffff


	//   ....[7]....
        /*0170*/ 	.word	0xffffffff


	//   ....[8]....
        /*0174*/ 	.word	0xffffffff


	//   ....[9]....
        /*0178*/ 	.word	0xffffffff


	//   ....[10]....
        /*017c*/ 	.word	0xffffffff


	//   ....[11]....
        /*0180*/ 	.word	0xffffffff


	//   ....[12]....
        /*0184*/ 	.word	0xffffffff


	//   ....[13]....
        /*0188*/ 	.word	0xffffffff


	//   ....[14]....
        /*018c*/ 	.word	0xffffffff


	//   ....[15]....
        /*0190*/ 	.word	0xffffffff


	//   ....[16]....
        /*0194*/ 	.word	0xffffffff


	//   ....[17]....
        /*0198*/ 	.word	0xffffffff


	//   ....[18]....
        /*019c*/ 	.word	0xffffffff


	//   ....[19]....
        /*01a0*/ 	.word	0xffffffff


	//   ....[20]....
        /*01a4*/ 	.word	0xffffffff


	//   ....[21]....
        /*01a8*/ 	.word	0xffffffff


	//   ....[22]....
        /*01ac*/ 	.word	0xffffffff


	//   ....[23]....
        /*01b0*/ 	.word	0xffffffff


	//   ....[24]....
        /*01b4*/ 	.word	0xffffffff


	//   ....[25]....
        /*01b8*/ 	.word	0xffffffff


	//   ....[26]....
        /*01bc*/ 	.word	0xffffffff


	//   ....[27]....
        /*01c0*/ 	.word	0xffffffff


	//   ....[28]....
        /*01c4*/ 	.word	0xffffffff


	//   ....[29]....
        /*01c8*/ 	.word	0xffffffff


	//   ....[30]....
        /*01cc*/ 	.word	0xffffffff


	//   ....[31]....
        /*01d0*/ 	.word	0xffffffff


	//   ....[32]....
        /*01d4*/ 	.word	0xffffffff


	//   ....[33]....
        /*01d8*/ 	.word	0xffffffff


	//   ....[34]....
        /*01dc*/ 	.word	0xffffffff


	//   ....[35]....
        /*01e0*/ 	.word	0xffffffff


	//   ....[36]....
        /*01e4*/ 	.word	0xffffffff


	//   ....[37]....
        /*01e8*/ 	.word	0xffffffff


	//   ....[38]....
        /*01ec*/ 	.word	0xffffffff


	//   ....[39]....
        /*01f0*/ 	.word	0xffffffff


	//   ....[40]....
        /*01f4*/ 	.word	0xffffffff


	//   ....[41]....
        /*01f8*/ 	.word	0xffffffff


	//   ....[42]....
        /*01fc*/ 	.word	0xffffffff


	//   ....[43]....
        /*0200*/ 	.word	0xffffffff


	//   ....[44]....
        /*0204*/ 	.word	0xffffffff


	//   ....[45]....
        /*0208*/ 	.word	0xffffffff


	//   ....[46]....
        /*020c*/ 	.word	0xffffffff


	//   ....[47]....
        /*0210*/ 	.word	0xffffffff


	//   ....[48]....
        /*0214*/ 	.word	0xffffffff


	//   ....[49]....
        /*0218*/ 	.word	0xffffffff


	//   ....[50]....
        /*021c*/ 	.word	0xffffffff


	//   ....[51]....
        /*0220*/ 	.word	0xffffffff


	//   ....[52]....
        /*0224*/ 	.word	0xffffffff


	//   ....[53]....
        /*0228*/ 	.word	0xffffffff


	//   ....[54]....
        /*022c*/ 	.word	0xffffffff


	//   ....[55]....
        /*0230*/ 	.word	0xffffffff


	//   ....[56]....
        /*0234*/ 	.word	0xffffffff


	//   ....[57]....
        /*0238*/ 	.word	0xffffffff


	//   ....[58]....
        /*023c*/ 	.word	0xffffffff


	//   ....[59]....
        /*0240*/ 	.word	0xffffffff


	//   ....[60]....
        /*0244*/ 	.word	0xffffffff


	//   ....[61]....
        /*0248*/ 	.word	0xffffffff


	//   ....[62]....
        /*024c*/ 	.word	0xffffffff


	//   ....[63]....
        /*0250*/ 	.word	0xffffffff


	//   ....[64]....
        /*0254*/ 	.word	0xffffffff


	//   ....[65]....
        /*0258*/ 	.word	0xffffffff


	//   ....[66]....
        /*025c*/ 	.word	0xffffffff


	//   ....[67]....
        /*0260*/ 	.word	0xffffffff


	//   ....[68]....
        /*0264*/ 	.word	0xffffffff


	//   ....[69]....
        /*0268*/ 	.word	0xffffffff


	//   ....[70]....
        /*026c*/ 	.word	0xffffffff


	//   ....[71]....
        /*0270*/ 	.word	0xffffffff


	//   ....[72]....
        /*0274*/ 	.word	0xffffffff


	//   ....[73]....
        /*0278*/ 	.word	0xffffffff


	//   ....[74]....
        /*027c*/ 	.word	0xffffffff


	//   ....[75]....
        /*0280*/ 	.word	0xffffffff


	//   ....[76]....
        /*0284*/ 	.word	0xffffffff


	//   ....[77]....
        /*0288*/ 	.word	0xffffffff


	//   ....[78]....
        /*028c*/ 	.word	0xffffffff


	//   ....[79]....
        /*0290*/ 	.word	0xffffffff


	//   ....[80]....
        /*0294*/ 	.word	0xffffffff


	//   ....[81]....
        /*0298*/ 	.word	0xffffffff


	//   ....[82]....
        /*029c*/ 	.word	0xffffffff


	//   ....[83]....
        /*02a0*/ 	.word	0xffffffff


	//   ....[84]....
        /*02a4*/ 	.word	0xffffffff


	//   ....[85]....
        /*02a8*/ 	.word	0xffffffff


	//   ....[86]....
        /*02ac*/ 	.word	0xffffffff


	//   ....[87]....
        /*02b0*/ 	.word	0xffffffff


	//   ....[88]....
        /*02b4*/ 	.word	0xffffffff


	//   ....[89]....
        /*02b8*/ 	.word	0xffffffff


	//   ....[90]....
        /*02bc*/ 	.word	0xffffffff


	//   ....[91]....
        /*02c0*/ 	.word	0xffffffff


	//   ....[92]....
        /*02c4*/ 	.word	0xffffffff


	//   ....[93]....
        /*02c8*/ 	.word	0xffffffff


	//   ....[94]....
        /*02cc*/ 	.word	0xffffffff


	//   ....[95]....
        /*02d0*/ 	.word	0xffffffff


	//   ....[96]....
        /*02d4*/ 	.word	0xffffffff


	//   ....[97]....
        /*02d8*/ 	.word	0xffffffff


	//   ....[98]....
        /*02dc*/ 	.word	0xffffffff


	//   ....[99]....
        /*02e0*/ 	.word	0xffffffff


	//   ....[100]....
        /*02e4*/ 	.word	0xffffffff


	//   ....[101]....
        /*02e8*/ 	.word	0xffffffff


	//   ....[102]....
        /*02ec*/ 	.word	0xffffffff


	//   ....[103]....
        /*02f0*/ 	.word	0xffffffff


	//   ....[104]....
        /*02f4*/ 	.word	0xffffffff


	//   ....[105]....
        /*02f8*/ 	.word	0xffffffff


	//   ....[106]....
        /*02fc*/ 	.word	0xffffffff


	//   ....[107]....
        /*0300*/ 	.word	0xffffffff


	//   ....[108]....
        /*0304*/ 	.word	0xffffffff


	//   ....[109]....
        /*0308*/ 	.word	0xffffffff


	//   ....[110]....
        /*030c*/ 	.word	0xffffffff


	//   ....[111]....
        /*0310*/ 	.word	0x0500000f


	//   ....[112]....
        /*0314*/ 	.word	0x0500000f


	//   ....[113]....
        /*0318*/ 	.word	0x0500000f


	//   ....[114]....
        /*031c*/ 	.word	0x0500000f


	//   ....[115]....
        /*0320*/ 	.word	0x0500000f


	//   ....[116]....
        /*0324*/ 	.word	0x0500000f


	//   ....[117]....
        /*0328*/ 	.word	0x0500000f


	//   ....[118]....
        /*032c*/ 	.word	0x0500000f


	//   ....[119]....
        /*0330*/ 	.word	0x0500000f


	//   ....[120]....
        /*0334*/ 	.word	0x0500000f


	//   ....[121]....
        /*0338*/ 	.word	0x0500000f


	//   ....[122]....
        /*033c*/ 	.word	0x0500000f


	//   ....[123]....
        /*0340*/ 	.word	0x0500000f


	//   ....[124]....
        /*0344*/ 	.word	0x0500000f


	//   ....[125]....
        /*0348*/ 	.word	0x0500000f


	//   ....[126]....
        /*034c*/ 	.word	0x0500000f


	//   ....[127]....
        /*0350*/ 	.word	0x0500000f


	//   ....[128]....
        /*0354*/ 	.word	0x0500000f


	//   ....[129]....
        /*0358*/ 	.word	0x0500000f


	//   ....[130]....
        /*035c*/ 	.word	0x0500000f


	//   ....[131]....
        /*0360*/ 	.word	0x0500000f


	//   ....[132]....
        /*0364*/ 	.word	0x0500000f


	//   ....[133]....
        /*0368*/ 	.word	0x0500000f


	//   ....[134]....
        /*036c*/ 	.word	0x0500000f


	//----- nvinfo : EIATTR_COOP_GROUP_INSTR_OFFSETS
	.align		4
.L_115:
        /*0370*/ 	.byte	0x04, 0x28
        /*0372*/ 	.short	(.L_117 - .L_116)


	//   ....[0]....
.L_116:
        /*0374*/ 	.word	0x00000070


	//   ....[1]....
        /*0378*/ 	.word	0x000000b0


	//   ....[2]....
        /*037c*/ 	.word	0x000002d0


	//   ....[3]....
        /*0380*/ 	.word	0x00000430


	//   ....[4]....
        /*0384*/ 	.word	0x00000550


	//   ....[5]....
        /*0388*/ 	.word	0x000006b0


	//   ....[6]....
        /*038c*/ 	.word	0x00001540


	//   ....[7]....
        /*0390*/ 	.word	0x00002570


	//   ....[8]....
        /*0394*/ 	.word	0x00002670


	//   ....[9]....
        /*0398*/ 	.word	0x00002be0


	//   ....[10]....
        /*039c*/ 	.word	0x00002c70


	//   ....[11]....
        /*03a0*/ 	.word	0x00004220


	//   ....[12]....
        /*03a4*/ 	.word	0x00004230


	//   ....[13]....
        /*03a8*/ 	.word	0x00004260


	//   ....[14]....
        /*03ac*/ 	.word	0x00004270


	//   ....[15]....
        /*03b0*/ 	.word	0x00005850


	//   ....[16]....
        /*03b4*/ 	.word	0x00005870


	//   ....[17]....
        /*03b8*/ 	.word	0x000058e0


	//   ....[18]....
        /*03bc*/ 	.word	0x000058f0


	//   ....[19]....
        /*03c0*/ 	.word	0x000065c0


	//   ....[20]....
        /*03c4*/ 	.word	0x000065d0


	//   ....[21]....
        /*03c8*/ 	.word	0x000065e0


	//   ....[22]....
        /*03cc*/ 	.word	0x000065f0


	//   ....[23]....
        /*03d0*/ 	.word	0x00006600


	//   ....[24]....
        /*03d4*/ 	.word	0x00006610


	//   ....[25]....
        /*03d8*/ 	.word	0x00006620


	//   ....[26]....
        /*03dc*/ 	.word	0x00006630


	//   ....[27]....
        /*03e0*/ 	.word	0x00006640


	//   ....[28]....
        /*03e4*/ 	.word	0x00006670


	//   ....[29]....
        /*03e8*/ 	.word	0x000066a0


	//   ....[30]....
        /*03ec*/ 	.word	0x000066b0


	//   ....[31]....
        /*03f0*/ 	.word	0x000066e0


	//   ....[32]....
        /*03f4*/ 	.word	0x000066f0


	//   ....[33]....
        /*03f8*/ 	.word	0x00006700


	//   ....[34]....
        /*03fc*/ 	.word	0x00006730


	//   ....[35]....
        /*0400*/ 	.word	0x00006740


	//   ....[36]....
        /*0404*/ 	.word	0x00006770


	//   ....[37]....
        /*0408*/ 	.word	0x00006780


	//   ....[38]....
        /*040c*/ 	.word	0x00006790


	//   ....[39]....
        /*0410*/ 	.word	0x000067a0


	//   ....[40]....
        /*0414*/ 	.word	0x000067c0


	//   ....[41]....
        /*0418*/ 	.word	0x000067f0


	//   ....[42]....
        /*041c*/ 	.word	0x00006820


	//   ....[43]....
        /*0420*/ 	.word	0x00006de0


	//   ....[44]....
        /*0424*/ 	.word	0x00006e20


	//   ....[45]....
        /*0428*/ 	.word	0x00006e60


	//   ....[46]....
        /*042c*/ 	.word	0x00006ea0


	//   ....[47]....
        /*0430*/ 	.word	0x00007370


	//   ....[48]....
        /*0434*/ 	.word	0x000073a0


	//   ....[49]....
        /*0438*/ 	.word	0x000074a0


	//   ....[50]....
        /*043c*/ 	.word	0x000074c0


	//   ....[51]....
        /*0440*/ 	.word	0x00007dd0


	//   ....[52]....
        /*0444*/ 	.word	0x00007de0


	//   ....[53]....
        /*0448*/ 	.word	0x00007ee0


	//   ....[54]....
        /*044c*/ 	.word	0x00007f00


	//   ....[55]....
        /*0450*/ 	.word	0x00008070


	//   ....[56]....
        /*0454*/ 	.word	0x00008220


	//   ....[57]....
        /*0458*/ 	.word	0x00008250


	//   ....[58]....
        /*045c*/ 	.word	0x00008280


	//   ....[59]....
        /*0460*/ 	.word	0x000082b0


	//   ....[60]....
        /*0464*/ 	.word	0x000082e0


	//   ....[61]....
        /*0468*/ 	.word	0x00008320


	//   ....[62]....
        /*046c*/ 	.word	0x00008470


	//   ....[63]....
        /*0470*/ 	.word	0x000084a0


	//   ....[64]....
        /*0474*/ 	.word	0x000084d0


	//   ....[65]....
        /*0478*/ 	.word	0x00008500


	//   ....[66]....
        /*047c*/ 	.word	0x00008530


	//   ....[67]....
        /*0480*/ 	.word	0x00008570


	//   ....[68]....
        /*0484*/ 	.word	0x000085f0


	//   ....[69]....
        /*0488*/ 	.word	0x00008630


	//   ....[70]....
        /*048c*/ 	.word	0x000086c0


	//   ....[71]....
        /*0490*/ 	.word	0x00009f20


	//   ....[72]....
        /*0494*/ 	.word	0x00009f50


	//   ....[73]....
        /*0498*/ 	.word	0x00009f70


	//   ....[74]....
        /*049c*/ 	.word	0x0000a050


	//   ....[75]....
        /*04a0*/ 	.word	0x0000a3f0


	//   ....[76]....
        /*04a4*/ 	.word	0x0000a400


	//   ....[77]....
        /*04a8*/ 	.word	0x0000a410


	//   ....[78]....
        /*04ac*/ 	.word	0x0000a420


	//   ....[79]....
        /*04b0*/ 	.word	0x0000ad00


	//   ....[80]....
        /*04b4*/ 	.word	0x0000ad30


	//   ....[81]....
        /*04b8*/ 	.word	0x0000ad50


	//   ....[82]....
        /*04bc*/ 	.word	0x0000ad60


	//   ....[83]....
        /*04c0*/ 	.word	0x0000ad70


	//   ....[84]....
        /*04c4*/ 	.word	0x0000ae80


	//   ....[85]....
        /*04c8*/ 	.word	0x0000b5d0


	//   ....[86]....
        /*04cc*/ 	.word	0x0000b5f0


	//   ....[87]....
        /*04d0*/ 	.word	0x0000b600


	//   ....[88]....
        /*04d4*/ 	.word	0x0000b660


	//   ....[89]....
        /*04d8*/ 	.word	0x0000b9c0


	//   ....[90]....
        /*04dc*/ 	.word	0x0000b9d0


	//   ....[91]....
        /*04e0*/ 	.word	0x0000b9e0


	//   ....[92]....
        /*04e4*/ 	.word	0x0000ba40


	//   ....[93]....
        /*04e8*/ 	.word	0x0000c960


	//   ....[94]....
        /*04ec*/ 	.word	0x0000c970


	//   ....[95]....
        /*04f0*/ 	.word	0x0000c9a0


	//   ....[96]....
        /*04f4*/ 	.word	0x0000c9d0


	//   ....[97]....
        /*04f8*/ 	.word	0x0000ca00


	//   ....[98]....
        /*04fc*/ 	.word	0x0000ca10


	//   ....[99]....
        /*0500*/ 	.word	0x0000ca40


	//   ....[100]....
        /*0504*/ 	.word	0x0000ca80


	//   ....[101]....
        /*0508*/ 	.word	0x0000cbc0


	//   ....[102]....
        /*050c*/ 	.word	0x0000cbf0


	//   ....[103]....
        /*0510*/ 	.word	0x0000cc30


	//   ....[104]....
        /*0514*/ 	.word	0x0000cc60


	//   ....[105]....
        /*0518*/ 	.word	0x0000cc90


	//   ....[106]....
        /*051c*/ 	.word	0x0000ccc0


	//   ....[107]....
        /*0520*/ 	.word	0x0000cd70


	//   ....[108]....
        /*0524*/ 	.word	0x0000cdb0


	//   ....[109]....
        /*0528*/ 	.word	0x0000ce00


	//   ....[110]....
        /*052c*/ 	.word	0x0000d250


	//   ....[111]....
        /*0530*/ 	.word	0x0000d7a0


	//   ....[112]....
        /*0534*/ 	.word	0x0000d890


	//   ....[113]....
        /*0538*/ 	.word	0x0000d920


	//   ....[114]....
        /*053c*/ 	.word	0x0000dab0


	//   ....[115]....
        /*0540*/ 	.word	0x0000db50


	//   ....[116]....
        /*0544*/ 	.word	0x0000dc50


	//   ....[117]....
        /*0548*/ 	.word	0x0000dce0


	//   ....[118]....
        /*054c*/ 	.word	0x0000dd40


	//   ....[119]....
        /*0550*/ 	.word	0x0000dde0


	//   ....[120]....
        /*0554*/ 	.word	0x0000def0


	//   ....[121]....
        /*0558*/ 	.word	0x0000df50


	//   ....[122]....
        /*055c*/ 	.word	0x0000dfb0


	//   ....[123]....
        /*0560*/ 	.word	0x0000e050


	//   ....[124]....
        /*0564*/ 	.word	0x0000e110


	//   ....[125]....
        /*0568*/ 	.word	0x0000e190


	//   ....[126]....
        /*056c*/ 	.word	0x0000e350


	//   ....[127]....
        /*0570*/ 	.word	0x0000e3f0


	//   ....[128]....
        /*0574*/ 	.word	0x0000e450


	//   ....[129]....
        /*0578*/ 	.word	0x0000e520


	//   ....[130]....
        /*057c*/ 	.word	0x0000e610


	//   ....[131]....
        /*0580*/ 	.word	0x0000e6a0


	//   ....[132]....
        /*0584*/ 	.word	0x0000e700


	//   ....[133]....
        /*0588*/ 	.word	0x0000e7d0


	//   ....[134]....
        /*058c*/ 	.word	0x0000ea30


	//----- nvinfo : EIATTR_REG_RECONFIG
	.align		4
.L_117:
        /*0590*/ 	.byte	0x01, 0x54
	.zero		2


	//----- nvinfo : EIATTR_SYSCALL_OFFSETS
	.align		4
        /*0594*/ 	.byte	0x04, 0x46
        /*0596*/ 	.short	(.L_119 - .L_118)


	//   ....[0]....
.L_118:
        /*0598*/ 	.word	0x00001730


	//   ....[1]....
        /*059c*/ 	.word	0x000094d0


	//   ....[2]....
        /*05a0*/ 	.word	0x00009640


	//   ....[3]....
        /*05a4*/ 	.word	0x00009790


	//   ....[4]....
        /*05a8*/ 	.word	0x000098d0


	//   ....[5]....
        /*05ac*/ 	.word	0x0000a810


	//----- nvinfo : EIATTR_MBARRIER_INSTR_OFFSETS
	.align		4
.L_119:
        /*05b0*/ 	.byte	0x04, 0x39
        /*05b2*/ 	.short	(.L_121 - .L_120)


	//   ....[0]....
.L_120:
        /*05b4*/ 	.word	0x00000180
        /*05b8*/ 	.word	0x000000ff
        /*05bc*/ 	.word	0x00019c00
        /*05c0*/ 	.short	0x0100
        /*05c2*/ 	.byte	0x08
	.zero		1


	//   ....[1]....
        /*05c4*/ 	.word	0x00000190
        /*05c8*/ 	.word	0x000000ff
        /*05cc*/ 	.word	0x00019c20
        /*05d0*/ 	.short	0x0100
        /*05d2*/ 	.byte	0x08
	.zero		1


	//   ....[2]....
        /*05d4*/ 	.word	0x00000280
        /*05d8*/ 	.word	0x000000ff
        /*05dc*/ 	.word	0x00019c30
        /*05e0*/ 	.short	0x0100
        /*05e2*/ 	.byte	0x08
	.zero		1


	//   ....[3]....
        /*05e4*/ 	.word	0x00000290
        /*05e8*/ 	.word	0x000000ff
        /*05ec*/ 	.word	0x00019c40
        /*05f0*/ 	.short	0x0100
        /*05f2*/ 	.byte	0x08
	.zero		1


	//   ....[4]....
        /*05f4*/ 	.word	0x000002a0
        /*05f8*/ 	.word	0x000000ff
        /*05fc*/ 	.word	0x00019c38
        /*0600*/ 	.short	0x0100
        /*0602*/ 	.byte	0x08
	.zero		1


	//   ....[5]....
        /*0604*/ 	.word	0x000002b0
        /*0608*/ 	.word	0x000000ff
        /*060c*/ 	.word	0x00019c48
        /*0610*/ 	.short	0x0100
        /*0612*/ 	.byte	0x08
	.zero		1


	//   ....[6]....
        /*0614*/ 	.word	0x000003e0
        /*0618*/ 	.word	0x000000ff
        /*061c*/ 	.word	0x00019c50
        /*0620*/ 	.short	0x0100
        /*0622*/ 	.byte	0x08
	.zero		1


	//   ....[7]....
        /*0624*/ 	.word	0x000003f0
        /*0628*/ 	.word	0x000000ff
        /*062c*/ 	.word	0x00019c60
        /*0630*/ 	.short	0x0100
        /*0632*/ 	.byte	0x08
	.zero		1


	//   ....[8]....
        /*0634*/ 	.word	0x00000400
        /*0638*/ 	.word	0x000000ff
        /*063c*/ 	.word	0x00019c58
        /*0640*/ 	.short	0x0100
        /*0642*/ 	.byte	0x08
	.zero		1


	//   ....[9]....
        /*0644*/ 	.word	0x00000410
        /*0648*/ 	.word	0x000000ff
        /*064c*/ 	.word	0x00019c68
        /*0650*/ 	.short	0x0100
        /*0652*/ 	.byte	0x08
	.zero		1


	//   ....[10]....
        /*0654*/ 	.word	0x00000500
        /*0658*/ 	.word	0x000000ff
        /*065c*/ 	.word	0x00019c70
        /*0660*/ 	.short	0x0100
        /*0662*/ 	.byte	0x06
	.zero		1


	//   ....[11]....
        /*0664*/ 	.word	0x00000510
        /*0668*/ 	.word	0x000000ff
        /*066c*/ 	.word	0x00019c80
        /*0670*/ 	.short	0x0100
        /*0672*/ 	.byte	0x06
	.zero		1


	//   ....[12]....
        /*0674*/ 	.word	0x00000520
        /*0678*/ 	.word	0x000000ff
        /*067c*/ 	.word	0x00019c78
        /*0680*/ 	.short	0x0100
        /*0682*/ 	.byte	0x06
	.zero		1


	//   ....[13]....
        /*0684*/ 	.word	0x00000530
        /*0688*/ 	.word	0x000000ff
        /*068c*/ 	.word	0x00019c88
        /*0690*/ 	.short	0x0100
        /*0692*/ 	.byte	0x06
	.zero		1


	//   ....[14]....
        /*0694*/ 	.word	0x00000660
        /*0698*/ 	.word	0x000000ff
        /*069c*/ 	.word	0x00019c90
        /*06a0*/ 	.short	0x0100
        /*06a2*/ 	.byte	0x08
	.zero		1


	//   ....[15]....
        /*06a4*/ 	.word	0x00000670
        /*06a8*/ 	.word	0x000000ff
        /*06ac*/ 	.word	0x00019ca0
        /*06b0*/ 	.short	0x0100
        /*06b2*/ 	.byte	0x08
	.zero		1


	//   ....[16]....
        /*06b4*/ 	.word	0x00000680
        /*06b8*/ 	.word	0x000000ff
        /*06bc*/ 	.word	0x00019c98
        /*06c0*/ 	.short	0x0100
        /*06c2*/ 	.byte	0x08
	.zero		1


	//   ....[17]....
        /*06c4*/ 	.word	0x00000690
        /*06c8*/ 	.word	0x000000ff
        /*06cc*/ 	.word	0x00019ca8
        /*06d0*/ 	.short	0x0100
        /*06d2*/ 	.byte	0x08
	.zero		1


	//   ....[18]....
        /*06d4*/ 	.word	0x000007e0
        /*06d8*/ 	.word	0x000000ff
        /*06dc*/ 	.word	0x00019cb0
        /*06e0*/ 	.short	0x0100
        /*06e2*/ 	.byte	0x08
	.zero		1


	//   ....[19]....
        /*06e4*/ 	.word	0x000007f0
        /*06e8*/ 	.word	0x000000ff
        /*06ec*/ 	.word	0x00019cc0
        /*06f0*/ 	.short	0x0100
        /*06f2*/ 	.byte	0x08
	.zero		1


	//   ....[20]....
        /*06f4*/ 	.word	0x00000800
        /*06f8*/ 	.word	0x000000ff
        /*06fc*/ 	.word	0x00019cb8
        /*0700*/ 	.short	0x0100
        /*0702*/ 	.byte	0x08
	.zero		1


	//   ....[21]....
        /*0704*/ 	.word	0x00000810
        /*0708*/ 	.word	0x000000ff
        /*070c*/ 	.word	0x00019cc8
        /*0710*/ 	.short	0x0100
        /*0712*/ 	.byte	0x08
	.zero		1


	//   ....[22]....
        /*0714*/ 	.word	0x000017b0
        /*0718*/ 	.word	0x000000ff
        /*071c*/ 	.word	0x00019c00
        /*0720*/ 	.short	0x010a
        /*0722*/ 	.byte	0x34
	.zero		1


	//   ....[23]....
        /*0724*/ 	.word	0x00001830
        /*0728*/ 	.word	0x00000003
        /*072c*/ 	.word	0x00019c30
        /*0730*/ 	.short	0x010a
        /*0732*/ 	.byte	0x3f
	.zero		1


	//   ....[24]....
        /*0734*/ 	.word	0x00001880
        /*0738*/ 	.word	0x00000003
        /*073c*/ 	.word	0x00019c30
        /*0740*/ 	.short	0x010a
        /*0742*/ 	.byte	0x3f
	.zero		1


	//   ....[25]....
        /*0744*/ 	.word	0x00001c20
        /*0748*/ 	.word	0x000000ff
        /*074c*/ 	.word	0x00000000
        /*0750*/ 	.short	0x0101
        /*0752*/ 	.byte	0x06
	.zero		1


	//   ....[26]....
        /*0754*/ 	.word	0x00003a30
        /*0758*/ 	.word	0x000000ff
        /*075c*/ 	.word	0x00019c30
        /*0760*/ 	.short	0x010a
        /*0762*/ 	.byte	0x14
	.zero		1


	//   ....[27]....
        /*0764*/ 	.word	0x00003a70
        /*0768*/ 	.word	0x000000ff
        /*076c*/ 	.word	0x00019c30
        /*0770*/ 	.short	0x010a
        /*0772*/ 	.byte	0x14
	.zero		1


	//   ....[28]....
        /*0774*/ 	.word	0x00003bd0
        /*0778*/ 	.word	0x000000ff
        /*077c*/ 	.word	0x00019c50
        /*0780*/ 	.short	0x010a
        /*0782*/ 	.byte	0x0b
	.zero		1


	//   ....[29]....
        /*0784*/ 	.word	0x00003c10
        /*0788*/ 	.word	0x000000ff
        /*078c*/ 	.word	0x00019c50
        /*0790*/ 	.short	0x010a
        /*0792*/ 	.byte	0x0b
	.zero		1


	//   ....[30]....
        /*0794*/ 	.word	0x00003ea0
        /*0798*/ 	.word	0x000000ff
        /*079c*/ 	.word	0x00000000
        /*07a0*/ 	.short	0x0101
        /*07a2*/ 	.byte	0x06
	.zero		1


	//   ....[31]....
        /*07a4*/ 	.word	0x00005030
        /*07a8*/ 	.word	0x000000ff
        /*07ac*/ 	.word	0x00000000
        /*07b0*/ 	.short	0x0101
        /*07b2*/ 	.byte	0x06
	.zero		1


	//   ....[32]....
        /*07b4*/ 	.word	0x00005590
        /*07b8*/ 	.word	0x000000ff
        /*07bc*/ 	.word	0x00019c50
        /*07c0*/ 	.short	0x010a
        /*07c2*/ 	.byte	0x0e
	.zero		1


	//   ....[33]....
        /*07c4*/ 	.word	0x000055d0
        /*07c8*/ 	.word	0x000000ff
        /*07cc*/ 	.word	0x00019c50
        /*07d0*/ 	.short	0x010a
        /*07d2*/ 	.byte	0x0e
	.zero		1


	//   ....[34]....
        /*07d4*/ 	.word	0x00005bd0
        /*07d8*/ 	.word	0x000000ff
        /*07dc*/ 	.word	0x00000000
        /*07e0*/ 	.short	0x0101
        /*07e2*/ 	.byte	0x04
	.zero		1


	//   ....[35]....
        /*07e4*/ 	.word	0x00007390
        /*07e8*/ 	.word	0x00000000
        /*07ec*/ 	.word	0x00000000
        /*07f0*/ 	.short	0x0101
        /*07f2*/ 	.byte	0x3f
	.zero		1


	//   ....[36]....
        /*07f4*/ 	.word	0x00009d30
        /*07f8*/ 	.word	0x00000004
        /*07fc*/ 	.word	0x00019c80
        /*0800*/ 	.short	0x010a
        /*0802*/ 	.byte	0x3f
	.zero		1


	//   ....[37]....
        /*0804*/ 	.word	0x0000a120
        /*0808*/ 	.word	0x00000004
        /*080c*/ 	.word	0x00019c70
        /*0810*/ 	.short	0x0107
        /*0812*/ 	.byte	0x3f
	.zero		1


	//   ....[38]....
        /*0814*/ 	.word	0x0000a1e0
        /*0818*/ 	.word	0x00000004
        /*081c*/ 	.word	0x00019c70
        /*0820*/ 	.short	0x0101
        /*0822*/ 	.byte	0x3f
	.zero		1


	//   ....[39]....
        /*0824*/ 	.word	0x0000a230
        /*0828*/ 	.word	0x00000004
        /*082c*/ 	.word	0x00019c40
        /*0830*/ 	.short	0x010a
        /*0832*/ 	.byte	0x3f
	.zero		1


	//   ....[40]....
        /*0834*/ 	.word	0x0000a540
        /*0838*/ 	.word	0x00000004
        /*083c*/ 	.word	0x00019c30
        /*0840*/ 	.short	0x0107
        /*0842*/ 	.byte	0x3f
	.zero		1


	//   ....[41]....
        /*0844*/ 	.word	0x0000a600
        /*0848*/ 	.word	0x00000004
        /*084c*/ 	.word	0x00019c30
        /*0850*/ 	.short	0x0101
        /*0852*/ 	.byte	0x3f
	.zero		1


	//   ....[42]....
        /*0854*/ 	.word	0x0000af60
        /*0858*/ 	.word	0x00000016
        /*085c*/ 	.word	0x00019c00
        /*0860*/ 	.short	0x0107
        /*0862*/ 	.byte	0x3f
	.zero		1


	//   ....[43]....
        /*0864*/ 	.word	0x0000b060
        /*0868*/ 	.word	0x00000016
        /*086c*/ 	.word	0x00019c00
        /*0870*/ 	.short	0x0101
        /*0872*/ 	.byte	0x3f
	.zero		1


	//   ....[44]....
        /*0874*/ 	.word	0x0000b080
        /*0878*/ 	.word	0x00000016
        /*087c*/ 	.word	0x00019c20
        /*0880*/ 	.short	0x010a
        /*0882*/ 	.byte	0x3f
	.zero		1


	//   ....[45]....
        /*0884*/ 	.word	0x0000b3f0
        /*0888*/ 	.word	0x00000000
        /*088c*/ 	.word	0x00019c80
        /*0890*/ 	.short	0x010a
        /*0892*/ 	.byte	0x3f
	.zero		1


	//   ....[46]....
        /*0894*/ 	.word	0x0000b700
        /*0898*/ 	.word	0x00000000
        /*089c*/ 	.word	0x00019c70
        /*08a0*/ 	.short	0x0107
        /*08a2*/ 	.byte	0x3f
	.zero		1


	//   ....[47]....
        /*08a4*/ 	.word	0x0000b7c0
        /*08a8*/ 	.word	0x00000000
        /*08ac*/ 	.word	0x00019c70
        /*08b0*/ 	.short	0x0101
        /*08b2*/ 	.byte	0x3f
	.zero		1


	//   ....[48]....
        /*08b4*/ 	.word	0x0000b7f0
        /*08b8*/ 	.word	0x00000000
        /*08bc*/ 	.word	0x00019c40
        /*08c0*/ 	.short	0x010a
        /*08c2*/ 	.byte	0x3f
	.zero		1


	//   ....[49]....
        /*08c4*/ 	.word	0x0000bae0
        /*08c8*/ 	.word	0x00000000
        /*08cc*/ 	.word	0x00019c30
        /*08d0*/ 	.short	0x0107
        /*08d2*/ 	.byte	0x3f
	.zero		1


	//   ....[50]....
        /*08d4*/ 	.word	0x0000bba0
        /*08d8*/ 	.word	0x00000000
        /*08dc*/ 	.word	0x00019c30
        /*08e0*/ 	.short	0x0101
        /*08e2*/ 	.byte	0x3f
	.zero		1


	//   ....[51]....
        /*08e4*/ 	.word	0x0000bc30
        /*08e8*/ 	.word	0x00000002
        /*08ec*/ 	.word	0x00019c70
        /*08f0*/ 	.short	0x010a
        /*08f2*/ 	.byte	0x3f
	.zero		1


	//   ....[52]....
        /*08f4*/ 	.word	0x0000bcc0
        /*08f8*/ 	.word	0x00000002
        /*08fc*/ 	.word	0x00019c60
        /*0900*/ 	.short	0x010a
        /*0902*/ 	.byte	0x3f
	.zero		1


	//   ....[53]....
        /*0904*/ 	.word	0x0000c050
        /*0908*/ 	.word	0x00000002
        /*090c*/ 	.word	0x00019c50
        /*0910*/ 	.short	0x0101
        /*0912*/ 	.byte	0x3f
	.zero		1


	//   ....[54]....
        /*0914*/ 	.word	0x0000c0e0
        /*0918*/ 	.word	0x00000002
        /*091c*/ 	.word	0x00000000
        /*0920*/ 	.short	0x0101
        /*0922*/ 	.byte	0x3f
	.zero		1


	//   ....[55]....
        /*0924*/ 	.word	0x0000c2a0
        /*0928*/ 	.word	0x00000003
        /*092c*/ 	.word	0x00019c70
        /*0930*/ 	.short	0x010a
        /*0932*/ 	.byte	0x3f
	.zero		1


	//   ....[56]....
        /*0934*/ 	.word	0x0000c320
        /*0938*/ 	.word	0x00000003
        /*093c*/ 	.word	0x00019c60
        /*0940*/ 	.short	0x010a
        /*0942*/ 	.byte	0x3f
	.zero		1


	//   ....[57]....
        /*0944*/ 	.word	0x0000c6c0
        /*0948*/ 	.word	0x00000003
        /*094c*/ 	.word	0x00019c50
        /*0950*/ 	.short	0x0101
        /*0952*/ 	.byte	0x3f
	.zero		1


	//   ....[58]....
        /*0954*/ 	.word	0x0000c760
        /*0958*/ 	.word	0x00000003
        /*095c*/ 	.word	0x00000000
        /*0960*/ 	.short	0x0101
        /*0962*/ 	.byte	0x3f
	.zero		1


	//   ....[59]....
        /*0964*/ 	.word	0x0000d1d0
        /*0968*/ 	.word	0x00000004
        /*096c*/ 	.word	0x00019c20
        /*0970*/ 	.short	0x010a
        /*0972*/ 	.byte	0x3f
	.zero		1


	//   ....[60]....
        /*0974*/ 	.word	0x0000d350
        /*0978*/ 	.word	0x00000005
        /*097c*/ 	.word	0x00019c40
        /*0980*/ 	.short	0x010a
        /*0982*/ 	.byte	0x3f
	.zero		1


	//   ....[61]....
        /*0984*/ 	.word	0x0000d3f0
        /*0988*/ 	.word	0x00000017
        /*098c*/ 	.word	0x00019c40
        /*0990*/ 	.short	0x010a
        /*0992*/ 	.byte	0x3f
	.zero		1


	//   ....[62]....
        /*0994*/ 	.word	0x0000d430
        /*0998*/ 	.word	0x00000005
        /*099c*/ 	.word	0x00019c60
        /*09a0*/ 	.short	0x010a
        /*09a2*/ 	.byte	0x3f
	.zero		1


	//   ....[63]....
        /*09a4*/ 	.word	0x0000d470
        /*09a8*/ 	.word	0x00000017
        /*09ac*/ 	.word	0x00019c60
        /*09b0*/ 	.short	0x010a
        /*09b2*/ 	.byte	0x3f
	.zero		1


	//   ....[64]....
        /*09b4*/ 	.word	0x0000d4b0
        /*09b8*/ 	.word	0x00000005
        /*09bc*/ 	.word	0x00019c80
        /*09c0*/ 	.short	0x010a
        /*09c2*/ 	.byte	0x3f
	.zero		1


	//   ....[65]....
        /*09c4*/ 	.word	0x0000d4f0
        /*09c8*/ 	.word	0x00000017
        /*09cc*/ 	.word	0x00019c80
        /*09d0*/ 	.short	0x010a
        /*09d2*/ 	.byte	0x3f
	.zero		1


	//   ....[66]....
        /*09d4*/ 	.word	0x0000d560
        /*09d8*/ 	.word	0x00000003
        /*09dc*/ 	.word	0x00019c00
        /*09e0*/ 	.short	0x010a
        /*09e2*/ 	.byte	0x3f
	.zero		1


	//   ....[67]....
        /*09e4*/ 	.word	0x0000d5b0
        /*09e8*/ 	.word	0x00000003
        /*09ec*/ 	.word	0x00019c30
        /*09f0*/ 	.short	0x010a
        /*09f2*/ 	.byte	0x3f
	.zero		1


	//   ....[68]....
        /*09f4*/ 	.word	0x0000d610
        /*09f8*/ 	.word	0x00000005
        /*09fc*/ 	.word	0x00019c30
        /*0a00*/ 	.short	0x010a
        /*0a02*/ 	.byte	0x3f
	.zero		1


	//   ....[69]....
        /*0a04*/ 	.word	0x0000d670
        /*0a08*/ 	.word	0x00000005
        /*0a0c*/ 	.word	0x00019c50
        /*0a10*/ 	.short	0x010a
        /*0a12*/ 	.byte	0x3f
	.zero		1


	//   ....[70]....
        /*0a14*/ 	.word	0x0000d6d0
        /*0a18*/ 	.word	0x00000007
        /*0a1c*/ 	.word	0x00019c50
        /*0a20*/ 	.short	0x010a
        /*0a22*/ 	.byte	0x3f
	.zero		1


	//   ....[71]....
        /*0a24*/ 	.word	0x0000d7e0
        /*0a28*/ 	.word	0x00000004
        /*0a2c*/ 	.word	0x00019c80
        /*0a30*/ 	.short	0x010a
        /*0a32*/ 	.byte	0x3f
	.zero		1


	//   ....[72]....
        /*0a34*/ 	.word	0x0000dba0
        /*0a38*/ 	.word	0x00000004
        /*0a3c*/ 	.word	0x00019c40
        /*0a40*/ 	.short	0x010a
        /*0a42*/ 	.byte	0x3f
	.zero		1


	//   ....[73]....
        /*0a44*/ 	.word	0x0000e250
        /*0a48*/ 	.word	0x00000016
        /*0a4c*/ 	.word	0x00019c20
        /*0a50*/ 	.short	0x010a
        /*0a52*/ 	.byte	0x3f
	.zero		1


	//   ....[74]....
        /*0a54*/ 	.word	0x0000e2a0
        /*0a58*/ 	.word	0x00000000
        /*0a5c*/ 	.word	0x00019c80
        /*0a60*/ 	.short	0x010a
        /*0a62*/ 	.byte	0x3f
	.zero		1


	//   ....[75]....
        /*0a64*/ 	.word	0x0000e560
        /*0a68*/ 	.word	0x00000000
        /*0a6c*/ 	.word	0x00019c40
        /*0a70*/ 	.short	0x010a
        /*0a72*/ 	.byte	0x3f
	.zero		1


	//   ....[76]....
        /*0a74*/ 	.word	0x0000e810
        /*0a78*/ 	.word	0x00000002
        /*0a7c*/ 	.word	0x00019c70
        /*0a80*/ 	.short	0x010a
        /*0a82*/ 	.byte	0x3f
	.zero		1


	//   ....[77]....
        /*0a84*/ 	.word	0x0000e860
        /*0a88*/ 	.word	0x00000002
        /*0a8c*/ 	.word	0x00019c60
        /*0a90*/ 	.short	0x010a
        /*0a92*/ 	.byte	0x3f
	.zero		1


	//   ....[78]....
        /*0a94*/ 	.word	0x0000e8b0
        /*0a98*/ 	.word	0x00000003
        /*0a9c*/ 	.word	0x00019c70
        /*0aa0*/ 	.short	0x010a
        /*0aa2*/ 	.byte	0x3f
	.zero		1


	//   ....[79]....
        /*0aa4*/ 	.word	0x0000e900
        /*0aa8*/ 	.word	0x00000003
        /*0aac*/ 	.word	0x00019c60
        /*0ab0*/ 	.short	0x010a
        /*0ab2*/ 	.byte	0x3f
	.zero		1


	//   ....[80]....
        /*0ab4*/ 	.word	0x0000e950
        /*0ab8*/ 	.word	0x00000004
        /*0abc*/ 	.word	0x00019c20
        /*0ac0*/ 	.short	0x010a
        /*0ac2*/ 	.byte	0x3f
	.zero		1


	//   ....[81]....
        /*0ac4*/ 	.word	0x0000eaf0
        /*0ac8*/ 	.word	0x00000005
        /*0acc*/ 	.word	0x00019c40
        /*0ad0*/ 	.short	0x010a
        /*0ad2*/ 	.byte	0x3f
	.zero		1


	//   ....[82]....
        /*0ad4*/ 	.word	0x0000eb40
        /*0ad8*/ 	.word	0x00000017
        /*0adc*/ 	.word	0x00019c40
        /*0ae0*/ 	.short	0x010a
        /*0ae2*/ 	.byte	0x3f
	.zero		1


	//   ....[83]....
        /*0ae4*/ 	.word	0x0000eb90
        /*0ae8*/ 	.word	0x00000005
        /*0aec*/ 	.word	0x00019c60
        /*0af0*/ 	.short	0x010a
        /*0af2*/ 	.byte	0x3f
	.zero		1


	//   ....[84]....
        /*0af4*/ 	.word	0x0000ebe0
        /*0af8*/ 	.word	0x00000017
        /*0afc*/ 	.word	0x00019c60
        /*0b00*/ 	.short	0x010a
        /*0b02*/ 	.byte	0x3f
	.zero		1


	//   ....[85]....
        /*0b04*/ 	.word	0x0000ec30
        /*0b08*/ 	.word	0x00000005
        /*0b0c*/ 	.word	0x00019c80
        /*0b10*/ 	.short	0x010a
        /*0b12*/ 	.byte	0x3f
	.zero		1


	//----- nvinfo : EIATTR_NUM_MBARRIERS
	.align		4
.L_121:
        /*0b14*/ 	.byte	0x03, 0x38
        /*0b16*/ 	.short	0x0016


	//----- nvinfo : EIATTR_EXIT_INSTR_OFFSETS
	.align		4
        /*0b18*/ 	.byte	0x04, 0x1c
        /*0b1a*/ 	.short	(.L_123 - .L_122)


	//   ....[0]....
.L_122:
        /*0b1c*/ 	.word	0x00000980


	//   ....[1]....
        /*0b20*/ 	.word	0x00008020


	//   ....[2]....
        /*0b24*/ 	.word	0x0000d540


	//----- nvinfo : EIATTR_MAX_THREADS
	.align		4
.L_123:
        /*0b28*/ 	.byte	0x04, 0x05
        /*0b2a*/ 	.short	(.L_125 - .L_124)
.L_124:
        /*0b2c*/ 	.word	0x00000200
        /*0b30*/ 	.word	0x00000001
        /*0b34*/ 	.word	0x00000001


	//----- nvinfo : EIATTR_CRS_STACK_SIZE
	.align		4
.L_125:
        /*0b38*/ 	.byte	0x04, 0x1e
        /*0b3a*/ 	.short	(.L_127 - .L_126)
.L_126:
        /*0b3c*/ 	.word	0x00000000


	//----- nvinfo : EIATTR_CBANK_PARAM_SIZE
	.align		4
.L_127:
        /*0b40*/ 	.byte	0x03, 0x19
        /*0b42*/ 	.short	0x0af0


	//----- nvinfo : EIATTR_PARAM_CBANK
	.align		4
        /*0b44*/ 	.byte	0x04, 0x0a
        /*0b46*/ 	.short	(.L_129 - .L_128)
	.align		4
.L_128:
        /*0b48*/ 	.word	index@(.nv.constant0._ZN7cutlass13device_kernelIN5flash11enable_sm90INS1_16FlashAttnFwdSm90INS1_25CollectiveMainloopFwdSm90ILi2EN4cute5tupleIJNS5_1CILi1EEES8_S8_EEENS6_IJNS7_ILi192EEENS7_ILi128EEENS7_ILi96EEEEEELi96ENS_12float_e4m3_tEfNS_4arch4Sm90ELb0ELb0ELb0ELb1ELb1ELb0ELb0ELb1ELb1ELb1ELb0ELb0EEENS1_21CollectiveEpilogueFwdINS6_IJSA_SC_SB_EEES9_NS_10bfloat16_tESG_Li384ELb1ELb1ELb0ELb1EEENS1_36VarlenDynamicPersistentTileSchedulerILi192ELi128ELi384ELi128ELb0ELb1ELb1ELb0ELb1ELb1EEEEEEEEEvNT_6ParamsE)
        /*0b4c*/ 	.short	0x0210
        /*0b4e*/ 	.short	0x0af0


	//----- nvinfo : EIATTR_SW_WAR
	.align		4
.L_129:
        /*0b50*/ 	.byte	0x04, 0x36
        /*0b52*/ 	.short	(.L_131 - .L_130)
.L_130:
        /*0b54*/ 	.word	0x00000008
.L_131:


//--------------------- .nv.info._ZN7cutlass13device_kernelIN5flash11enable_sm90INS1_16FlashAttnFwdSm90INS1_25CollectiveMainloopFwdSm90ILi2EN4cute5tupleIJNS5_1CILi1EEES8_S8_EEENS6_IJNS7_ILi192EEENS7_ILi128EEENS7_ILi96EEEEEELi96ENS_12float_e4m3_tEfNS_4arch4Sm90ELb0ELb0ELb0ELb1ELb1ELb1ELb0ELb1ELb1ELb1ELb0ELb0EEENS1_21CollectiveEpilogueFwdINS6_IJSA_SC_SB_EEES9_NS_10bfloat16_tESG_Li384ELb1ELb1ELb0ELb1EEENS1_36VarlenDynamicPersistentTileSchedulerILi192ELi128ELi384ELi128ELb0ELb1ELb1ELb0ELb1ELb1EEEEEEEEEvNT_6ParamsE --------------------------
	.section	.nv.info._ZN7cutlass13device_kernelIN5flash11enable_sm90INS1_16FlashAttnFwdSm90INS1_25CollectiveMainloopFwdSm90ILi2EN4cute5tupleIJNS5_1CILi1EEES8_S8_EEENS6_IJNS7_ILi192EEENS7_ILi128EEENS7_ILi96EEEEEELi96ENS_12float_e4m3_tEfNS_4arch4Sm90ELb0ELb0ELb0ELb1ELb1ELb1ELb0ELb1ELb1ELb1ELb0ELb0EEENS1_21CollectiveEpilogueFwdINS6_IJSA_SC_SB_EEES9_NS_10bfloat16_tESG_Li384ELb1ELb1ELb0ELb1EEENS1_36VarlenDynamicPersistentTileSchedulerILi192ELi128ELi384ELi128ELb0ELb1ELb1ELb0ELb1ELb1EEEEEEEEEvNT_6ParamsE,"",@"SHT_CUDA_INFO"
	.sectionflags	@""
	.align	4


	//----- nvinfo : EIATTR_CUDA_API_VERSION
	.align		4
        /*0000*/ 	.byte	0x04, 0x37
        /*0002*/ 	.short	(.L_133 - .L_132)
.L_132:
        /*0004*/ 	.word	0x00000082


	//----- nvinfo : EIATTR_KPARAM_INFO
	.align		4
.L_133:
        /*0008*/ 	.byte	0x04, 0x17
        /*000a*/ 	.short	(.L_135 - .L_134)
.L_134:
        /*000c*/ 	.word	0x00000000
        /*0010*/ 	.short	0x0000
        /*0012*/ 	.short	0x0070
        /*0014*/ 	.byte	0x00, 0xf0, 0x01, 0x2a


	//----- nvinfo : EIATTR_SPARSE_MMA_MASK
	.align		4
.L_135:
        /*0018*/ 	.byte	0x03, 0x50
        /*001a*/ 	.short	0x0000


	//----- nvinfo : EIATTR_MAXREG_COUNT
	.align		4
        /*001c*/ 	.byte	0x03, 0x1b
        /*001e*/ 	.short	0x0080


	//----- nvinfo : EIATTR_NUM_BARRIERS
	.align		4
        /*0020*/ 	.byte	0x02, 0x4c
        /*0022*/ 	.byte	0x10
	.zero		1


	//----- nvinfo : EIATTR_EXTERNS
	.align		4
        /*0024*/ 	.byte	0x04, 0x0f
        /*0026*/ 	.short	(.L_137 - .L_136)


	//   ....[0]....
	.align		4
.L_136:
        /*0028*/ 	.word	index@(__assertfail)


	//----- nvinfo : EIATTR_ANNOTATIONS
	.align		4
.L_137:
        /*002c*/ 	.byte	0x04, 0x55
        /*002e*/ 	.short	(.L_139 - .L_138)


	//   ....[0]....
.L_138:
        /* <DEDUP_REMOVED lines=92> */
        /*05e4*/ 	.byte	0xe0, 0x9b, 0x01, 0x00, 0x01, 0x00, 0x00, 0x00, 0xd0, 0x9f, 0x01, 0x00


	//----- nvinfo : EIATTR_MERCURY_ISA_VERSION
	.align		4
.L_139:
        /*05f0*/ 	.byte	0x03, 0x5f
        /*05f2*/ 	.short	0x0101


	//----- nvinfo : EIATTR_UNUSED_LOAD_BYTE_OFFSET
	.align		4
        /*05f4*/ 	.byte	0x04, 0x44
        /*05f6*/ 	.short	(.L_141 - .L_140)


	//   ....[0]....
.L_140:
        /*05f8*/ 	.word	0x00000a50
        /*05fc*/ 	.word	0x0000fff0


	//   ....[1]....
        /*0600*/ 	.word	0x0000fe20
        /*0604*/ 	.word	0x0000fff0


	//----- nvinfo : EIATTR_INT_WARP_WIDE_INSTR_OFFSETS
	.align		4
.L_141:
        /*0608*/ 	.byte	0x04, 0x31
        /*060a*/ 	.short	(.L_143 - .L_142)


	//   ....[0]....
.L_142:
        /*060c*/ 	.word	0x00000130


	//   ....[1]....
        /*0610*/ 	.word	0x00000170


	//   ....[2]....
        /*0614*/ 	.word	0x000001e0


	//   ....[3]....
        /*0618*/ 	.word	0x00014840


	//   ....[4]....
        /*061c*/ 	.word	0x000148d0


	//   ....[5]....
        /*0620*/ 	.word	0x000179d0


	//   ....[6]....
        /*0624*/ 	.word	0x00017a60


	//----- nvinfo : EIATTR_COOP_GROUP_MASK_REGIDS
	.align		4
.L_143:
        /*0628*/ 	.byte	0x04, 0x29
        /*062a*/ 	.short	(.L_145 - .L_144)


	//   ....[0]....
.L_144:
        /*062c*/ 	.word	0xffffffff


	//   ....[1]....
        /*0630*/ 	.word	0xffffffff


	//   ....[2]....
        /*0634*/ 	.word	0xffffffff


	//   ....[3]....
        /*0638*/ 	.word	0xffffffff


	//   ....[4]....
        /*063c*/ 	.word	0xffffffff


	//   ....[5]....
        /*0640*/ 	.word	0xffffffff


	//   ....[6]....
        /*0644*/ 	.word	0xffffffff


	//   ....[7]....
        /*0648*/ 	.word	0xffffffff


	//   ....[8]....
        /*064c*/ 	.word	0xffffffff


	//   ....[9]....
        /*0650*/ 	.word	0xffffffff


	//   ....[10]....
        /*0654*/ 	.word	0xffffffff


	//   ....[11]....
        /*0658*/ 	.word	0xffffffff


	//   ....[12]....
        /*065c*/ 	.word	0xffffffff


	//   ....[13]....
        /*0660*/ 	.word	0xffffffff


	//   ....[14]....
        /*0664*/ 	.word	0xffffffff


	//   ....[15]....
        /*0668*/ 	.word	0xffffffff


	//   ....[16]....
        /*066c*/ 	.word	0xffffffff


	//   ....[17]....
        /*0670*/ 	.word	0xffffffff


	//   ....[18]....
        /*0674*/ 	.word	0xffffffff


	//   ....[19]....
        /*0678*/ 	.word	0xffffffff


	//   ....[20]....
        /*067c*/ 	.word	0xffffffff


	//   ....[21]....
        /*0680*/ 	.word	0xffffffff


	//   ....[22]....
        /*0684*/ 	.word	0xffffffff


	//   ....[23]....
        /*0688*/ 	.word	0xffffffff


	//   ....[24]....
        /*068c*/ 	.word	0xffffffff


	//   ....[25]....
        /*0690*/ 	.word	0xffffffff


	//   ....[26]....
        /*0694*/ 	.word	0xffffffff


	//   ....[27]....
        /*0698*/ 	.word	0xffffffff


	//   ....[28]....
        /*069c*/ 	.word	0xffffffff


	//   ....[29]....
        /*06a0*/ 	.word	0xffffffff


	//   ....[30]....
        /*06a4*/ 	.word	0xffffffff


	//   ....[31]....
        /*06a8*/ 	.word	0xffffffff


	//   ....[32]....
        /*06ac*/ 	.word	0xffffffff


	//   ....[33]....
        /*06b0*/ 	.word	0xffffffff


	//   ....[34]....
        /*06b4*/ 	.word	0xffffffff


	//   ....[35]....
        /*06b8*/ 	.word	0xffffffff


	//   ....[36]....
        /*06bc*/ 	.word	0xffffffff


	//   ....[37]....
        /*06c0*/ 	.word	0xffffffff


	//   ....[38]....
        /*06c4*/ 	.word	0xffffffff


	//   ....[39]....
        /*06c8*/ 	.word	0xffffffff


	//   ....[40]....
        /*06cc*/ 	.word	0xffffffff


	//   ....[41]....
        /*06d0*/ 	.word	0xffffffff


	//   ....[42]....
        /*06d4*/ 	.word	0xffffffff


	//   ....[43]....
        /*06d8*/ 	.word	0xffffffff


	//   ....[44]....
        /*06dc*/ 	.word	0xffffffff


	//   ....[45]....
        /*06e0*/ 	.word	0xffffffff


	//   ....[46]....
        /*06e4*/ 	.word	0xffffffff


	//   ....[47]....
        /*06e8*/ 	.word	0xffffffff


	//   ....[48]....
        /*06ec*/ 	.word	0xffffffff


	//   ....[49]....
        /*06f0*/ 	.word	0xffffffff


	//   ....[50]....
        /*06f4*/ 	.word	0xffffffff


	//   ....[51]....
        /*06f8*/ 	.word	0xffffffff


	//   ....[52]....
        /*06fc*/ 	.word	0xffffffff


	//   ....[53]....
        /*0700*/ 	.word	0xffffffff


	//   ....[54]....
        /*0704*/ 	.word	0xffffffff


	//   ....[55]....
        /*0708*/ 	.word	0xffffffff


	//   ....[56]....
        /*070c*/ 	.word	0xffffffff


	//   ....[57]....
        /*0710*/ 	.word	0xffffffff


	//   ....[58]....
        /*0714*/ 	.word	0xffffffff


	//   ....[59]....
        /*0718*/ 	.word	0xffffffff


	//   ....[60]....
        /*071c*/ 	.word	0xffffffff


	//   ....[61]....
        /*0720*/ 	.word	0xffffffff


	//   ....[62]....
        /*0724*/ 	.word	0xffffffff


	//   ....[63]....
        /*0728*/ 	.word	0xffffffff


	//   ....[64]....
        /*072c*/ 	.word	0xffffffff


	//   ....[65]....
        /*0730*/ 	.word	0xffffffff


	//   ....[66]....
        /*0734*/ 	.word	0xffffffff


	//   ....[67]....
        /*0738*/ 	.word	0xffffffff


	//   ....[68]....
        /*073c*/ 	.word	0xffffffff


	//   ....[69]....
        /*0740*/ 	.word	0xffffffff


	//   ....[70]....
        /*0744*/ 	.word	0xffffffff


	//   ....[71]....
        /*0748*/ 	.word	0xffffffff


	//   ....[72]....
        /*074c*/ 	.word	0xffffffff


	//   ....[73]....
        /*0750*/ 	.word	0xffffffff


	//   ....[74]....
        /*0754*/ 	.word	0xffffffff


	//   ....[75]....
        /*0758*/ 	.word	0xffffffff


	//   ....[76]....
        /*075c*/ 	.word	0xffffffff


	//   ....[77]....
        /*0760*/ 	.word	0xffffffff


	//   ....[78]....
        /*0764*/ 	.word	0xffffffff


	//   ....[79]....
        /*0768*/ 	.word	0xffffffff


	//   ....[80]....
        /*076c*/ 	.word	0xffffffff


	//   ....[81]....
        /*0770*/ 	.word	0xffffffff


	//   ....[82]....
        /*0774*/ 	.word	0xffffffff


	//   ....[83]....
        /*0778*/ 	.word	0xffffffff


	//   ....[84]....
        /*077c*/ 	.word	0xffffffff


	//   ....[85]....
        /*0780*/ 	.word	0xffffffff


	//   ....[86]....
        /*0784*/ 	.word	0xffffffff


	//   ....[87]....
        /*0788*/ 	.word	0xffffffff


	//   ....[88]....
        /*078c*/ 	.word	0xffffffff


	//   ....[89]....
        /*0790*/ 	.word	0xffffffff


	//   ....[90]....
        /*0794*/ 	.word	0xffffffff


	//   ....[91]....
        /*0798*/ 	.word	0xffffffff


	//   ....[92]....
        /*079c*/ 	.word	0xffffffff


	//   ....[93]....
        /*07a0*/ 	.word	0xffffffff


	//   ....[94]....
        /*07a4*/ 	.word	0xffffffff


	//   ....[95]....
        /*07a8*/ 	.word	0xffffffff


	//   ....[96]....
        /*07ac*/ 	.word	0xffffffff


	//   ....[97]....
        /*07b0*/ 	.word	0xffffffff


	//   ....[98]....
        /*07b4*/ 	.word	0xffffffff


	//   ....[99]....
        /*07b8*/ 	.word	0xffffffff


	//   ....[100]....
        /*07bc*/ 	.word	0xffffffff


	//   ....[101]....
        /*07c0*/ 	.word	0xffffffff


	//   ....[102]....
        /*07c4*/ 	.word	0xffffffff


	//   ....[103]....
        /*07c8*/ 	.word	0xffffffff


	//   ....[104]....
        /*07cc*/ 	.word	0xffffffff


	//   ....[105]....
        /*07d0*/ 	.word	0xffffffff


	//   ....[106]....
        /*07d4*/ 	.word	0xffffffff


	//   ....[107]....
        /*07d8*/ 	.word	0xffffffff


	//   ....[108]....
        /*07dc*/ 	.word	0xffffffff


	//   ....[109]....
        /*07e0*/ 	.word	0xffffffff


	//   ....[110]....
        /*07e4*/ 	.word	0xffffffff


	//   ....[111]....
        /*07e8*/ 	.word	0xffffffff


	//   ....[112]....
        /*07ec*/ 	.word	0xffffffff


	//   ....[113]....
        /*07f0*/ 	.word	0xffffffff


	//   ....[114]....
        /*07f4*/ 	.word	0xffffffff


	//   ....[115]....
        /*07f8*/ 	.word	0xffffffff


	//   ....[116]....
        /*07fc*/ 	.word	0xffffffff


	//   ....[117]....
        /*0800*/ 	.word	0xffffffff


	//   ....[118]....
        /*0804*/ 	.word	0xffffffff


	//   ....[119]....
        /*0808*/ 	.word	0xffffffff


	//   ....[120]....
        /*080c*/ 	.word	0xffffffff


	//   ....[121]....
        /*0810*/ 	.word	0xffffffff


	//   ....[122]....
        /*0814*/ 	.word	0xffffffff


	//   ....[123]....
        /*0818*/ 	.word	0xffffffff


	//   ....[124]....
        /*081c*/ 	.word	0xffffffff


	//   ....[125]....
        /*0820*/ 	.word	0xffffffff


	//   ....[126]....
        /*0824*/ 	.word	0xffffffff


	//   ....[127]....
        /*0828*/ 	.word	0xffffffff


	//   ....[128]....
        /*082c*/ 	.word	0xffffffff


	//   ....[129]....
        /*0830*/ 	.word	0x0500000f


	//   ....[130]....
        /*0834*/ 	.word	0x0500000f


	//   ....[131]....
        /*0838*/ 	.word	0x0500000f


	//   ....[132]....
        /*083c*/ 	.word	0x0500000f


	//   ....[133]....
        /*0840*/ 	.word	0x0500000f


	//   ....[134]....
        /*0844*/ 	.word	0x0500000f


	//   ....[135]....
        /*0848*/ 	.word	0x0500000f


	//   ....[136]....
        /*084c*/ 	.word	0x0500000f


	//   ....[137]....
        /*0850*/ 	.word	0x0500000f


	//   ....[138]....
        /*0854*/ 	.word	0x0500000f


	//   ....[139]....
        /*0858*/ 	.word	0x0500000f


	//   ....[140]....
        /*085c*/ 	.word	0x0500000f


	//   ....[141]....
        /*0860*/ 	.word	0x0500000f


	//   ....[142]....
        /*0864*/ 	.word	0x0500000f


	//   ....[143]....
        /*0868*/ 	.word	0x0500000f


	//   ....[144]....
        /*086c*/ 	.word	0x0500000f


	//   ....[145]....
        /*0870*/ 	.word	0x0500000f


	//   ....[146]....
        /*0874*/ 	.word	0x0500000f


	//   ....[147]....
        /*0878*/ 	.word	0x0500000f


	//   ....[148]....
        /*087c*/ 	.word	0x0500000f


	//   ....[149]....
        /*0880*/ 	.word	0x0500000f


	//   ....[150]....
        /*0884*/ 	.word	0x0500000f


	//   ....[151]....
        /*0888*/ 	.word	0x0500000f


	//   ....[152]....
        /*088c*/ 	.word	0x0500000f


	//   ....[153]....
        /*0890*/ 	.word	0x0500000f


	//   ....[154]....
        /*0894*/ 	.word	0x0500000f


	//   ....[155]....
        /*0898*/ 	.word	0x0500000f


	//   ....[156]....
        /*089c*/ 	.word	0x0500000f


	//   ....[157]....
        /*08a0*/ 	.word	0x0500000f


	//   ....[158]....
        /*08a4*/ 	.word	0x0500000f


	//   ....[159]....
        /*08a8*/ 	.word	0x0500000f


	//   ....[160]....
        /*08ac*/ 	.word	0x0500000f


	//   ....[161]....
        /*08b0*/ 	.word	0x0500000f


	//   ....[162]....
        /*08b4*/ 	.word	0x0500000f


	//   ....[163]....
        /*08b8*/ 	.word	0x0500000f


	//   ....[164]....
        /*08bc*/ 	.word	0x0500000f


	//   ....[165]....
        /*08c0*/ 	.word	0x0500000f


	//   ....[166]....
        /*08c4*/ 	.word	0x0500000f


	//   ....[167]....
        /*08c8*/ 	.word	0x0500000f


	//   ....[168]....
        /*08cc*/ 	.word	0x0500000f


	//   ....[169]....
        /*08d0*/ 	.word	0x0500000f


	//   ....[170]....
        /*08d4*/ 	.word	0x0500000f


	//   ....[171]....
        /*08d8*/ 	.word	0x0500000f


	//   ....[172]....
        /*08dc*/ 	.word	0x0500000f


	//   ....[173]....
        /*08e0*/ 	.word	0x0500000f


	//   ....[174]....
        /*08e4*/ 	.word	0x0500000f


	//   ....[175]....
        /*08e8*/ 	.word	0x0500000f


	//   ....[176]....
        /*08ec*/ 	.word	0x0500000f


	//   ....[177]....
        /*08f0*/ 	.word	0x0500000f


	//   ....[178]....
        /*08f4*/ 	.word	0x0500000f


	//   ....[179]....
        /*08f8*/ 	.word	0x0500000f


	//   ....[180]....
        /*08fc*/ 	.word	0x0500000f


	//   ....[181]....
        /*0900*/ 	.word	0x0500000f


	//   ....[182]....
        /*0904*/ 	.word	0x0500000f


	//   ....[183]....
        /*0908*/ 	.word	0x0500000f


	//   ....[184]....
        /*090c*/ 	.word	0x0500000f


	//----- nvinfo : EIATTR_COOP_GROUP_INSTR_OFFSETS
	.align		4
.L_145:
        /*0910*/ 	.byte	0x04, 0x28
        /*0912*/ 	.short	(.L_147 - .L_146)


	//   ....[0]....
.L_146:
        /*0914*/ 	.word	0x00000070


	//   ....[1]....
        /*0918*/ 	.word	0x00000140


	//   ....[2]....
        /*091c*/ 	.word	0x00000190


	//   ....[3]....
        /*0920*/ 	.word	0x000003c0


	//   ....[4]....
        /*0924*/ 	.word	0x00000520


	//   ....[5]....
        /*0928*/ 	.word	0x00000640


	//   ....[6]....
        /*092c*/ 	.word	0x000007a0


	//   ....[7]....
        /*0930*/ 	.word	0x00002820


	//   ....[8]....
        /*0934*/ 	.word	0x00002830


	//   ....[9]....
        /*0938*/ 	.word	0x00004150


	//   ....[10]....
        /*093c*/ 	.word	0x00004160


	//   ....[11]....
        /*0940*/ 	.word	0x00006280


	//   ....[12]....
        /*0944*/ 	.word	0x00006290


	//   ....[13]....
        /*0948*/ 	.word	0x00006680


	//   ....[14]....
        /*094c*/ 	.word	0x000066a0


	//   ....[15]....
        /*0950*/ 	.word	0x00006e70


	//   ....[16]....
        /*0954*/ 	.word	0x00007410


	//   ....[17]....
        /*0958*/ 	.word	0x00007420


	//   ....[18]....
        /*095c*/ 	.word	0x00007430


	//   ....[19]....
        /*0960*/ 	.word	0x00007440


	//   ....[20]....
        /*0964*/ 	.word	0x00008f50


	//   ....[21]....
        /*0968*/ 	.word	0x00008f60


	//   ....[22]....
        /*096c*/ 	.word	0x00008f70


	//   ....[23]....
        /*0970*/ 	.word	0x00008f80


	//   ....[24]....
        /*0974*/ 	.word	0x0000bf10


	//   ....[25]....
        /*0978*/ 	.word	0x0000bf30


	//   ....[26]....
        /*097c*/ 	.word	0x0000c390


	//   ....[27]....
        /*0980*/ 	.word	0x0000c3b0


	//   ....[28]....
        /*0984*/ 	.word	0x0000de60


	//   ....[29]....
        /*0988*/ 	.word	0x0000de80


	//   ....[30]....
        /*098c*/ 	.word	0x0000e3a0


	//   ....[31]....
        /*0990*/ 	.word	0x0000e400


	//   ....[32]....
        /*0994*/ 	.word	0x0000f710


	//   ....[33]....
        /*0998*/ 	.word	0x0000f730


	//   ....[34]....
        /*099c*/ 	.word	0x0000f7b0


	//   ....[35]....
        /*09a0*/ 	.word	0x0000f7c0


	//   ....[36]....
        /*09a4*/ 	.word	0x00010380


	//   ....[37]....
        /*09a8*/ 	.word	0x00010390


	//   ....[38]....
        /*09ac*/ 	.word	0x000103a0


	//   ....[39]....
        /*09b0*/ 	.word	0x000103b0


	//   ....[40]....
        /*09b4*/ 	.word	0x000103c0


	//   ....[41]....
        /*09b8*/ 	.word	0x000103d0


	//   ....[42]....
        /*09bc*/ 	.word	0x000103e0


	//   ....[43]....
        /*09c0*/ 	.word	0x000103f0


	//   ....[44]....
        /*09c4*/ 	.word	0x00010400


	//   ....[45]....
        /*09c8*/ 	.word	0x00010410


	//   ....[46]....
        /*09cc*/ 	.word	0x00010420


	//   ....[47]....
        /*09d0*/ 	.word	0x00010430


	//   ....[48]....
        /*09d4*/ 	.word	0x00010450


	//   ....[49]....
        /*09d8*/ 	.word	0x00010460


	//   ....[50]....
        /*09dc*/ 	.word	0x00010470


	//   ....[51]....
        /*09e0*/ 	.word	0x00010480


	//   ....[52]....
        /*09e4*/ 	.word	0x000104a0


	//   ....[53]....
        /*09e8*/ 	.word	0x000104b0


	//   ....[54]....
        /*09ec*/ 	.word	0x000104c0


	//   ....[55]....
        /*09f0*/ 	.word	0x000104d0


	//   ....[56]....
        /*09f4*/ 	.word	0x000104f0


	//   ....[57]....
        /*09f8*/ 	.word	0x00010500


	//   ....[58]....
        /*09fc*/ 	.word	0x00010510


	//   ....[59]....
        /*0a00*/ 	.word	0x00010520


	//   ....[60]....
        /*0a04*/ 	.word	0x00010d50


	//   ....[61]....
        /*0a08*/ 	.word	0x00010d80


	//   ....[62]....
        /*0a0c*/ 	.word	0x00010eb0


	//   ....[63]....
        /*0a10*/ 	.word	0x00010ec0


	//   ....[64]....
        /*0a14*/ 	.word	0x00011340


	//   ....[65]....
        /*0a18*/ 	.word	0x00011370


	//   ....[66]....
        /*0a1c*/ 	.word	0x00011470


	//   ....[67]....
        /*0a20*/ 	.word	0x00011490


	//   ....[68]....
        /*0a24*/ 	.word	0x00011dd0


	//   ....[69]....
        /*0a28*/ 	.word	0x00011de0


	//   ....[70]....
        /*0a2c*/ 	.word	0x00011ee0


	//   ....[71]....
        /*0a30*/ 	.word	0x00011f00


	//   ....[72]....
        /*0a34*/ 	.word	0x00012070


	//   ....[73]....
        /*0a38*/ 	.word	0x00012240


	//   ....[74]....
        /*0a3c*/ 	.word	0x00012270


	//   ....[75]....
        /*0a40*/ 	.word	0x000122a0


	//   ....[76]....
        /*0a44*/ 	.word	0x000122d0


	//   ....[77]....
        /*0a48*/ 	.word	0x00012300


	//   ....[78]....
        /*0a4c*/ 	.word	0x00012330


	//   ....[79]....
        /*0a50*/ 	.word	0x000124a0


	//   ....[80]....
        /*0a54*/ 	.word	0x000124d0


	//   ....[81]....
        /*0a58*/ 	.word	0x00012500


	//   ....[82]....
        /*0a5c*/ 	.word	0x00012530


	//   ....[83]....
        /*0a60*/ 	.word	0x00012560


	//   ....[84]....
        /*0a64*/ 	.word	0x00012590


	//   ....[85]....
        /*0a68*/ 	.word	0x00012620


	//   ....[86]....
        /*0a6c*/ 	.word	0x00012650


	//   ....[87]....
        /*0a70*/ 	.word	0x000126d0


	//   ....[88]....
        /*0a74*/ 	.word	0x000133f0


	//   ....[89]....
        /*0a78*/ 	.word	0x00015530


	//   ....[90]....
        /*0a7c*/ 	.word	0x00015540


	//   ....[91]....
        /*0a80*/ 	.word	0x00015550


	//   ....[92]....
        /*0a84*/ 	.word	0x00015670


	//   ....[93]....
        /*0a88*/ 	.word	0x00015aa0


	//   ....[94]....
        /*0a8c*/ 	.word	0x00015ab0


	//   ....[95]....
        /*0a90*/ 	.word	0x00015ac0


	//   ....[96]....
        /*0a94*/ 	.word	0x00015ad0


	//   ....[97]....
        /*0a98*/ 	.word	0x00016450


	//   ....[98]....
        /*0a9c*/ 	.word	0x00016480


	//   ....[99]....
        /*0aa0*/ 	.word	0x000164a0


	//   ....[100]....
        /*0aa4*/ 	.word	0x000164b0


	//   ....[101]....
        /*0aa8*/ 	.word	0x000165b0


	//   ....[102]....
        /*0aac*/ 	.word	0x000165c0


	//   ....[103]....
        /*0ab0*/ 	.word	0x00016d90


	//   ....[104]....
        /*0ab4*/ 	.word	0x00016db0


	//   ....[105]....
        /*0ab8*/ 	.word	0x00016dd0


	//   ....[106]....
        /*0abc*/ 	.word	0x00016e30


	//   ....[107]....
        /*0ac0*/ 	.word	0x00017210


	//   ....[108]....
        /*0ac4*/ 	.word	0x00017220


	//   ....[109]....
        /*0ac8*/ 	.word	0x00017230


	//   ....[110]....
        /*0acc*/ 	.word	0x00017290


	//   ....[111]....
        /*0ad0*/ 	.word	0x00018180


	//   ....[112]....
        /*0ad4*/ 	.word	0x000181b0


	//   ....[113]....
        /*0ad8*/ 	.word	0x000181f0


	//   ....[114]....
        /*0adc*/ 	.word	0x00018220


	//   ....[115]....
        /*0ae0*/ 	.word	0x00018250


	//   ....[116]....
        /*0ae4*/ 	.word	0x00018280


	//   ....[117]....
        /*0ae8*/ 	.word	0x000182b0


	//   ....[118]....
        /*0aec*/ 	.word	0x000182e0


	//   ....[119]....
        /*0af0*/ 	.word	0x00018460


	//   ....[120]....
        /*0af4*/ 	.word	0x00018490


	//   ....[121]....
        /*0af8*/ 	.word	0x000184c0


	//   ....[122]....
        /*0afc*/ 	.word	0x000184f0


	//   ....[123]....
        /*0b00*/ 	.word	0x00018520


	//   ....[124]....
        /*0b04*/ 	.word	0x00018550


	//   ....[125]....
        /*0b08*/ 	.word	0x00018610


	//   ....[126]....
        /*0b0c*/ 	.word	0x00018630


	//   ....[127]....
        /*0b10*/ 	.word	0x000186a0


	//   ....[128]....
        /*0b14*/ 	.word	0x00018b30


	//   ....[129]....
        /*0b18*/ 	.word	0x00018ed0


	//   ....[130]....
        /*0b1c*/ 	.word	0x00018f60


	//   ....[131]....
        /*0b20*/ 	.word	0x00019040


	//   ....[132]....
        /*0b24*/ 	.word	0x000190d0


	//   ....[133]....
        /*0b28*/ 	.word	0x000191b0


	//   ....[134]....
        /*0b2c*/ 	.word	0x00019240


	//   ....[135]....
        /*0b30*/ 	.word	0x00019320


	//   ....[136]....
        /*0b34*/ 	.word	0x000193b0


	//   ....[137]....
        /*0b38*/ 	.word	0x00019400


	//   ....[138]....
        /*0b3c*/ 	.word	0x00019450


	//   ....[139]....
        /*0b40*/ 	.word	0x00019530


	//   ....[140]....
        /*0b44*/ 	.word	0x000195c0


	//   ....[141]....
        /*0b48*/ 	.word	0x00019610


	//   ....[142]....
        /*0b4c*/ 	.word	0x00019660


	//   ....[143]....
        /*0b50*/ 	.word	0x000198c0


	//   ....[144]....
        /*0b54*/ 	.word	0x00019ba0


	//   ....[145]....
        /*0b58*/ 	.word	0x00019ca0


	//   ....[146]....
        /*0b5c*/ 	.word	0x00019d40


	//   ....[147]....
        /*0b60*/ 	.word	0x00019ef0


	//   ....[148]....
        /*0b64*/ 	.word	0x00019f90


	//   ....[149]....
        /*0b68*/ 	.word	0x0001a090


	//   ....[150]....
        /*0b6c*/ 	.word	0x0001a120


	//   ....[151]....
        /*0b70*/ 	.word	0x0001a180


	//   ....[152]....
        /*0b74*/ 	.word	0x0001a260


	//   ....[153]....
        /*0b78*/ 	.word	0x0001a360


	//   ....[154]....
        /*0b7c*/ 	.word	0x0001a3c0


	//   ....[155]....
        /*0b80*/ 	.word	0x0001a420


	//   ....[156]....
        /*0b84*/ 	.word	0x0001a4c0


	//   ....[157]....
        /*0b88*/ 	.word	0x0001a590


	//   ....[158]....
        /*0b8c*/ 	.word	0x0001a670


	//   ....[159]....
        /*0b90*/ 	.word	0x0001a7b0


	//   ....[160]....
        /*0b94*/ 	.word	0x0001a860


	//   ....[161]....
        /*0b98*/ 	.word	0x0001a910


	//   ....[162]....
        /*0b9c*/ 	.word	0x0001a9c0


	//   ....[163]....
        /*0ba0*/ 	.word	0x0001aab0


	//   ....[164]....
        /*0ba4*/ 	.word	0x0001ab40


	//   ....[165]....
        /*0ba8*/ 	.word	0x0001aba0


	//   ....[166]....
        /*0bac*/ 	.word	0x0001ac70


	//   ....[167]....
        /*0bb0*/ 	.word	0x0001ae50


	//   ....[168]....
        /*0bb4*/ 	.word	0x0001aef0


	//   ....[169]....
        /*0bb8*/ 	.word	0x0001b010


	//   ....[170]....
        /*0bbc*/ 	.word	0x0001b080


	//   ....[171]....
        /*0bc0*/ 	.word	0x0001b0f0


	//   ....[172]....
        /*0bc4*/ 	.word	0x0001b160


	//   ....[173]....
        /*0bc8*/ 	.word	0x0001b1d0


	//   ....[174]....
        /*0bcc*/ 	.word	0x0001b250


	//   ....[175]....
        /*0bd0*/ 	.word	0x0001b2e0


	//   ....[176]....
        /*0bd4*/ 	.word	0x0001b380


	//   ....[177]....
        /*0bd8*/ 	.word	0x0001b3f0


	//   ....[178]....
        /*0bdc*/ 	.word	0x0001b460


	//   ....[179]....
        /*0be0*/ 	.word	0x0001b4d0


	//   ....[180]....
        /*0be4*/ 	.word	0x0001b550


	//   ....[181]....
        /*0be8*/ 	.word	0x0001b5c0


	//   ....[182]....
        /*0bec*/ 	.word	0x0001b660


	//   ....[183]....
        /*0bf0*/ 	.word	0x0001b6f0


	//   ....[184]....
        /*0bf4*/ 	.word	0x0001b820


	//----- nvinfo : EIATTR_REG_RECONFIG
	.align		4
.L_147:
        /*0bf8*/ 	.byte	0x01, 0x54
	.zero		2


	//----- nvinfo : EIATTR_SYSCALL_OFFSETS
	.align		4
        /*0bfc*/ 	.byte	0x04, 0x46
        /*0bfe*/ 	.short	(.L_149 - .L_148)


	//   ....[0]....
.L_148:
        /*0c00*/ 	.word	0x00001920


	//   ....[1]....
        /*0c04*/ 	.word	0x00001a70


	//   ....[2]....
        /*0c08*/ 	.word	0x00006fe0


	//   ....[3]....
        /*0c0c*/ 	.word	0x00007320


	//   ....[4]....
        /*0c10*/ 	.word	0x00014a30


	//   ....[5]....
        /*0c14*/ 	.word	0x00014bc0


	//   ....[6]....
        /*0c18*/ 	.word	0x00014d10


	//   ....[7]....
        /*0c1c*/ 	.word	0x00014e60


	//   ....[8]....
        /*0c20*/ 	.word	0x00015f10


	//----- nvinfo : EIATTR_MBARRIER_INSTR_OFFSETS
	.align		4
.L_149:
        /*0c24*/ 	.byte	0x04, 0x39
        /*0c26*/ 	.short	(.L_151 - .L_150)


	//   ....[0]....
.L_150:
        /*0c28*/ 	.word	0x00000270
        /*0c2c*/ 	.word	0x000000ff
        /*0c30*/ 	.word	0x00019c00
        /*0c34*/ 	.short	0x0100
        /*0c36*/ 	.byte	0x08
	.zero		1


	//   ....[1]....
        /*0c38*/ 	.word	0x00000280
        /*0c3c*/ 	.word	0x000000ff
        /*0c40*/ 	.word	0x00019c20
        /*0c44*/ 	.short	0x0100
        /*0c46*/ 	.byte	0x08
	.zero		1


	//   ....[2]....
        /*0c48*/ 	.word	0x00000370
        /*0c4c*/ 	.word	0x000000ff
        /*0c50*/ 	.word	0x00019c30
        /*0c54*/ 	.short	0x0100
        /*0c56*/ 	.byte	0x08
	.zero		1


	//   ....[3]....
        /*0c58*/ 	.word	0x00000380
        /*0c5c*/ 	.word	0x000000ff
        /*0c60*/ 	.word	0x00019c40
        /*0c64*/ 	.short	0x0100
        /*0c66*/ 	.byte	0x08
	.zero		1


	//   ....[4]....
        /*0c68*/ 	.word	0x00000390
        /*0c6c*/ 	.word	0x000000ff
        /*0c70*/ 	.word	0x00019c38
        /*0c74*/ 	.short	0x0100
        /*0c76*/ 	.byte	0x08
	.zero		1


	//   ....[5]....
        /*0c78*/ 	.word	0x000003a0
        /*0c7c*/ 	.word	0x000000ff
        /*0c80*/ 	.word	0x00019c48
        /*0c84*/ 	.short	0x0100
        /*0c86*/ 	.byte	0x08
	.zero		1


	//   ....[6]....
        /*0c88*/ 	.word	0x000004d0
        /*0c8c*/ 	.word	0x000000ff
        /*0c90*/ 	.word	0x00019c50
        /*0c94*/ 	.short	0x0100
        /*0c96*/ 	.byte	0x08
	.zero		1


	//   ....[7]....
        /*0c98*/ 	.word	0x000004e0
        /*0c9c*/ 	.word	0x000000ff
        /*0ca0*/ 	.word	0x00019c60
        /*0ca4*/ 	.short	0x0100
        /*0ca6*/ 	.byte	0x08
	.zero		1


	//   ....[8]....
        /*0ca8*/ 	.word	0x000004f0
        /*0cac*/ 	.word	0x000000ff
        /*0cb0*/ 	.word	0x00019c58
        /*0cb4*/ 	.short	0x0100
        /*0cb6*/ 	.byte	0x08
	.zero		1


	//   ....[9]....
        /*0cb8*/ 	.word	0x00000500
        /*0cbc*/ 	.word	0x000000ff
        /*0cc0*/ 	.word	0x00019c68
        /*0cc4*/ 	.short	0x0100
        /*0cc6*/ 	.byte	0x08
	.zero		1


	//   ....[10]....
        /*0cc8*/ 	.word	0x000005f0
        /*0ccc*/ 	.word	0x000000ff
        /*0cd0*/ 	.word	0x00019c70
        /*0cd4*/ 	.short	0x0100
        /*0cd6*/ 	.byte	0x06
	.zero		1


	//   ....[11]....
        /*0cd8*/ 	.word	0x00000600
        /*0cdc*/ 	.word	0x000000ff
        /*0ce0*/ 	.word	0x00019c80
        /*0ce4*/ 	.short	0x0100
        /*0ce6*/ 	.byte	0x06
	.zero		1


	//   ....[12]....
        /*0ce8*/ 	.word	0x00000610
        /*0cec*/ 	.word	0x000000ff
        /*0cf0*/ 	.word	0x00019c78
        /*0cf4*/ 	.short	0x0100
        /*0cf6*/ 	.byte	0x06
	.zero		1


	//   ....[13]....
        /*0cf8*/ 	.word	0x00000620
        /*0cfc*/ 	.word	0x000000ff
        /*0d00*/ 	.word	0x00019c88
        /*0d04*/ 	.short	0x0100
        /*0d06*/ 	.byte	0x06
	.zero		1


	//   ....[14]....
        /*0d08*/ 	.word	0x00000750
        /*0d0c*/ 	.word	0x000000ff
        /*0d10*/ 	.word	0x00019c90
        /*0d14*/ 	.short	0x0100
        /*0d16*/ 	.byte	0x08
	.zero		1


	//   ....[15]....
        /*0d18*/ 	.word	0x00000760
        /*0d1c*/ 	.word	0x000000ff
        /*0d20*/ 	.word	0x00019ca0
        /*0d24*/ 	.short	0x0100
        /*0d26*/ 	.byte	0x08
	.zero		1


	//   ....[16]....
        /*0d28*/ 	.word	0x00000770
        /*0d2c*/ 	.word	0x000000ff
        /*0d30*/ 	.word	0x00019c98
        /*0d34*/ 	.short	0x0100
        /*0d36*/ 	.byte	0x08
	.zero		1


	//   ....[17]....
        /*0d38*/ 	.word	0x00000780
        /*0d3c*/ 	.word	0x000000ff
        /*0d40*/ 	.word	0x00019ca8
        /*0d44*/ 	.short	0x0100
        /*0d46*/ 	.byte	0x08
	.zero		1


	//   ....[18]....
        /*0d48*/ 	.word	0x000008c0
        /*0d4c*/ 	.word	0x000000ff
        /*0d50*/ 	.word	0x00019cb0
        /*0d54*/ 	.short	0x0100
        /*0d56*/ 	.byte	0x08
	.zero		1


	//   ....[19]....
        /*0d58*/ 	.word	0x000008d0
        /*0d5c*/ 	.word	0x000000ff
        /*0d60*/ 	.word	0x00019cc0
        /*0d64*/ 	.short	0x0100
        /*0d66*/ 	.byte	0x08
	.zero		1


	//   ....[20]....
        /*0d68*/ 	.word	0x000008e0
        /*0d6c*/ 	.word	0x000000ff
        /*0d70*/ 	.word	0x00019cb8
        /*0d74*/ 	.short	0x0100
        /*0d76*/ 	.byte	0x08
	.zero		1


	//   ....[21]....
        /*0d78*/ 	.word	0x000008f0
        /*0d7c*/ 	.word	0x000000ff
        /*0d80*/ 	.word	0x00019cc8
        /*0d84*/ 	.short	0x0100
        /*0d86*/ 	.byte	0x08
	.zero		1


	//   ....[22]....
        /*0d88*/ 	.word	0x000027d0
        /*0d8c*/ 	.word	0x00000044
        /*0d90*/ 	.word	0x00019c90
        /*0d94*/ 	.short	0x010a
        /*0d96*/ 	.byte	0x3f
	.zero		1


	//   ....[23]....
        /*0d98*/ 	.word	0x00004100
        /*0d9c*/ 	.word	0x00000044
        /*0da0*/ 	.word	0x00019c90
        /*0da4*/ 	.short	0x010a
        /*0da6*/ 	.byte	0x3f
	.zero		1


	//   ....[24]....
        /*0da8*/ 	.word	0x000060a0
        /*0dac*/ 	.word	0x00000044
        /*0db0*/ 	.word	0x00019c90
        /*0db4*/ 	.short	0x010a
        /*0db6*/ 	.byte	0x3f
	.zero		1


	//   ....[25]....
        /*0db8*/ 	.word	0x000064c0
        /*0dbc*/ 	.word	0x00000004
        /*0dc0*/ 	.word	0x00000000
        /*0dc4*/ 	.short	0x0101
        /*0dc6*/ 	.byte	0x3f
	.zero		1


	//   ....[26]....
        /*0dc8*/ 	.word	0x00006500
        /*0dcc*/ 	.word	0x00000044
        /*0dd0*/ 	.word	0x00019cb0
        /*0dd4*/ 	.short	0x010a
        /*0dd6*/ 	.byte	0x3f
	.zero		1


	//   ....[27]....
        /*0dd8*/ 	.word	0x000068d0
        /*0ddc*/ 	.word	0x00000044
        /*0de0*/ 	.word	0x00000000
        /*0de4*/ 	.short	0x0101
        /*0de6*/ 	.byte	0x3f
	.zero		1


	//   ....[28]....
        /*0de8*/ 	.word	0x00007080
        /*0dec*/ 	.word	0x00000012
        /*0df0*/ 	.word	0x00019c00
        /*0df4*/ 	.short	0x010a
        /*0df6*/ 	.byte	0x3f
	.zero		1


	//   ....[29]....
        /*0df8*/ 	.word	0x000070d0
        /*0dfc*/ 	.word	0x00000012
        /*0e00*/ 	.word	0x00019c00
        /*0e04*/ 	.short	0x010a
        /*0e06*/ 	.byte	0x3f
	.zero		1


	//   ....[30]....
        /*0e08*/ 	.word	0x00007770
        /*0e0c*/ 	.word	0x00000012
        /*0e10*/ 	.word	0x00019c00
        /*0e14*/ 	.short	0x010a
        /*0e16*/ 	.byte	0x3f
	.zero		1


	//   ....[31]....
        /*0e18*/ 	.word	0x00009290
        /*0e1c*/ 	.word	0x00000012
        /*0e20*/ 	.word	0x00019c00
        /*0e24*/ 	.short	0x010a
        /*0e26*/ 	.byte	0x3f
	.zero		1


	//   ....[32]....
        /*0e28*/ 	.word	0x0000b470
        /*0e2c*/ 	.word	0x00000003
        /*0e30*/ 	.word	0x00019c30
        /*0e34*/ 	.short	0x010a
        /*0e36*/ 	.byte	0x3f
	.zero		1


	//   ....[33]....
        /*0e38*/ 	.word	0x0000b510
        /*0e3c*/ 	.word	0x00000003
        /*0e40*/ 	.word	0x00019c30
        /*0e44*/ 	.short	0x010a
        /*0e46*/ 	.byte	0x3f
	.zero		1


	//   ....[34]....
        /*0e48*/ 	.word	0x0000cb70
        /*0e4c*/ 	.word	0x00000037
        /*0e50*/ 	.word	0x00000000
        /*0e54*/ 	.short	0x0101
        /*0e56*/ 	.byte	0x3f
	.zero		1


	//   ....[35]....
        /*0e58*/ 	.word	0x0000d710
        /*0e5c*/ 	.word	0x00000000
        /*0e60*/ 	.word	0x00019c30
        /*0e64*/ 	.short	0x010a
        /*0e66*/ 	.byte	0x3f
	.zero		1


	//   ....[36]....
        /*0e68*/ 	.word	0x0000d780
        /*0e6c*/ 	.word	0x00000000
        /*0e70*/ 	.word	0x00019c30
        /*0e74*/ 	.short	0x010a
        /*0e76*/ 	.byte	0x3f
	.zero		1


	//   ....[37]....
        /*0e78*/ 	.word	0x0000d980
        /*0e7c*/ 	.word	0x00000007
        /*0e80*/ 	.word	0x00019c50
        /*0e84*/ 	.short	0x010a
        /*0e86*/ 	.byte	0x3f
	.zero		1


	//   ....[38]....
        /*0e88*/ 	.word	0x0000d9d0
        /*0e8c*/ 	.word	0x00000007
        /*0e90*/ 	.word	0x00019c50
        /*0e94*/ 	.short	0x010a
        /*0e96*/ 	.byte	0x3f
	.zero		1


	//   ....[39]....
        /*0e98*/ 	.word	0x0000dc50
        /*0e9c*/ 	.word	0x00000000
        /*0ea0*/ 	.word	0x00000000
        /*0ea4*/ 	.short	0x0101
        /*0ea6*/ 	.byte	0x3f
	.zero		1


	//   ....[40]....
        /*0ea8*/ 	.word	0x0000ee10
        /*0eac*/ 	.word	0x00000007
        /*0eb0*/ 	.word	0x00000000
        /*0eb4*/ 	.short	0x0101
        /*0eb6*/ 	.byte	0x3f
	.zero		1


	//   ....[41]....
        /*0eb8*/ 	.word	0x0000f3e0
        /*0ebc*/ 	.word	0x00000004
        /*0ec0*/ 	.word	0x00019c50
        /*0ec4*/ 	.short	0x010a
        /*0ec6*/ 	.byte	0x3f
	.zero		1


	//   ....[42]....
        /*0ec8*/ 	.word	0x0000f430
        /*0ecc*/ 	.word	0x00000004
        /*0ed0*/ 	.word	0x00019c50
        /*0ed4*/ 	.short	0x010a
        /*0ed6*/ 	.byte	0x3f
	.zero		1


	//   ....[43]....
        /*0ed8*/ 	.word	0x0000fd20
        /*0edc*/ 	.word	0x00000004
        /*0ee0*/ 	.word	0x00000000
        /*0ee4*/ 	.short	0x0101
        /*0ee6*/ 	.byte	0x3f
	.zero		1


	//   ....[44]....
        /*0ee8*/ 	.word	0x00011360
        /*0eec*/ 	.word	0x00000000
        /*0ef0*/ 	.word	0x00000000
        /*0ef4*/ 	.short	0x0101
        /*0ef6*/ 	.byte	0x3f
	.zero		1


	//   ....[45]....
        /*0ef8*/ 	.word	0x000134d0
        /*0efc*/ 	.word	0x00000016
        /*0f00*/ 	.word	0x00019c20
        /*0f04*/ 	.short	0x010a
        /*0f06*/ 	.byte	0x3f
	.zero		1


	//   ....[46]....
        /*0f08*/ 	.word	0x00013560
        /*0f0c*/ 	.word	0x00000008
        /*0f10*/ 	.word	0x00019ca0
        /*0f14*/ 	.short	0x010a
        /*0f16*/ 	.byte	0x3f
	.zero		1


	//   ....[47]....
        /*0f18*/ 	.word	0x000139b0
        /*0f1c*/ 	.word	0x00000008
        /*0f20*/ 	.word	0x00019cc0
        /*0f24*/ 	.short	0x010a
        /*0f26*/ 	.byte	0x3f
	.zero		1


	//   ....[48]....
        /*0f28*/ 	.word	0x00013ec0
        /*0f2c*/ 	.word	0x00000008
        /*0f30*/ 	.word	0x00019ca0
        /*0f34*/ 	.short	0x010a
        /*0f36*/ 	.byte	0x3f
	.zero		1


	//   ....[49]....
        /*0f38*/ 	.word	0x00014300
        /*0f3c*/ 	.word	0x00000008
        /*0f40*/ 	.word	0x00019cc0
        /*0f44*/ 	.short	0x010a
        /*0f46*/ 	.byte	0x3f
	.zero		1


	//   ....[50]....
        /*0f48*/ 	.word	0x00015310
        /*0f4c*/ 	.word	0x00000004
        /*0f50*/ 	.word	0x00019c80
        /*0f54*/ 	.short	0x010a
        /*0f56*/ 	.byte	0x3f
	.zero		1


	//   ....[51]....
        /*0f58*/ 	.word	0x00015770
        /*0f5c*/ 	.word	0x00000004
        /*0f60*/ 	.word	0x00019c70
        /*0f64*/ 	.short	0x0107
        /*0f66*/ 	.byte	0x3f
	.zero		1


	//   ....[52]....
        /*0f68*/ 	.word	0x00015830
        /*0f6c*/ 	.word	0x00000004
        /*0f70*/ 	.word	0x00019c70
        /*0f74*/ 	.short	0x0101
        /*0f76*/ 	.byte	0x3f
	.zero		1


	//   ....[53]....
        /*0f78*/ 	.word	0x00015880
        /*0f7c*/ 	.word	0x00000004
        /*0f80*/ 	.word	0x00019c40
        /*0f84*/ 	.short	0x010a
        /*0f86*/ 	.byte	0x3f
	.zero		1


	//   ....[54]....
        /*0f88*/ 	.word	0x00015bf0
        /*0f8c*/ 	.word	0x00000004
        /*0f90*/ 	.word	0x00019c30
        /*0f94*/ 	.short	0x0107
        /*0f96*/ 	.byte	0x3f
	.zero		1


	//   ....[55]....
        /*0f98*/ 	.word	0x00015cc0
        /*0f9c*/ 	.word	0x00000004
        /*0fa0*/ 	.word	0x00019c30
        /*0fa4*/ 	.short	0x0101
        /*0fa6*/ 	.byte	0x3f
	.zero		1


	//   ....[56]....
        /*0fa8*/ 	.word	0x000166a0
        /*0fac*/ 	.word	0x00000016
        /*0fb0*/ 	.word	0x00019c00
        /*0fb4*/ 	.short	0x0107
        /*0fb6*/ 	.byte	0x3f
	.zero		1


	//   ....[57]....
        /*0fb8*/ 	.word	0x000167a0
        /*0fbc*/ 	.word	0x00000016
        /*0fc0*/ 	.word	0x00019c00
        /*0fc4*/ 	.short	0x0101
        /*0fc6*/ 	.byte	0x3f
	.zero		1


	//   ....[58]....
        /*0fc8*/ 	.word	0x000167c0
        /*0fcc*/ 	.word	0x00000016
        /*0fd0*/ 	.word	0x00019c20
        /*0fd4*/ 	.short	0x010a
        /*0fd6*/ 	.byte	0x3f
	.zero		1


	//   ....[59]....
        /*0fd8*/ 	.word	0x00016b40
        /*0fdc*/ 	.word	0x00000000
        /*0fe0*/ 	.word	0x00019c80
        /*0fe4*/ 	.short	0x010a
        /*0fe6*/ 	.byte	0x3f
	.zero		1


	//   ....[60]....
        /*0fe8*/ 	.word	0x00016f00
        /*0fec*/ 	.word	0x00000000
        /*0ff0*/ 	.word	0x00019c70
        /*0ff4*/ 	.short	0x0107
        /*0ff6*/ 	.byte	0x3f
	.zero		1


	//   ....[61]....
        /*0ff8*/ 	.word	0x00016fc0
        /*0ffc*/ 	.word	0x00000000
        /*1000*/ 	.word	0x00019c70
        /*1004*/ 	.short	0x0101
        /*1006*/ 	.byte	0x3f
	.zero		1


	//   ....[62]....
        /*1008*/ 	.word	0x00016ff0
        /*100c*/ 	.word	0x00000000
        /*1010*/ 	.word	0x00019c40
        /*1014*/ 	.short	0x010a
        /*1016*/ 	.byte	0x3f
	.zero		1


	//   ....[63]....
        /*1018*/ 	.word	0x00017330
        /*101c*/ 	.word	0x00000000
        /*1020*/ 	.word	0x00019c30
        /*1024*/ 	.short	0x0107
        /*1026*/ 	.byte	0x3f
	.zero		1


	//   ....[64]....
        /*1028*/ 	.word	0x000173f0
        /*102c*/ 	.word	0x00000000
        /*1030*/ 	.word	0x00019c30
        /*1034*/ 	.short	0x0101
        /*1036*/ 	.byte	0x3f
	.zero		1


	//   ....[65]....
        /*1038*/ 	.word	0x00017480
        /*103c*/ 	.word	0x00000002
        /*1040*/ 	.word	0x00019c70
        /*1044*/ 	.short	0x010a
        /*1046*/ 	.byte	0x3f
	.zero		1


	//   ....[66]....
        /*1048*/ 	.word	0x00017510
        /*104c*/ 	.word	0x00000002
        /*1050*/ 	.word	0x00019c60
        /*1054*/ 	.short	0x010a
        /*1056*/ 	.byte	0x3f
	.zero		1


	//   ....[67]....
        /*1058*/ 	.word	0x000178a0
        /*105c*/ 	.word	0x00000002
        /*1060*/ 	.word	0x00019c50
        /*1064*/ 	.short	0x0101
        /*1066*/ 	.byte	0x3f
	.zero		1


	//   ....[68]....
        /*1068*/ 	.word	0x00017930
        /*106c*/ 	.word	0x00000002
        /*1070*/ 	.word	0x00000000
        /*1074*/ 	.short	0x0101
        /*1076*/ 	.byte	0x3f
	.zero		1


	//   ....[69]....
        /*1078*/ 	.word	0x00017af0
        /*107c*/ 	.word	0x00000003
        /*1080*/ 	.word	0x00019c70
        /*1084*/ 	.short	0x010a
        /*1086*/ 	.byte	0x3f
	.zero		1


	//   ....[70]....
        /*1088*/ 	.word	0x00017b70
        /*108c*/ 	.word	0x00000003
        /*1090*/ 	.word	0x00019c60
        /*1094*/ 	.short	0x010a
        /*1096*/ 	.byte	0x3f
	.zero		1


	//   ....[71]....
        /*1098*/ 	.word	0x00017f10
        /*109c*/ 	.word	0x00000003
        /*10a0*/ 	.word	0x00019c50
        /*10a4*/ 	.short	0x0101
        /*10a6*/ 	.byte	0x3f
	.zero		1


	//   ....[72]....
        /*10a8*/ 	.word	0x00017fc0
        /*10ac*/ 	.word	0x00000003
        /*10b0*/ 	.word	0x00000000
        /*10b4*/ 	.short	0x0101
        /*10b6*/ 	.byte	0x3f
	.zero		1


	//   ....[73]....
        /*10b8*/ 	.word	0x00018ab0
        /*10bc*/ 	.word	0x00000005
        /*10c0*/ 	.word	0x00019c20
        /*10c4*/ 	.short	0x010a
        /*10c6*/ 	.byte	0x3f
	.zero		1


	//   ....[74]....
        /*10c8*/ 	.word	0x00018c20
        /*10cc*/ 	.word	0x00000003
        /*10d0*/ 	.word	0x00019c40
        /*10d4*/ 	.short	0x010a
        /*10d6*/ 	.byte	0x3f
	.zero		1


	//   ....[75]....
        /*10d8*/ 	.word	0x00018cc0
        /*10dc*/ 	.word	0x00000017
        /*10e0*/ 	.word	0x00019c40
        /*10e4*/ 	.short	0x010a
        /*10e6*/ 	.byte	0x3f
	.zero		1


	//   ....[76]....
        /*10e8*/ 	.word	0x00018d00
        /*10ec*/ 	.word	0x00000003
        /*10f0*/ 	.word	0x00019c60
        /*10f4*/ 	.short	0x010a
        /*10f6*/ 	.byte	0x3f
	.zero		1


	//   ....[77]....
        /*10f8*/ 	.word	0x00018d40
        /*10fc*/ 	.word	0x00000017
        /*1100*/ 	.word	0x00019c60
        /*1104*/ 	.short	0x010a
        /*1106*/ 	.byte	0x3f
	.zero		1


	//   ....[78]....
        /*1108*/ 	.word	0x00018d80
        /*110c*/ 	.word	0x00000003
        /*1110*/ 	.word	0x00019c80
        /*1114*/ 	.short	0x010a
        /*1116*/ 	.byte	0x3f
	.zero		1


	//   ....[79]....
        /*1118*/ 	.word	0x00018dc0
        /*111c*/ 	.word	0x00000017
        /*1120*/ 	.word	0x00019c80
        /*1124*/ 	.short	0x010a
        /*1126*/ 	.byte	0x3f
	.zero		1


	//   ....[80]....
        /*1128*/ 	.word	0x00018e20
        /*112c*/ 	.word	0x00000044
        /*1130*/ 	.word	0x00019c90
        /*1134*/ 	.short	0x010a
        /*1136*/ 	.byte	0x3f
	.zero		1


	//   ....[81]....
        /*1138*/ 	.word	0x00018f90
        /*113c*/ 	.word	0x00000044
        /*1140*/ 	.word	0x00019c90
        /*1144*/ 	.short	0x010a
        /*1146*/ 	.byte	0x3f
	.zero		1


	//   ....[82]....
        /*1148*/ 	.word	0x00019110
        /*114c*/ 	.word	0x00000044
        /*1150*/ 	.word	0x00019c90
        /*1154*/ 	.short	0x010a
        /*1156*/ 	.byte	0x3f
	.zero		1


	//   ....[83]....
        /*1158*/ 	.word	0x00019270
        /*115c*/ 	.word	0x00000044
        /*1160*/ 	.word	0x00019cb0
        /*1164*/ 	.short	0x010a
        /*1166*/ 	.byte	0x3f
	.zero		1


	//   ....[84]....
        /*1168*/ 	.word	0x00019480
        /*116c*/ 	.word	0x00000012
        /*1170*/ 	.word	0x00019c00
        /*1174*/ 	.short	0x010a
        /*1176*/ 	.byte	0x3f
	.zero		1


	//   ....[85]....
        /*1178*/ 	.word	0x000196a0
        /*117c*/ 	.word	0x00000012
        /*1180*/ 	.word	0x00019c00
        /*1184*/ 	.short	0x010a
        /*1186*/ 	.byte	0x3f
	.zero		1


	//   ....[86]....
        /*1188*/ 	.word	0x000196f0
        /*118c*/ 	.word	0x00000003
        /*1190*/ 	.word	0x00019c30
        /*1194*/ 	.short	0x010a
        /*1196*/ 	.byte	0x3f
	.zero		1


	//   ....[87]....
        /*1198*/ 	.word	0x00019740
        /*119c*/ 	.word	0x00000000
        /*11a0*/ 	.word	0x00019c30
        /*11a4*/ 	.short	0x010a
        /*11a6*/ 	.byte	0x3f
	.zero		1


	//   ....[88]....
        /*11a8*/ 	.word	0x00019790
        /*11ac*/ 	.word	0x00000007
        /*11b0*/ 	.word	0x00019c50
        /*11b4*/ 	.short	0x010a
        /*11b6*/ 	.byte	0x3f
	.zero		1


	//   ....[89]....
        /*11b8*/ 	.word	0x000197e0
        /*11bc*/ 	.word	0x00000004
        /*11c0*/ 	.word	0x00019c50
        /*11c4*/ 	.short	0x010a
        /*11c6*/ 	.byte	0x3f
	.zero		1


	//   ....[90]....
        /*11c8*/ 	.word	0x00019980
        /*11cc*/ 	.word	0x00000016
        /*11d0*/ 	.word	0x00019c20
        /*11d4*/ 	.short	0x010a
        /*11d6*/ 	.byte	0x3f
	.zero		1


	//   ....[91]....
        /*11d8*/ 	.word	0x000199d0
        /*11dc*/ 	.word	0x00000008
        /*11e0*/ 	.word	0x00019ca0
        /*11e4*/ 	.short	0x010a
        /*11e6*/ 	.byte	0x3f
	.zero		1


	//   ....[92]....
        /*11e8*/ 	.word	0x00019a20
        /*11ec*/ 	.word	0x00000008
        /*11f0*/ 	.word	0x00019cc0
        /*11f4*/ 	.short	0x010a
        /*11f6*/ 	.byte	0x3f
	.zero		1


	//   ....[93]....
        /*11f8*/ 	.word	0x00019a70
        /*11fc*/ 	.word	0x00000008
        /*1200*/ 	.word	0x00019ca0
        /*1204*/ 	.short	0x010a
        /*1206*/ 	.byte	0x3f
	.zero		1


	//   ....[94]....
        /*1208*/ 	.word	0x00019ac0
        /*120c*/ 	.word	0x00000008
        /*1210*/ 	.word	0x00019cc0
        /*1214*/ 	.short	0x010a
        /*1216*/ 	.byte	0x3f
	.zero		1


	//   ....[95]....
        /*1218*/ 	.word	0x00019bf0
        /*121c*/ 	.word	0x00000004
        /*1220*/ 	.word	0x00019c80
        /*1224*/ 	.short	0x010a
        /*1226*/ 	.byte	0x3f
	.zero		1


	//   ....[96]....
        /*1228*/ 	.word	0x00019fe0
        /*122c*/ 	.word	0x00000004
        /*1230*/ 	.word	0x00019c40
        /*1234*/ 	.short	0x010a
        /*1236*/ 	.byte	0x3f
	.zero		1


	//   ....[97]....
        /*1238*/ 	.word	0x0001a6b0
        /*123c*/ 	.word	0x00000016
        /*1240*/ 	.word	0x00019c20
        /*1244*/ 	.short	0x010a
        /*1246*/ 	.byte	0x3f
	.zero		1


	//   ....[98]....
        /*1248*/ 	.word	0x0001a700
        /*124c*/ 	.word	0x00000000
        /*1250*/ 	.word	0x00019c80
        /*1254*/ 	.short	0x010a
        /*1256*/ 	.byte	0x3f
	.zero		1


	//   ....[99]....
        /*1258*/ 	.word	0x0001aa00
        /*125c*/ 	.word	0x00000000
        /*1260*/ 	.word	0x00019c40
        /*1264*/ 	.short	0x010a
        /*1266*/ 	.byte	0x3f
	.zero		1


	//   ....[100]....
        /*1268*/ 	.word	0x0001acb0
        /*126c*/ 	.word	0x00000002
        /*1270*/ 	.word	0x00019c70
        /*1274*/ 	.short	0x010a
        /*1276*/ 	.byte	0x3f
	.zero		1


	//   ....[101]....
        /*1278*/ 	.word	0x0001ad00
        /*127c*/ 	.word	0x00000002
        /*1280*/ 	.word	0x00019c60
        /*1284*/ 	.short	0x010a
        /*1286*/ 	.byte	0x3f
	.zero		1


	//   ....[102]....
        /*1288*/ 	.word	0x0001ad50
        /*128c*/ 	.word	0x00000003
        /*1290*/ 	.word	0x00019c70
        /*1294*/ 	.short	0x010a
        /*1296*/ 	.byte	0x3f
	.zero		1


	//   ....[103]....
        /*1298*/ 	.word	0x0001ada0
        /*129c*/ 	.word	0x00000003
        /*12a0*/ 	.word	0x00019c60
        /*12a4*/ 	.short	0x010a
        /*12a6*/ 	.byte	0x3f
	.zero		1


	//   ....[104]....
        /*12a8*/ 	.word	0x0001b740
        /*12ac*/ 	.word	0x00000005
        /*12b0*/ 	.word	0x00019c20
        /*12b4*/ 	.short	0x010a
        /*12b6*/ 	.byte	0x3f
	.zero		1


	//   ....[105]....
        /*12b8*/ 	.word	0x0001b8e0
        /*12bc*/ 	.word	0x00000003
        /*12c0*/ 	.word	0x00019c40
        /*12c4*/ 	.short	0x010a
        /*12c6*/ 	.byte	0x3f
	.zero		1


	//   ....[106]....
        /*12c8*/ 	.word	0x0001b930
        /*12cc*/ 	.word	0x00000017
        /*12d0*/ 	.word	0x00019c40
        /*12d4*/ 	.short	0x010a
        /*12d6*/ 	.byte	0x3f
	.zero		1


	//   ....[107]....
        /*12d8*/ 	.word	0x0001b980
        /*12dc*/ 	.word	0x00000003
        /*12e0*/ 	.word	0x00019c60
        /*12e4*/ 	.short	0x010a
        /*12e6*/ 	.byte	0x3f
	.zero		1


	//   ....[108]....
        /*12e8*/ 	.word	0x0001b9d0
        /*12ec*/ 	.word	0x00000017
        /*12f0*/ 	.word	0x00019c60
        /*12f4*/ 	.short	0x010a
        /*12f6*/ 	.byte	0x3f
	.zero		1


	//   ....[109]....
        /*12f8*/ 	.word	0x0001ba20
        /*12fc*/ 	.word	0x00000003
        /*1300*/ 	.word	0x00019c80
        /*1304*/ 	.short	0x010a
        /*1306*/ 	.byte	0x3f
	.zero		1


	//----- nvinfo : EIATTR_NUM_MBARRIERS
	.align		4
.L_151:
        /*1308*/ 	.byte	0x03, 0x38
        /*130a*/ 	.short	0x0016


	//----- nvinfo : EIATTR_EXIT_INSTR_OFFSETS
	.align		4
        /*130c*/ 	.byte	0x04, 0x1c
        /*130e*/ 	.short	(.L_153 - .L_152)


	//   ....[0]....
.L_152:
        /*1310*/ 	.word	0x00018e10


	//----- nvinfo : EIATTR_MAX_THREADS
	.align		4
.L_153:
        /*1314*/ 	.byte	0x04, 0x05
        /*1316*/ 	.short	(.L_155 - .L_154)
.L_154:
        /*1318*/ 	.word	0x00000200
        /*131c*/ 	.word	0x00000001
        /*1320*/ 	.word	0x00000001


	//----- nvinfo : EIATTR_CRS_STACK_SIZE
	.align		4
.L_155:
        /*1324*/ 	.byte	0x04, 0x1e
        /*1326*/ 	.short	(.L_157 - .L_156)
.L_156:
        /*1328*/ 	.word	0x00000000


	//----- nvinfo : EIATTR_CBANK_PARAM_SIZE
	.align		4
.L_157:
        /*132c*/ 	.byte	0x03, 0x19
        /*132e*/ 	.short	0x0af0


	//----- nvinfo : EIATTR_PARAM_CBANK
	.align		4
        /*1330*/ 	.byte	0x04, 0x0a
        /*1332*/ 	.short	(.L_159 - .L_158)
	.align		4
.L_158:
        /*1334*/ 	.word	index@(.nv.constant0._ZN7cutlass13device_kernelIN5flash11enable_sm90INS1_16FlashAttnFwdSm90INS1_25CollectiveMainloopFwdSm90ILi2EN4cute5tupleIJNS5_1CILi1EEES8_S8_EEENS6_IJNS7_ILi192EEENS7_ILi128EEENS7_ILi96EEEEEELi96ENS_12float_e4m3_tEfNS_4arch4Sm90ELb0ELb0ELb0ELb1ELb1ELb1ELb0ELb1ELb1ELb1ELb0ELb0EEENS1_21CollectiveEpilogueFwdINS6_IJSA_SC_SB_EEES9_NS_10bfloat16_tESG_Li384ELb1ELb1ELb0ELb1EEENS1_36VarlenDynamicPersistentTileSchedulerILi192ELi128ELi384ELi128ELb0ELb1ELb1ELb0ELb1ELb1EEEEEEEEEvNT_6ParamsE)
        /*1338*/ 	.short	0x0210
        /*133a*/ 	.short	0x0af0


	//----- nvinfo : EIATTR_SW_WAR
	.align		4
.L_159:
        /*133c*/ 	.byte	0x04, 0x36
        /*133e*/ 	.short	(.L_161 - .L_160)
.L_160:
        /*1340*/ 	.word	0x00000008
.L_161:


//--------------------- .nv.info._ZN7cutlass13device_kernelIN5flash11enable_sm90INS1_16FlashAttnFwdSm90INS1_25CollectiveMainloopFwdSm90ILi2EN4cute5tupleIJNS5_1CILi1EEES8_S8_EEENS6_IJNS7_ILi192EEENS7_ILi128EEENS7_ILi96EEEEEELi96ENS_12float_e4m3_tEfNS_4arch4Sm90ELb0ELb1ELb0ELb0ELb1ELb0ELb0ELb1ELb1ELb1ELb0ELb0EEENS1_21CollectiveEpilogueFwdINS6_IJSA_SC_SB_EEES9_NS_10bfloat16_tESG_Li384ELb0ELb1ELb0ELb1EEENS1_30DynamicPersistentTileSchedulerILi384ELi128ELb0ELb1ELb1EEEEEEEEEvNT_6ParamsE --------------------------
	.section	.nv.info._ZN7cutlass13device_kernelIN5flash11enable_sm90INS1_16FlashAttnFwdSm90INS1_25CollectiveMainloopFwdSm90ILi2EN4cute5tupleIJNS5_1CILi1EEES8_S8_EEENS6_IJNS7_ILi192EEENS7_ILi128EEENS7_ILi96EEEEEELi96ENS_12float_e4m3_tEfNS_4arch4Sm90ELb0ELb1ELb0ELb0ELb1ELb0ELb0ELb1ELb1ELb1ELb0ELb0EEENS1_21CollectiveEpilogueFwdINS6_IJSA_SC_SB_EEES9_NS_10bfloat16_tESG_Li384ELb0ELb1ELb0ELb1EEENS1_30DynamicPersistentTileSchedulerILi384ELi128ELb0ELb1ELb1EEEEEEEEEvNT_6ParamsE,"",@"SHT_CUDA_INFO"
	.sectionflags	@""
	.align	4


	//----- nvinfo : EIATTR_CUDA_API_VERSION
	.align		4
        /*0000*/ 	.byte	0x04, 0x37
        /*0002*/ 	.short	(.L_163 - .L_162)
.L_162:
        /*0004*/ 	.word	0x00000082


	//----- nvinfo : EIATTR_KPARAM_INFO
	.align		4
.L_163:
        /*0008*/ 	.byte	0x04, 0x17
        /*000a*/ 	.short	(.L_165 - .L_164)
.L_164:
        /*000c*/ 	.word	0x00000000
        /*0010*/ 	.short	0x0000
        /*0012*/ 	.short	0x0070
        /*0014*/ 	.byte	0x00, 0xf0, 0x01, 0x2a


	//----- nvinfo : EIATTR_SPARSE_MMA_MASK
	.align		4
.L_165:
        /*0018*/ 	.byte	0x03, 0x50
        /*001a*/ 	.short	0x0000


	//----- nvinfo : EIATTR_MAXREG_COUNT
	.align		4
        /*001c*/ 	.byte	0x03, 0x1b
        /*001e*/ 	.short	0x0080


	//----- nvinfo : EIATTR_NUM_BARRIERS
	.align		4
        /*0020*/ 	.byte	0x02, 0x4c
        /*0022*/ 	.byte	0x09
	.zero		1


	//----- nvinfo : EIATTR_EXTERNS
	.align		4
        /*0024*/ 	.byte	0x04, 0x0f
        /*0026*/ 	.short	(.L_167 - .L_166)


	//   ....[0]....
	.align		4
.L_166:
        /*0028*/ 	.word	index@(__assertfail)


	//----- nvinfo : EIATTR_ANNOTATIONS
	.align		4
.L_167:
        /*002c*/ 	.byte	0x04, 0x55
        /*002e*/ 	.short	(.L_169 - .L_168)


	//   ....[0]....
.L_168:
        /* <DEDUP_REMOVED lines=13> */


	//----- nvinfo : EIATTR_MERCURY_ISA_VERSION
	.align		4
.L_169:
        /*00f0*/ 	.byte	0x03, 0x5f
        /*00f2*/ 	.short	0x0101


	//----- nvinfo : EIATTR_INT_WARP_WIDE_INSTR_OFFSETS
	.align		4
        /*00f4*/ 	.byte	0x04, 0x31
        /*00f6*/ 	.short	(.L_171 - .L_170)


	//   ....[0]....
.L_170:
        /*00f8*/ 	.word	0x000000c0


	//   ....[1]....
        /*00fc*/ 	.word	0x000000d0


	//   ....[2]....
        /*0100*/ 	.word	0x00000170


	//   ....[3]....
        /*0104*/ 	.word	0x0000fba0


	//   ....[4]....
        /*0108*/ 	.word	0x0000fc30


	//   ....[5]....
        /*010c*/ 	.word	0x00012950


	//   ....[6]....
        /*0110*/ 	.word	0x000129e0


	//----- nvinfo : EIATTR_COOP_GROUP_MASK_REGIDS
	.align		4
.L_171:
        /*0114*/ 	.byte	0x04, 0x29
        /*0116*/ 	.short	(.L_173 - .L_172)


	//   ....[0]....
.L_172:
        /*0118*/ 	.word	0xffffffff


	//   ....[1]....
        /*011c*/ 	.word	0xffffffff


	//   ....[2]....
        /*0120*/ 	.word	0xffffffff


	//   ....[3]....
        /*0124*/ 	.word	0xffffffff


	//   ....[4]....
        /*0128*/ 	.word	0xffffffff


	//   ....[5]....
        /*012c*/ 	.word	0xffffffff


	//   ....[6]....
        /*0130*/ 	.word	0xffffffff


	//   ....[7]....
        /*0134*/ 	.word	0xffffffff


	//   ....[8]....
        /*0138*/ 	.word	0xffffffff


	//   ....[9]....
        /*013c*/ 	.word	0xffffffff


	//   ....[10]....
        /*0140*/ 	.word	0xffffffff


	//   ....[11]....
        /*0144*/ 	.word	0xffffffff


	//   ....[12]....
        /*0148*/ 	.word	0xffffffff


	//   ....[13]....
        /*014c*/ 	.word	0xffffffff


	//   ....[14]....
        /*0150*/ 	.word	0xffffffff


	//   ....[15]....
        /*0154*/ 	.word	0xffffffff


	//   ....[16]....
        /*0158*/ 	.word	0xffffffff


	//   ....[17]....
        /*015c*/ 	.word	0xffffffff


	//   ....[18]....
        /*0160*/ 	.word	0xffffffff


	//   ....[19]....
        /*0164*/ 	.word	0xffffffff


	//   ....[20]....
        /*0168*/ 	.word	0xffffffff


	//   ....[21]....
        /*016c*/ 	.word	0xffffffff


	//   ....[22]....
        /*0170*/ 	.word	0xffffffff


	//   ....[23]....
        /*0174*/ 	.word	0xffffffff


	//   ....[24]....
        /*0178*/ 	.word	0xffffffff


	//   ....[25]....
        /*017c*/ 	.word	0xffffffff


	//   ....[26]....
        /*0180*/ 	.word	0xffffffff


	//   ....[27]....
        /*0184*/ 	.word	0xffffffff


	//   ....[28]....
        /*0188*/ 	.word	0xffffffff


	//   ....[29]....
        /*018c*/ 	.word	0xffffffff


	//   ....[30]....
        /*0190*/ 	.word	0xffffffff


	//   ....[31]....
        /*0194*/ 	.word	0xffffffff


	//   ....[32]....
        /*0198*/ 	.word	0xffffffff


	//   ....[33]....
        /*019c*/ 	.word	0xffffffff


	//   ....[34]....
        /*01a0*/ 	.word	0xffffffff


	//   ....[35]....
        /*01a4*/ 	.word	0xffffffff


	//   ....[36]....
        /*01a8*/ 	.word	0xffffffff


	//   ....[37]....
        /*01ac*/ 	.word	0xffffffff


	//   ....[38]....
        /*01b0*/ 	.word	0xffffffff


	//   ....[39]....
        /*01b4*/ 	.word	0xffffffff


	//   ....[40]....
        /*01b8*/ 	.word	0xffffffff


	//   ....[41]....
        /*01bc*/ 	.word	0xffffffff


	//   ....[42]....
        /*01c0*/ 	.word	0xffffffff


	//   ....[43]....
        /*01c4*/ 	.word	0xffffffff


	//   ....[44]....
        /*01c8*/ 	.word	0xffffffff


	//   ....[45]....
        /*01cc*/ 	.word	0xffffffff


	//   ....[46]....
        /*01d0*/ 	.word	0xffffffff


	//   ....[47]....
        /*01d4*/ 	.word	0xffffffff


	//   ....[48]....
        /*01d8*/ 	.word	0xffffffff


	//   ....[49]....
        /*01dc*/ 	.word	0xffffffff


	//   ....[50]....
        /*01e0*/ 	.word	0xffffffff


	//   ....[51]....
        /*01e4*/ 	.word	0xffffffff


	//   ....[52]....
        /*01e8*/ 	.word	0xffffffff


	//   ....[53]....
        /*01ec*/ 	.word	0xffffffff


	//   ....[54]....
        /*01f0*/ 	.word	0xffffffff


	//   ....[55]....
        /*01f4*/ 	.word	0xffffffff


	//   ....[56]....
        /*01f8*/ 	.word	0xffffffff


	//   ....[57]....
        /*01fc*/ 	.word	0xffffffff


	//   ....[58]....
        /*0200*/ 	.word	0xffffffff


	//   ....[59]....
        /*0204*/ 	.word	0xffffffff


	//   ....[60]....
        /*0208*/ 	.word	0xffffffff


	//   ....[61]....
        /*020c*/ 	.word	0xffffffff


	//   ....[62]....
        /*0210*/ 	.word	0xffffffff


	//   ....[63]....
        /*0214*/ 	.word	0xffffffff


	//   ....[64]....
        /*0218*/ 	.word	0xffffffff


	//   ....[65]....
        /*021c*/ 	.word	0xffffffff


	//   ....[66]....
        /*0220*/ 	.word	0xffffffff


	//   ....[67]....
        /*0224*/ 	.word	0xffffffff


	//   ....[68]....
        /*0228*/ 	.word	0xffffffff


	//   ....[69]....
        /*022c*/ 	.word	0xffffffff


	//   ....[70]....
        /*0230*/ 	.word	0xffffffff


	//   ....[71]....
        /*0234*/ 	.word	0xffffffff


	//   ....[72]....
        /*0238*/ 	.word	0xffffffff


	//   ....[73]....
        /*023c*/ 	.word	0xffffffff


	//   ....[74]....
        /*0240*/ 	.word	0xffffffff


	//   ....[75]....
        /*0244*/ 	.word	0xffffffff


	//   ....[76]....
        /*0248*/ 	.word	0xffffffff


	//   ....[77]....
        /*024c*/ 	.word	0xffffffff


	//   ....[78]....
        /*0250*/ 	.word	0xffffffff


	//   ....[79]....
        /*0254*/ 	.word	0xffffffff


	//   ....[80]....
        /*0258*/ 	.word	0xffffffff


	//   ....[81]....
        /*025c*/ 	.word	0xffffffff


	//   ....[82]....
        /*0260*/ 	.word	0xffffffff


	//   ....[83]....
        /*0264*/ 	.word	0xffffffff


	//   ....[84]....
        /*0268*/ 	.word	0xffffffff


	//   ....[85]....
        /*026c*/ 	.word	0xffffffff


	//   ....[86]....
        /*0270*/ 	.word	0xffffffff


	//   ....[87]....
        /*0274*/ 	.word	0xffffffff


	//   ....[88]....
        /*0278*/ 	.word	0xffffffff


	//   ....[89]....
        /*027c*/ 	.word	0xffffffff


	//   ....[90]....
        /*0280*/ 	.word	0xffffffff


	//   ....[91]....
        /*0284*/ 	.word	0xffffffff


	//   ....[92]....
        /*0288*/ 	.word	0xffffffff


	//   ....[93]....
        /*028c*/ 	.word	0xffffffff


	//   ....[94]....
        /*0290*/ 	.word	0x0500000f


	//   ....[95]....
        /*0294*/ 	.word	0x0500000f


	//   ....[96]....
        /*0298*/ 	.word	0x0500000f


	//   ....[97]....
        /*029c*/ 	.word	0x0500000f


	//   ....[98]....
        /*02a0*/ 	.word	0x0500000f


	//   ....[99]....
        /*02a4*/ 	.word	0x0500000f


	//   ....[100]....
        /*02a8*/ 	.word	0x0500000f


	//   ....[101]....
        /*02ac*/ 	.word	0x0500000f


	//   ....[102]....
        /*02b0*/ 	.word	0x0500000f


	//   ....[103]....
        /*02b4*/ 	.word	0x0500000f


	//   ....[104]....
        /*02b8*/ 	.word	0x0500000f


	//   ....[105]....
        /*02bc*/ 	.word	0x0500000f


	//   ....[106]....
        /*02c0*/ 	.word	0x0500000f


	//   ....[107]....
        /*02c4*/ 	.word	0x0500000f


	//   ....[108]....
        /*02c8*/ 	.word	0x0500000f


	//   ....[109]....
        /*02cc*/ 	.word	0x0500000f


	//   ....[110]....
        /*02d0*/ 	.word	0x0500000f


	//   ....[111]....
        /*02d4*/ 	.word	0x0500000f


	//   ....[112]....
        /*02d8*/ 	.word	0x0500000f


	//   ....[113]....
        /*02dc*/ 	.word	0x0500000f


	//   ....[114]....
        /*02e0*/ 	.word	0x0500000f


	//   ....[115]....
        /*02e4*/ 	.word	0x0500000f


	//   ....[116]....
        /*02e8*/ 	.word	0x0500000f


	//   ....[117]....
        /*02ec*/ 	.word	0x0500000f


	//----- nvinfo : EIATTR_COOP_GROUP_INSTR_OFFSETS
	.align		4
.L_173:
        /*02f0*/ 	.byte	0x04, 0x28
        /*02f2*/ 	.short	(.L_175 - .L_174)


	//   ....[0]....
.L_174:
        /*02f4*/ 	.word	0x00000070


	//   ....[1]....
        /*02f8*/ 	.word	0x000000b0


	//   ....[2]....
        /*02fc*/ 	.word	0x000002d0


	//   ....[3]....
        /*0300*/ 	.word	0x00000430


	//   ....[4]....
        /*0304*/ 	.word	0x00000550


	//   ....[5]....
        /*0308*/ 	.word	0x000006b0


	//   ....[6]....
        /*030c*/ 	.word	0x00001970


	//   ....[7]....
        /*0310*/ 	.word	0x00001fe0


	//   ....[8]....
        /*0314*/ 	.word	0x00002d70


	//   ....[9]....
        /*0318*/ 	.word	0x000035a0


	//   ....[10]....
        /*031c*/ 	.word	0x000036b0


	//   ....[11]....
        /*0320*/ 	.word	0x00003f70


	//   ....[12]....
        /*0324*/ 	.word	0x00003fe0


	//   ....[13]....
        /*0328*/ 	.word	0x000053b0


	//   ....[14]....
        /*032c*/ 	.word	0x000055d0


	//   ....[15]....
        /*0330*/ 	.word	0x000061c0


	//   ....[16]....
        /*0334*/ 	.word	0x000062c0


	//   ....[17]....
        /*0338*/ 	.word	0x00006b30


	//   ....[18]....
        /*033c*/ 	.word	0x00006bb0


	//   ....[19]....
        /*0340*/ 	.word	0x00008610


	//   ....[20]....
        /*0344*/ 	.word	0x00008620


	//   ....[21]....
        /*0348*/ 	.word	0x00008650


	//   ....[22]....
        /*034c*/ 	.word	0x00008660


	//   ....[23]....
        /*0350*/ 	.word	0x00009ee0


	//   ....[24]....
        /*0354*/ 	.word	0x0000a100


	//   ....[25]....
        /*0358*/ 	.word	0x0000acf0


	//   ....[26]....
        /*035c*/ 	.word	0x0000adf0


	//   ....[27]....
        /*0360*/ 	.word	0x0000b640


	//   ....[28]....
        /*0364*/ 	.word	0x0000b6d0


	//   ....[29]....
        /*0368*/ 	.word	0x0000c940


	//   ....[30]....
        /*036c*/ 	.word	0x0000c960


	//   ....[31]....
        /*0370*/ 	.word	0x0000c9d0


	//   ....[32]....
        /*0374*/ 	.word	0x0000c9e0


	//   ....[33]....
        /*0378*/ 	.word	0x0000da20


	//   ....[34]....
        /*037c*/ 	.word	0x0000da30


	//   ....[35]....
        /*0380*/ 	.word	0x0000da40


	//   ....[36]....
        /*0384*/ 	.word	0x0000da50


	//   ....[37]....
        /*0388*/ 	.word	0x0000da60


	//   ....[38]....
        /*038c*/ 	.word	0x0000da70


	//   ....[39]....
        /*0390*/ 	.word	0x0000da80


	//   ....[40]....
        /*0394*/ 	.word	0x0000da90


	//   ....[41]....
        /*0398*/ 	.word	0x0000daa0


	//   ....[42]....
        /*039c*/ 	.word	0x0000dac0


	//   ....[43]....
        /*03a0*/ 	.word	0x0000dad0


	//   ....[44]....
        /*03a4*/ 	.word	0x0000dae0


	//   ....[45]....
        /*03a8*/ 	.word	0x0000db00


	//   ....[46]....
        /*03ac*/ 	.word	0x0000db10


	//   ....[47]....
        /*03b0*/ 	.word	0x0000db40


	//   ....[48]....
        /*03b4*/ 	.word	0x0000db50


	//   ....[49]....
        /*03b8*/ 	.word	0x0000db60


	//   ....[50]....
        /*03bc*/ 	.word	0x0000db70


	//   ....[51]....
        /*03c0*/ 	.word	0x0000db80


	//   ....[52]....
        /*03c4*/ 	.word	0x0000db90


	//   ....[53]....
        /*03c8*/ 	.word	0x0000dba0


	//   ....[54]....
        /*03cc*/ 	.word	0x0000dbb0


	//   ....[55]....
        /*03d0*/ 	.word	0x0000dbc0


	//   ....[56]....
        /*03d4*/ 	.word	0x0000dbd0


	//   ....[57]....
        /*03d8*/ 	.word	0x0000dcd0


	//   ....[58]....
        /*03dc*/ 	.word	0x0000dd00


	//   ....[59]....
        /*03e0*/ 	.word	0x0000de50


	//   ....[60]....
        /*03e4*/ 	.word	0x0000de90


	//   ....[61]....
        /*03e8*/ 	.word	0x0000e1c0


	//   ....[62]....
        /*03ec*/ 	.word	0x0000e1f0


	//   ....[63]....
        /*03f0*/ 	.word	0x0000e310


	//   ....[64]....
        /*03f4*/ 	.word	0x0000e330


	//   ....[65]....
        /*03f8*/ 	.word	0x0000ea10


	//   ....[66]....
        /*03fc*/ 	.word	0x0000ea20


	//   ....[67]....
        /*0400*/ 	.word	0x0000eb20


	//   ....[68]....
        /*0404*/ 	.word	0x0000eb40


	//   ....[69]....
        /*0408*/ 	.word	0x0000ed00


	//   ....[70]....
        /*040c*/ 	.word	0x000107d0


	//   ....[71]....
        /*0410*/ 	.word	0x000107f0


	//   ....[72]....
        /*0414*/ 	.word	0x00010800


	//   ....[73]....
        /*0418*/ 	.word	0x000108a0


	//   ....[74]....
        /*041c*/ 	.word	0x00010c30


	//   ....[75]....
        /*0420*/ 	.word	0x00010c40


	//   ....[76]....
        /*0424*/ 	.word	0x00010c50


	//   ....[77]....
        /*0428*/ 	.word	0x00010c60


	//   ....[78]....
        /*042c*/ 	.word	0x000114b0


	//   ....[79]....
        /*0430*/ 	.word	0x000114d0


	//   ....[80]....
        /*0434*/ 	.word	0x000114f0


	//   ....[81]....
        /*0438*/ 	.word	0x00011500


	//   ....[82]....
        /*043c*/ 	.word	0x00011510


	//   ....[83]....
        /*0440*/ 	.word	0x00011520


	//   ....[84]....
        /*0444*/ 	.word	0x00011d50


	//   ....[85]....
        /*0448*/ 	.word	0x00011d70


	//   ....[86]....
        /*044c*/ 	.word	0x00011d90


	//   ....[87]....
        /*0450*/ 	.word	0x00011df0


	//   ....[88]....
        /*0454*/ 	.word	0x00012180


	//   ....[89]....
        /*0458*/ 	.word	0x00012190


	//   ....[90]....
        /*045c*/ 	.word	0x000121a0


	//   ....[91]....
        /*0460*/ 	.word	0x00012200


	//   ....[92]....
        /*0464*/ 	.word	0x000130b0


	//   ....[93]....
        /*0468*/ 	.word	0x00013250


	//   ....[94]....
        /*046c*/ 	.word	0x00013920


	//   ....[95]....
        /*0470*/ 	.word	0x00013a00


	//   ....[96]....
        /*0474*/ 	.word	0x00013aa0


	//   ....[97]....
        /*0478*/ 	.word	0x00013b00


	//   ....[98]....
        /*047c*/ 	.word	0x00013be0


	//   ....[99]....
        /*0480*/ 	.word	0x00013d30


	//   ....[100]....
        /*0484*/ 	.word	0x00013dc0


	//   ....[101]....
        /*0488*/ 	.word	0x00013e20


	//   ....[102]....
        /*048c*/ 	.word	0x00013ec0


	//   ....[103]....
        /*0490*/ 	.word	0x00013fc0


	//   ....[104]....
        /*0494*/ 	.word	0x00014020


	//   ....[105]....
        /*0498*/ 	.word	0x00014080


	//   ....[106]....
        /*049c*/ 	.word	0x00014120


	//   ....[107]....
        /*04a0*/ 	.word	0x000141f0


	//   ....[108]....
        /*04a4*/ 	.word	0x00014280


	//   ....[109]....
        /*04a8*/ 	.word	0x00014410


	//   ....[110]....
        /*04ac*/ 	.word	0x000144c0


	//   ....[111]....
        /*04b0*/ 	.word	0x00014570


	//   ....[112]....
        /*04b4*/ 	.word	0x00014620


	//   ....[113]....
        /*04b8*/ 	.word	0x00014710


	//   ....[114]....
        /*04bc*/ 	.word	0x000147a0


	//   ....[115]....
        /*04c0*/ 	.word	0x00014800


	//   ....[116]....
        /*04c4*/ 	.word	0x000148d0


	//   ....[117]....
        /*04c8*/ 	.word	0x00014b30


	//----- nvinfo : EIATTR_REG_RECONFIG
	.align		4
.L_175:
        /*04cc*/ 	.byte	0x01, 0x54
	.zero		2


	//----- nvinfo : EIATTR_SYSCALL_OFFSETS
	.align		4
        /*04d0*/ 	.byte	0x04, 0x46
        /*04d2*/ 	.short	(.L_177 - .L_176)


	//   ....[0]....
.L_176:
        /*04d4*/ 	.word	0x00001b50


	//   ....[1]....
        /*04d8*/ 	.word	0x0000fda0


	//   ....[2]....
        /*04dc*/ 	.word	0x0000ff10


	//   ....[3]....
        /*04e0*/ 	.word	0x00010060


	//   ....[4]....
        /*04e4*/ 	.word	0x000101a0


	//   ....[5]....
        /*04e8*/ 	.word	0x00010fa0


	//----- nvinfo : EIATTR_MBARRIER_INSTR_OFFSETS
	.align		4
.L_177:
        /*04ec*/ 	.byte	0x04, 0x39
        /*04ee*/ 	.short	(.L_179 - .L_178)


	//   ....[0]....
.L_178:
        /*04f0*/ 	.word	0x00000180
        /*04f4*/ 	.word	0x000000ff
        /*04f8*/ 	.word	0x00019c00
        /*04fc*/ 	.short	0x0100
        /*04fe*/ 	.byte	0x08
	.zero		1


	//   ....[1]....
        /*0500*/ 	.word	0x00000190
        /*0504*/ 	.word	0x000000ff
        /*0508*/ 	.word	0x00019c20
        /*050c*/ 	.short	0x0100
        /*050e*/ 	.byte	0x08
	.zero		1


	//   ....[2]....
        /*0510*/ 	.word	0x00000280
        /*0514*/ 	.word	0x000000ff
        /*0518*/ 	.word	0x00019c30
        /*051c*/ 	.short	0x0100
        /*051e*/ 	.byte	0x08
	.zero		1


	//   ....[3]....
        /*0520*/ 	.word	0x00000290
        /*0524*/ 	.word	0x000000ff
        /*0528*/ 	.word	0x00019c40
        /*052c*/ 	.short	0x0100
        /*052e*/ 	.byte	0x08
	.zero		1


	//   ....[4]....
        /*0530*/ 	.word	0x000002a0
        /*0534*/ 	.word	0x000000ff
        /*0538*/ 	.word	0x00019c38
        /*053c*/ 	.short	0x0100
        /*053e*/ 	.byte	0x08
	.zero		1


	//   ....[5]....
        /*0540*/ 	.word	0x000002b0
        /*0544*/ 	.word	0x000000ff
        /*0548*/ 	.word	0x00019c48
        /*054c*/ 	.short	0x0100
        /*054e*/ 	.byte	0x08
	.zero		1


	//   ....[6]....
        /*0550*/ 	.word	0x000003e0
        /*0554*/ 	.word	0x000000ff
        /*0558*/ 	.word	0x00019c50
        /*055c*/ 	.short	0x0100
        /*055e*/ 	.byte	0x08
	.zero		1


	//   ....[7]....
        /*0560*/ 	.word	0x000003f0
        /*0564*/ 	.word	0x000000ff
        /*0568*/ 	.word	0x00019c60
        /*056c*/ 	.short	0x0100
        /*056e*/ 	.byte	0x08
	.zero		1


	//   ....[8]....
        /*0570*/ 	.word	0x00000400
        /*0574*/ 	.word	0x000000ff
        /*0578*/ 	.word	0x00019c58
        /*057c*/ 	.short	0x0100
        /*057e*/ 	.byte	0x08
	.zero		1


	//   ....[9]....
        /*0580*/ 	.word	0x00000410
        /*0584*/ 	.word	0x000000ff
        /*0588*/ 	.word	0x00019c68
        /*058c*/ 	.short	0x0100
        /*058e*/ 	.byte	0x08
	.zero		1


	//   ....[10]....
        /*0590*/ 	.word	0x00000500
        /*0594*/ 	.word	0x000000ff
        /*0598*/ 	.word	0x00019c70
        /*059c*/ 	.short	0x0100
        /*059e*/ 	.byte	0x06
	.zero		1


	//   ....[11]....
        /*05a0*/ 	.word	0x00000510
        /*05a4*/ 	.word	0x000000ff
        /*05a8*/ 	.word	0x00019c80
        /*05ac*/ 	.short	0x0100
        /*05ae*/ 	.byte	0x06
	.zero		1


	//   ....[12]....
        /*05b0*/ 	.word	0x00000520
        /*05b4*/ 	.word	0x000000ff
        /*05b8*/ 	.word	0x00019c78
        /*05bc*/ 	.short	0x0100
        /*05be*/ 	.byte	0x06
	.zero		1


	//   ....[13]....
        /*05c0*/ 	.word	0x00000530
        /*05c4*/ 	.word	0x000000ff
        /*05c8*/ 	.word	0x00019c88
        /*05cc*/ 	.short	0x0100
        /*05ce*/ 	.byte	0x06
	.zero		1


	//   ....[14]....
        /*05d0*/ 	.word	0x00000660
        /*05d4*/ 	.word	0x000000ff
        /*05d8*/ 	.word	0x00019c90
        /*05dc*/ 	.short	0x0100
        /*05de*/ 	.byte	0x08
	.zero		1


	//   ....[15]....
        /*05e0*/ 	.word	0x00000670
        /*05e4*/ 	.word	0x000000ff
        /*05e8*/ 	.word	0x00019ca0
        /*05ec*/ 	.short	0x0100
        /*05ee*/ 	.byte	0x08
	.zero		1


	//   ....[16]....
        /*05f0*/ 	.word	0x00000680
        /*05f4*/ 	.word	0x000000ff
        /*05f8*/ 	.word	0x00019c98
        /*05fc*/ 	.short	0x0100
        /*05fe*/ 	.byte	0x08
	.zero		1


	//   ....[17]....
        /*0600*/ 	.word	0x00000690
        /*0604*/ 	.word	0x000000ff
        /*0608*/ 	.word	0x00019ca8
        /*060c*/ 	.short	0x0100
        /*060e*/ 	.byte	0x08
	.zero		1


	//   ....[18]....
        /*0610*/ 	.word	0x000007e0
        /*0614*/ 	.word	0x000000ff
        /*0618*/ 	.word	0x00019cb0
        /*061c*/ 	.short	0x0100
        /*061e*/ 	.byte	0x08
	.zero		1


	//   ....[19]....
        /*0620*/ 	.word	0x000007f0
        /*0624*/ 	.word	0x000000ff
        /*0628*/ 	.word	0x00019cc0
        /*062c*/ 	.short	0x0100
        /*062e*/ 	.byte	0x08
	.zero		1


	//   ....[20]....
        /*0630*/ 	.word	0x00000800
        /*0634*/ 	.word	0x000000ff
        /*0638*/ 	.word	0x00019cb8
        /*063c*/ 	.short	0x0100
        /*063e*/ 	.byte	0x08
	.zero		1


	//   ....[21]....
        /*0640*/ 	.word	0x00000810
        /*0644*/ 	.word	0x000000ff
        /*0648*/ 	.word	0x00019cc8
        /*064c*/ 	.short	0x0100
        /*064e*/ 	.byte	0x08
	.zero		1


	//   ....[22]....
        /*0650*/ 	.word	0x00001bd0
        /*0654*/ 	.word	0x000000ff
        /*0658*/ 	.word	0x00019c00
        /*065c*/ 	.short	0x010a
        /*065e*/ 	.byte	0x2e
	.zero		1


	//   ....[23]....
        /*0660*/ 	.word	0x00001c50
        /*0664*/ 	.word	0x00000003
        /*0668*/ 	.word	0x00019c30
        /*066c*/ 	.short	0x010a
        /*066e*/ 	.byte	0x3f
	.zero		1


	//   ....[24]....
        /*0670*/ 	.word	0x00001c90
        /*0674*/ 	.word	0x00000003
        /*0678*/ 	.word	0x00019c30
        /*067c*/ 	.short	0x010a
        /*067e*/ 	.byte	0x3f
	.zero		1


	//   ....[25]....
        /*0680*/ 	.word	0x00001ff0
        /*0684*/ 	.word	0x000000ff
        /*0688*/ 	.word	0x00000000
        /*068c*/ 	.short	0x0101
        /*068e*/ 	.byte	0x06
	.zero		1


	//   ....[26]....
        /*0690*/ 	.word	0x00004ef0
        /*0694*/ 	.word	0x000000ff
        /*0698*/ 	.word	0x00019c30
        /*069c*/ 	.short	0x010a
        /*069e*/ 	.byte	0x13
	.zero		1


	//   ....[27]....
        /*06a0*/ 	.word	0x00004f30
        /*06a4*/ 	.word	0x000000ff
        /*06a8*/ 	.word	0x00019c30
        /*06ac*/ 	.short	0x010a
        /*06ae*/ 	.byte	0x13
	.zero		1


	//   ....[28]....
        /*06b0*/ 	.word	0x00005090
        /*06b4*/ 	.word	0x000000ff
        /*06b8*/ 	.word	0x00019c50
        /*06bc*/ 	.short	0x010a
        /*06be*/ 	.byte	0x0b
	.zero		1


	//   ....[29]....
        /*06c0*/ 	.word	0x000050d0
        /*06c4*/ 	.word	0x000000ff
        /*06c8*/ 	.word	0x00019c50
        /*06cc*/ 	.short	0x010a
        /*06ce*/ 	.byte	0x0b
	.zero		1


	//   ....[30]....
        /*06d0*/ 	.word	0x00005340
        /*06d4*/ 	.word	0x000000ff
        /*06d8*/ 	.word	0x00000000
        /*06dc*/ 	.short	0x0101
        /*06de*/ 	.byte	0x13
	.zero		1


	//   ....[31]....
        /*06e0*/ 	.word	0x00007620
        /*06e4*/ 	.word	0x000000ff
        /*06e8*/ 	.word	0x00000000
        /*06ec*/ 	.short	0x0101
        /*06ee*/ 	.byte	0x06
	.zero		1


	//   ....[32]....
        /*06f0*/ 	.word	0x00007e10
        /*06f4*/ 	.word	0x000000ff
        /*06f8*/ 	.word	0x00019c30
        /*06fc*/ 	.short	0x010a
        /*06fe*/ 	.byte	0x06
	.zero		1


	//   ....[33]....
        /*0700*/ 	.word	0x00007e50
        /*0704*/ 	.word	0x000000ff
        /*0708*/ 	.word	0x00019c30
        /*070c*/ 	.short	0x010a
        /*070e*/ 	.byte	0x06
	.zero		1


	//   ....[34]....
        /*0710*/ 	.word	0x00007fb0
        /*0714*/ 	.word	0x000000ff
        /*0718*/ 	.word	0x00019c50
        /*071c*/ 	.short	0x010a
        /*071e*/ 	.byte	0x0b
	.zero		1


	//   ....[35]....
        /*0720*/ 	.word	0x00007ff0
        /*0724*/ 	.word	0x000000ff
        /*0728*/ 	.word	0x00019c50
        /*072c*/ 	.short	0x010a
        /*072e*/ 	.byte	0x0b
	.zero		1


	//   ....[36]....
        /*0730*/ 	.word	0x000082b0
        /*0734*/ 	.word	0x000000ff
        /*0738*/ 	.word	0x00000000
        /*073c*/ 	.short	0x0101
        /*073e*/ 	.byte	0x06
	.zero		1


	//   ....[37]....
        /*0740*/ 	.word	0x00009420
        /*0744*/ 	.word	0x000000ff
        /*0748*/ 	.word	0x00000000
        /*074c*/ 	.short	0x0101
        /*074e*/ 	.byte	0x06
	.zero		1


	//   ....[38]....
        /*0750*/ 	.word	0x00009a20
        /*0754*/ 	.word	0x000000ff
        /*0758*/ 	.word	0x00019c30
        /*075c*/ 	.short	0x010a
        /*075e*/ 	.byte	0x06
	.zero		1


	//   ....[39]....
        /*0760*/ 	.word	0x00009a60
        /*0764*/ 	.word	0x000000ff
        /*0768*/ 	.word	0x00019c30
        /*076c*/ 	.short	0x010a
        /*076e*/ 	.byte	0x06
	.zero		1


	//   ....[40]....
        /*0770*/ 	.word	0x00009bc0
        /*0774*/ 	.word	0x000000ff
        /*0778*/ 	.word	0x00019c50
        /*077c*/ 	.short	0x010a
        /*077e*/ 	.byte	0x0b
	.zero		1


	//   ....[41]....
        /*0780*/ 	.word	0x00009c00
        /*0784*/ 	.word	0x000000ff
        /*0788*/ 	.word	0x00019c50
        /*078c*/ 	.short	0x010a
        /*078e*/ 	.byte	0x0b
	.zero		1


	//   ....[42]....
        /*0790*/ 	.word	0x00009ea0
        /*0794*/ 	.word	0x000000ff
        /*0798*/ 	.word	0x00000000
        /*079c*/ 	.short	0x0101
        /*079e*/ 	.byte	0x06
	.zero		1


	//   ....[43]....
        /*07a0*/ 	.word	0x0000c150
        /*07a4*/ 	.word	0x000000ff
        /*07a8*/ 	.word	0x00000000
        /*07ac*/ 	.short	0x0101
        /*07ae*/ 	.byte	0x06
	.zero		1


	//   ....[44]....
        /*07b0*/ 	.word	0x0000c670
        /*07b4*/ 	.word	0x000000ff
        /*07b8*/ 	.word	0x00019c50
        /*07bc*/ 	.short	0x010a
        /*07be*/ 	.byte	0x0e
	.zero		1


	//   ....[45]....
        /*07c0*/ 	.word	0x0000c6b0
        /*07c4*/ 	.word	0x000000ff
        /*07c8*/ 	.word	0x00019c50
        /*07cc*/ 	.short	0x010a
        /*07ce*/ 	.byte	0x0e
	.zero		1


	//   ....[46]....
        /*07d0*/ 	.word	0x0000ccc0
        /*07d4*/ 	.word	0x000000ff
        /*07d8*/ 	.word	0x00000000
        /*07dc*/ 	.short	0x0101
        /*07de*/ 	.byte	0x04
	.zero		1


	//   ....[47]....
        /*07e0*/ 	.word	0x0000e1d0
        /*07e4*/ 	.word	0x00000000
        /*07e8*/ 	.word	0x00000000
        /*07ec*/ 	.short	0x0101
        /*07ee*/ 	.byte	0x3f
	.zero		1


	//   ....[48]....
        /*07f0*/ 	.word	0x00010590
        /*07f4*/ 	.word	0x00000004
        /*07f8*/ 	.word	0x00019c80
        /*07fc*/ 	.short	0x010a
        /*07fe*/ 	.byte	0x3f
	.zero		1


	//   ....[49]....
        /*0800*/ 	.word	0x00010970
        /*0804*/ 	.word	0x00000004
        /*0808*/ 	.word	0x00019c70
        /*080c*/ 	.short	0x0107
        /*080e*/ 	.byte	0x3f
	.zero		1


	//   ....[50]....
        /*0810*/ 	.word	0x00010a30
        /*0814*/ 	.word	0x00000004
        /*0818*/ 	.word	0x00019c70
        /*081c*/ 	.short	0x0101
        /*081e*/ 	.byte	0x3f
	.zero		1


	//   ....[51]....
        /*0820*/ 	.word	0x00010a60
        /*0824*/ 	.word	0x00000004
        /*0828*/ 	.word	0x00019c40
        /*082c*/ 	.short	0x010a
        /*082e*/ 	.byte	0x3f
	.zero		1


	//   ....[52]....
        /*0830*/ 	.word	0x00010d80
        /*0834*/ 	.word	0x00000004
        /*0838*/ 	.word	0x00019c30
        /*083c*/ 	.short	0x0107
        /*083e*/ 	.byte	0x3f
	.zero		1


	//   ....[53]....
        /*0840*/ 	.word	0x00010e50
        /*0844*/ 	.word	0x00000004
        /*0848*/ 	.word	0x00019c30
        /*084c*/ 	.short	0x0101
        /*084e*/ 	.byte	0x3f
	.zero		1


	//   ....[54]....
        /*0850*/ 	.word	0x00011700
        /*0854*/ 	.word	0x00000010
        /*0858*/ 	.word	0x00019c00
        /*085c*/ 	.short	0x0107
        /*085e*/ 	.byte	0x3f
	.zero		1


	//   ....[55]....
        /*0860*/ 	.word	0x00011800
        /*0864*/ 	.word	0x00000010
        /*0868*/ 	.word	0x00019c00
        /*086c*/ 	.short	0x0101
        /*086e*/ 	.byte	0x3f
	.zero		1


	//   ....[56]....
        /*0870*/ 	.word	0x00011820
        /*0874*/ 	.word	0x00000010
        /*0878*/ 	.word	0x00019c20
        /*087c*/ 	.short	0x010a
        /*087e*/ 	.byte	0x3f
	.zero		1


	//   ....[57]....
        /*0880*/ 	.word	0x00011b80
        /*0884*/ 	.word	0x00000004
        /*0888*/ 	.word	0x00019c80
        /*088c*/ 	.short	0x010a
        /*088e*/ 	.byte	0x3f
	.zero		1


	//   ....[58]....
        /*0890*/ 	.word	0x00011ec0
        /*0894*/ 	.word	0x00000004
        /*0898*/ 	.word	0x00019c70
        /*089c*/ 	.short	0x0107
        /*089e*/ 	.byte	0x3f
	.zero		1


	//   ....[59]....
        /*08a0*/ 	.word	0x00011f80
        /*08a4*/ 	.word	0x00000004
        /*08a8*/ 	.word	0x00019c70
        /*08ac*/ 	.short	0x0101
        /*08ae*/ 	.byte	0x3f
	.zero		1


	//   ....[60]....
        /*08b0*/ 	.word	0x00011fb0
        /*08b4*/ 	.word	0x00000004
        /*08b8*/ 	.word	0x00019c40
        /*08bc*/ 	.short	0x010a
        /*08be*/ 	.byte	0x3f
	.zero		1


	//   ....[61]....
        /*08c0*/ 	.word	0x000122a0
        /*08c4*/ 	.word	0x00000004
        /*08c8*/ 	.word	0x00019c30
        /*08cc*/ 	.short	0x0107
        /*08ce*/ 	.byte	0x3f
	.zero		1


	//   ....[62]....
        /*08d0*/ 	.word	0x00012370
        /*08d4*/ 	.word	0x00000004
        /*08d8*/ 	.word	0x00019c30
        /*08dc*/ 	.short	0x0101
        /*08de*/ 	.byte	0x3f
	.zero		1


	//   ....[63]....
        /*08e0*/ 	.word	0x000123f0
        /*08e4*/ 	.word	0x00000002
        /*08e8*/ 	.word	0x00019c70
        /*08ec*/ 	.short	0x010a
        /*08ee*/ 	.byte	0x3f
	.zero		1


	//   ....[64]....
        /*08f0*/ 	.word	0x00012480
        /*08f4*/ 	.word	0x00000002
        /*08f8*/ 	.word	0x00019c60
        /*08fc*/ 	.short	0x010a
        /*08fe*/ 	.byte	0x3f
	.zero		1


	//   ....[65]....
        /*0900*/ 	.word	0x00012840
        /*0904*/ 	.word	0x00000002
        /*0908*/ 	.word	0x00019c50
        /*090c*/ 	.short	0x0101
        /*090e*/ 	.byte	0x3f
	.zero		1


	//   ....[66]....
        /*0910*/ 	.word	0x000128c0
        /*0914*/ 	.word	0x00000002
        /*0918*/ 	.word	0x00000000
        /*091c*/ 	.short	0x0101
        /*091e*/ 	.byte	0x3f
	.zero		1


	//   ....[67]....
        /*0920*/ 	.word	0x00012a90
        /*0924*/ 	.word	0x00000003
        /*0928*/ 	.word	0x00019c70
        /*092c*/ 	.short	0x010a
        /*092e*/ 	.byte	0x3f
	.zero		1


	//   ....[68]....
        /*0930*/ 	.word	0x00012b10
        /*0934*/ 	.word	0x00000003
        /*0938*/ 	.word	0x00019c60
        /*093c*/ 	.short	0x010a
        /*093e*/ 	.byte	0x3f
	.zero		1


	//   ....[69]....
        /*0940*/ 	.word	0x00012ee0
        /*0944*/ 	.word	0x00000003
        /*0948*/ 	.word	0x00019c50
        /*094c*/ 	.short	0x0101
        /*094e*/ 	.byte	0x3f
	.zero		1


	//   ....[70]....
        /*0950*/ 	.word	0x00012f60
        /*0954*/ 	.word	0x00000000
        /*0958*/ 	.word	0x00000000
        /*095c*/ 	.short	0x0101
        /*095e*/ 	.byte	0x3f
	.zero		1


	//   ....[71]....
        /*0960*/ 	.word	0x000131d0
        /*0964*/ 	.word	0x00000005
        /*0968*/ 	.word	0x00019c20
        /*096c*/ 	.short	0x010a
        /*096e*/ 	.byte	0x3f
	.zero		1


	//   ....[72]....
        /*0970*/ 	.word	0x00013350
        /*0974*/ 	.word	0x00000003
        /*0978*/ 	.word	0x00019c40
        /*097c*/ 	.short	0x010a
        /*097e*/ 	.byte	0x3f
	.zero		1


	//   ....[73]....
        /*0980*/ 	.word	0x000133f0
        /*0984*/ 	.word	0x00000005
        /*0988*/ 	.word	0x00019c40
        /*098c*/ 	.short	0x010a
        /*098e*/ 	.byte	0x3f
	.zero		1


	//   ....[74]....
        /*0990*/ 	.word	0x00013430
        /*0994*/ 	.word	0x00000003
        /*0998*/ 	.word	0x00019c60
        /*099c*/ 	.short	0x010a
        /*099e*/ 	.byte	0x3f
	.zero		1


	//   ....[75]....
        /*09a0*/ 	.word	0x00013470
        /*09a4*/ 	.word	0x00000005
        /*09a8*/ 	.word	0x00019c60
        /*09ac*/ 	.short	0x010a
        /*09ae*/ 	.byte	0x3f
	.zero		1


	//   ....[76]....
        /*09b0*/ 	.word	0x000134b0
        /*09b4*/ 	.word	0x00000003
        /*09b8*/ 	.word	0x00019c80
        /*09bc*/ 	.short	0x010a
        /*09be*/ 	.byte	0x3f
	.zero		1


	//   ....[77]....
        /*09c0*/ 	.word	0x000134f0
        /*09c4*/ 	.word	0x00000005
        /*09c8*/ 	.word	0x00019c80
        /*09cc*/ 	.short	0x010a
        /*09ce*/ 	.byte	0x3f
	.zero		1


	//   ....[78]....
        /*09d0*/ 	.word	0x00013560
        /*09d4*/ 	.word	0x00000003
        /*09d8*/ 	.word	0x00019c00
        /*09dc*/ 	.short	0x010a
        /*09de*/ 	.byte	0x3f
	.zero		1


	//   ....[79]....
        /*09e0*/ 	.word	0x000135b0
        /*09e4*/ 	.word	0x00000003
        /*09e8*/ 	.word	0x00019c30
        /*09ec*/ 	.short	0x010a
        /*09ee*/ 	.byte	0x3f
	.zero		1


	//   ....[80]....
        /*09f0*/ 	.word	0x00013610
        /*09f4*/ 	.word	0x00000005
        /*09f8*/ 	.word	0x00019c30
        /*09fc*/ 	.short	0x010a
        /*09fe*/ 	.byte	0x3f
	.zero		1


	//   ....[81]....
        /*0a00*/ 	.word	0x00013670
        /*0a04*/ 	.word	0x00000005
        /*0a08*/ 	.word	0x00019c50
        /*0a0c*/ 	.short	0x010a
        /*0a0e*/ 	.byte	0x3f
	.zero		1


	//   ....[82]....
        /*0a10*/ 	.word	0x000136d0
        /*0a14*/ 	.word	0x00000009
        /*0a18*/ 	.word	0x00019c30
        /*0a1c*/ 	.short	0x010a
        /*0a1e*/ 	.byte	0x3f
	.zero		1


	//   ....[83]....
        /*0a20*/ 	.word	0x00013730
        /*0a24*/ 	.word	0x00000009
        /*0a28*/ 	.word	0x00019c50
        /*0a2c*/ 	.short	0x010a
        /*0a2e*/ 	.byte	0x3f
	.zero		1


	//   ....[84]....
        /*0a30*/ 	.word	0x00013790
        /*0a34*/ 	.word	0x00000005
        /*0a38*/ 	.word	0x00019c30
        /*0a3c*/ 	.short	0x010a
        /*0a3e*/ 	.byte	0x3f
	.zero		1


	//   ....[85]....
        /*0a40*/ 	.word	0x000137f0
        /*0a44*/ 	.word	0x00000005
        /*0a48*/ 	.word	0x00019c50
        /*0a4c*/ 	.short	0x010a
        /*0a4e*/ 	.byte	0x3f
	.zero		1


	//   ....[86]....
        /*0a50*/ 	.word	0x00013850
        /*0a54*/ 	.word	0x00000005
        /*0a58*/ 	.word	0x00019c50
        /*0a5c*/ 	.short	0x010a
        /*0a5e*/ 	.byte	0x3f
	.zero		1


	//   ....[87]....
        /*0a60*/ 	.word	0x00013950
        /*0a64*/ 	.word	0x00000004
        /*0a68*/ 	.word	0x00019c80
        /*0a6c*/ 	.short	0x010a
        /*0a6e*/ 	.byte	0x3f
	.zero		1


	//   ....[88]....
        /*0a70*/ 	.word	0x00013c80
        /*0a74*/ 	.word	0x00000004
        /*0a78*/ 	.word	0x00019c40
        /*0a7c*/ 	.short	0x010a
        /*0a7e*/ 	.byte	0x3f
	.zero		1


	//   ....[89]....
        /*0a80*/ 	.word	0x00014310
        /*0a84*/ 	.word	0x00000010
        /*0a88*/ 	.word	0x00019c20
        /*0a8c*/ 	.short	0x010a
        /*0a8e*/ 	.byte	0x3f
	.zero		1


	//   ....[90]....
        /*0a90*/ 	.word	0x00014360
        /*0a94*/ 	.word	0x00000004
        /*0a98*/ 	.word	0x00019c80
        /*0a9c*/ 	.short	0x010a
        /*0a9e*/ 	.byte	0x3f
	.zero		1


	//   ....[91]....
        /*0aa0*/ 	.word	0x00014660
        /*0aa4*/ 	.word	0x00000004
        /*0aa8*/ 	.word	0x00019c40
        /*0aac*/ 	.short	0x010a
        /*0aae*/ 	.byte	0x3f
	.zero		1


	//   ....[92]....
        /*0ab0*/ 	.word	0x00014910
        /*0ab4*/ 	.word	0x00000002
        /*0ab8*/ 	.word	0x00019c70
        /*0abc*/ 	.short	0x010a
        /*0abe*/ 	.byte	0x3f
	.zero		1


	//   ....[93]....
        /*0ac0*/ 	.word	0x00014960
        /*0ac4*/ 	.word	0x00000002
        /*0ac8*/ 	.word	0x00019c60
        /*0acc*/ 	.short	0x010a
        /*0ace*/ 	.byte	0x3f
	.zero		1


	//   ....[94]....
        /*0ad0*/ 	.word	0x000149b0
        /*0ad4*/ 	.word	0x00000003
        /*0ad8*/ 	.word	0x00019c70
        /*0adc*/ 	.short	0x010a
        /*0ade*/ 	.byte	0x3f
	.zero		1


	//   ....[95]....
        /*0ae0*/ 	.word	0x00014a00
        /*0ae4*/ 	.word	0x00000003
        /*0ae8*/ 	.word	0x00019c60
        /*0aec*/ 	.short	0x010a
        /*0aee*/ 	.byte	0x3f
	.zero		1


	//   ....[96]....
        /*0af0*/ 	.word	0x00014a50
        /*0af4*/ 	.word	0x00000005
        /*0af8*/ 	.word	0x00019c20
        /*0afc*/ 	.short	0x010a
        /*0afe*/ 	.byte	0x3f
	.zero		1


	//   ....[97]....
        /*0b00*/ 	.word	0x00014bf0
        /*0b04*/ 	.word	0x00000003
        /*0b08*/ 	.word	0x00019c40
        /*0b0c*/ 	.short	0x010a
        /*0b0e*/ 	.byte	0x3f
	.zero		1


	//   ....[98]....
        /*0b10*/ 	.word	0x00014c40
        /*0b14*/ 	.word	0x00000005
        /*0b18*/ 	.word	0x00019c40
        /*0b1c*/ 	.short	0x010a
        /*0b1e*/ 	.byte	0x3f
	.zero		1


	//   ....[99]....
        /*0b20*/ 	.word	0x00014c90
        /*0b24*/ 	.word	0x00000003
        /*0b28*/ 	.word	0x00019c60
        /*0b2c*/ 	.short	0x010a
        /*0b2e*/ 	.byte	0x3f
	.zero		1


	//   ....[100]....
        /*0b30*/ 	.word	0x00014ce0
        /*0b34*/ 	.word	0x00000005
        /*0b38*/ 	.word	0x00019c60
        /*0b3c*/ 	.short	0x010a
        /*0b3e*/ 	.byte	0x3f
	.zero		1


	//   ....[101]....
        /*0b40*/ 	.word	0x00014d30
        /*0b44*/ 	.word	0x00000003
        /*0b48*/ 	.word	0x00019c80
        /*0b4c*/ 	.short	0x010a
        /*0b4e*/ 	.byte	0x3f
	.zero		1


	//----- nvinfo : EIATTR_NUM_MBARRIERS
	.align		4
.L_179:
        /*0b50*/ 	.byte	0x03, 0x38
        /*0b52*/ 	.short	0x0016


	//----- nvinfo : EIATTR_EXIT_INSTR_OFFSETS
	.align		4
        /*0b54*/ 	.byte	0x04, 0x1c
        /*0b56*/ 	.short	(.L_181 - .L_180)


	//   ....[0]....
.L_180:
        /*0b58*/ 	.word	0x00000950


	//   ....[1]....
        /*0b5c*/ 	.word	0x0000ec70


	//   ....[2]....
        /*0b60*/ 	.word	0x00013540


	//----- nvinfo : EIATTR_MAX_THREADS
	.align		4
.L_181:
        /*0b64*/ 	.byte	0x04, 0x05
        /*0b66*/ 	.short	(.L_183 - .L_182)
.L_182:
        /*0b68*/ 	.word	0x00000200
        /*0b6c*/ 	.word	0x00000001
        /*0b70*/ 	.word	0x00000001


	//----- nvinfo : EIATTR_CRS_STACK_SIZE
	.align		4
.L_183:
        /*0b74*/ 	.byte	0x04, 0x1e
        /*0b76*/ 	.short	(.L_185 - .L_184)
.L_184:
        /*0b78*/ 	.word	0x00000000


	//----- nvinfo : EIATTR_CBANK_PARAM_SIZE
	.align		4
.L_185:
        /*0b7c*/ 	.byte	0x03, 0x19
        /*0b7e*/ 	.short	0x0af0


	//----- nvinfo : EIATTR_PARAM_CBANK
	.align		4
        /*0b80*/ 	.byte	0x04, 0x0a
        /*0b82*/ 	.short	(.L_187 - .L_186)
	.align		4
.L_186:
        /*0b84*/ 	.word	index@(.nv.constant0._ZN7cutlass13device_kernelIN5flash11enable_sm90INS1_16FlashAttnFwdSm90INS1_25CollectiveMainloopFwdSm90ILi2EN4cute5tupleIJNS5_1CILi1EEES8_S8_EEENS6_IJNS7_ILi192EEENS7_ILi128EEENS7_ILi96EEEEEELi96ENS_12float_e4m3_tEfNS_4arch4Sm90ELb0ELb1ELb0ELb0ELb1ELb0ELb0ELb1ELb1ELb1ELb0ELb0EEENS1_21CollectiveEpilogueFwdINS6_IJSA_SC_SB_EEES9_NS_10bfloat16_tESG_Li384ELb0ELb1ELb0ELb1EEENS1_30DynamicPersistentTileSchedulerILi384ELi128ELb0ELb1ELb1EEEEEEEEEvNT_6ParamsE)
        /*0b88*/ 	.short	0x0210
        /*0b8a*/ 	.short	0x0af0


	//----- nvinfo : EIATTR_SW_WAR
	.align		4
.L_187:
        /*0b8c*/ 	.byte	0x04, 0x36
        /*0b8e*/ 	.short	(.L_189 - .L_188)
.L_188:
        /*0b90*/ 	.word	0x00000008
.L_189:


//--------------------- .nv.info._ZN7cutlass13device_kernelIN5flash11enable_sm90INS1_16FlashAttnFwdSm90INS1_25CollectiveMainloopFwdSm90ILi2EN4cute5tupleIJNS5_1CILi1EEES8_S8_EEENS6_IJNS7_ILi192EEENS7_ILi128EEENS7_ILi96EEEEEELi96ENS_12float_e4m3_tEfNS_4arch4Sm90ELb0ELb1ELb0ELb1ELb1ELb0ELb0ELb1ELb1ELb1ELb0ELb0EEENS1_21CollectiveEpilogueFwdINS6_IJSA_SC_SB_EEES9_NS_10bfloat16_tESG_Li384ELb1ELb1ELb0ELb1EEENS1_36VarlenDynamicPersistentTileSchedulerILi192ELi128ELi384ELi128ELb0ELb1ELb1ELb1ELb0ELb1EEEEEEEEEvNT_6ParamsE --------------------------
	.section	.nv.info._ZN7cutlass13device_kernelIN5flash11enable_sm90INS1_16FlashAttnFwdSm90INS1_25CollectiveMainloopFwdSm90ILi2EN4cute5tupleIJNS5_1CILi1EEES8_S8_EEENS6_IJNS7_ILi192EEENS7_ILi128EEENS7_ILi96EEEEEELi96ENS_12float_e4m3_tEfNS_4arch4Sm90ELb0ELb1ELb0ELb1ELb1ELb0ELb0ELb1ELb1ELb1ELb0ELb0EEENS1_21CollectiveEpilogueFwdINS6_IJSA_SC_SB_EEES9_NS_10bfloat16_tESG_Li384ELb1ELb1ELb0ELb1EEENS1_36VarlenDynamicPersistentTileSchedulerILi192ELi128ELi384ELi128ELb0ELb1ELb1ELb1ELb0ELb1EEEEEEEEEvNT_6ParamsE,"",@"SHT_CUDA_INFO"
	.sectionflags	@""
	.align	4


	//----- nvinfo : EIATTR_CUDA_API_VERSION
	.align		4
        /*0000*/ 	.byte	0x04, 0x37
        /*0002*/ 	.short	(.L_191 - .L_190)
.L_190:
        /*0004*/ 	.word	0x00000082


	//----- nvinfo : EIATTR_KPARAM_INFO
	.align		4
.L_191:
        /*0008*/ 	.byte	0x04, 0x17
        /*000a*/ 	.short	(.L_193 - .L_192)
.L_192:
        /*000c*/ 	.word	0x00000000
        /*0010*/ 	.short	0x0000
        /*0012*/ 	.short	0x0070
        /*0014*/ 	.byte	0x00, 0xf0, 0x01, 0x2a


	//----- nvinfo : EIATTR_SPARSE_MMA_MASK
	.align		4
.L_193:
        /*0018*/ 	.byte	0x03, 0x50
        /*001a*/ 	.short	0x0000


	//----- nvinfo : EIATTR_MAXREG_COUNT
	.align		4
        /*001c*/ 	.byte	0x03, 0x1b
        /*001e*/ 	.short	0x0080


	//----- nvinfo : EIATTR_NUM_BARRIERS
	.align		4
        /*0020*/ 	.byte	0x02, 0x4c
        /*0022*/ 	.byte	0x09
	.zero		1


	//----- nvinfo : EIATTR_EXTERNS
	.align		4
        /*0024*/ 	.byte	0x04, 0x0f
        /*0026*/ 	.short	(.L_195 - .L_194)


	//   ....[0]....
	.align		4
.L_194:
        /*0028*/ 	.word	index@(__assertfail)


	//----- nvinfo : EIATTR_ANNOTATIONS
	.align		4
.L_195:
        /*002c*/ 	.byte	0x04, 0x55
        /*002e*/ 	.short	(.L_197 - .L_196)


	//   ....[0]....
.L_196:
        /* <DEDUP_REMOVED lines=14> */


	//----- nvinfo : EIATTR_MERCURY_ISA_VERSION
	.align		4
.L_197:
        /*0100*/ 	.byte	0x03, 0x5f
        /*0102*/ 	.short	0x0101


	//----- nvinfo : EIATTR_UNUSED_LOAD_BYTE_OFFSET
	.align		4
        /*0104*/ 	.byte	0x04, 0x44
        /*0106*/ 	.short	(.L_199 - .L_198)


	//   ....[0]....
.L_198:
        /*0108*/ 	.word	0x00000940
        /*010c*/ 	.word	0x0000fff0


	//   ....[1]....
        /*0110*/ 	.word	0x0000d140
        /*0114*/ 	.word	0x0000fff0


	//----- nvinfo : EIATTR_INT_WARP_WIDE_INSTR_OFFSETS
	.align		4
.L_199:
        /*0118*/ 	.byte	0x04, 0x31
        /*011a*/ 	.short	(.L_201 - .L_200)


	//   ....[0]....
.L_200:
        /*011c*/ 	.word	0x000000c0


	//   ....[1]....
        /*0120*/ 	.word	0x000000d0


	//   ....[2]....
        /*0124*/ 	.word	0x00000170


	//   ....[3]....
        /*0128*/ 	.word	0x00010af0


	//   ....[4]....
        /*012c*/ 	.word	0x00010b80


	//   ....[5]....
        /*0130*/ 	.word	0x000139b0


	//   ....[6]....
        /*0134*/ 	.word	0x00013a40


	//----- nvinfo : EIATTR_COOP_GROUP_MASK_REGIDS
	.align		4
.L_201:
        /*0138*/ 	.byte	0x04, 0x29
        /*013a*/ 	.short	(.L_203 - .L_202)


	//   ....[0]....
.L_202:
        /*013c*/ 	.word	0xffffffff


	//   ....[1]....
        /*0140*/ 	.word	0xffffffff


	//   ....[2]....
        /*0144*/ 	.word	0xffffffff


	//   ....[3]....
        /*0148*/ 	.word	0xffffffff


	//   ....[4]....
        /*014c*/ 	.word	0xffffffff


	//   ....[5]....
        /*0150*/ 	.word	0xffffffff


	//   ....[6]....
        /*0154*/ 	.word	0xffffffff


	//   ....[7]....
        /*0158*/ 	.word	0xffffffff


	//   ....[8]....
        /*015c*/ 	.word	0xffffffff


	//   ....[9]....
        /*0160*/ 	.word	0xffffffff


	//   ....[10]....
        /*0164*/ 	.word	0xffffffff


	//   ....[11]....
        /*0168*/ 	.word	0xffffffff


	//   ....[12]....
        /*016c*/ 	.word	0xffffffff


	//   ....[13]....
        /*0170*/ 	.word	0xffffffff


	//   ....[14]....
        /*0174*/ 	.word	0xffffffff


	//   ....[15]....
        /*0178*/ 	.word	0xffffffff


	//   ....[16]....
        /*017c*/ 	.word	0xffffffff


	//   ....[17]....
        /*0180*/ 	.word	0xffffffff


	//   ....[18]....
        /*0184*/ 	.word	0xffffffff


	//   ....[19]....
        /*0188*/ 	.word	0xffffffff


	//   ....[20]....
        /*018c*/ 	.word	0xffffffff


	//   ....[21]....
        /*0190*/ 	.word	0xffffffff


	//   ....[22]....
        /*0194*/ 	.word	0xffffffff


	//   ....[23]....
        /*0198*/ 	.word	0xffffffff


	//   ....[24]....
        /*019c*/ 	.word	0xffffffff


	//   ....[25]....
        /*01a0*/ 	.word	0xffffffff


	//   ....[26]....
        /*01a4*/ 	.word	0xffffffff


	//   ....[27]....
        /*01a8*/ 	.word	0xffffffff


	//   ....[28]....
        /*01ac*/ 	.word	0xffffffff


	//   ....[29]....
        /*01b0*/ 	.word	0xffffffff


	//   ....[30]....
        /*01b4*/ 	.word	0xffffffff


	//   ....[31]....
        /*01b8*/ 	.word	0xffffffff


	//   ....[32]....
        /*01bc*/ 	.word	0xffffffff


	//   ....[33]....
        /*01c0*/ 	.word	0xffffffff


	//   ....[34]....
        /*01c4*/ 	.word	0xffffffff


	//   ....[35]....
        /*01c8*/ 	.word	0xffffffff


	//   ....[36]....
        /*01cc*/ 	.word	0xffffffff


	//   ....[37]....
        /*01d0*/ 	.word	0xffffffff


	//   ....[38]....
        /*01d4*/ 	.word	0xffffffff


	//   ....[39]....
        /*01d8*/ 	.word	0xffffffff


	//   ....[40]....
        /*01dc*/ 	.word	0xffffffff


	//   ....[41]....
        /*01e0*/ 	.word	0xffffffff


	//   ....[42]....
        /*01e4*/ 	.word	0xffffffff


	//   ....[43]....
        /*01e8*/ 	.word	0xffffffff


	//   ....[44]....
        /*01ec*/ 	.word	0xffffffff


	//   ....[45]....
        /*01f0*/ 	.word	0xffffffff


	//   ....[46]....
        /*01f4*/ 	.word	0xffffffff


	//   ....[47]....
        /*01f8*/ 	.word	0xffffffff


	//   ....[48]....
        /*01fc*/ 	.word	0xffffffff


	//   ....[49]....
        /*0200*/ 	.word	0xffffffff


	//   ....[50]....
        /*0204*/ 	.word	0xffffffff


	//   ....[51]....
        /*0208*/ 	.word	0xffffffff


	//   ....[52]....
        /*020c*/ 	.word	0xffffffff


	//   ....[53]....
        /*0210*/ 	.word	0xffffffff


	//   ....[54]....
        /*0214*/ 	.word	0xffffffff


	//   ....[55]....
        /*0218*/ 	.word	0xffffffff


	//   ....[56]....
        /*021c*/ 	.word	0xffffffff


	//   ....[57]....
        /*0220*/ 	.word	0xffffffff


	//   ....[58]....
        /*0224*/ 	.word	0xffffffff


	//   ....[59]....
        /*0228*/ 	.word	0xffffffff


	//   ....[60]....
        /*022c*/ 	.word	0xffffffff


	//   ....[61]....
        /*0230*/ 	.word	0xffffffff


	//   ....[62]....
        /*0234*/ 	.word	0xffffffff


	//   ....[63]....
        /*0238*/ 	.word	0xffffffff


	//   ....[64]....
        /*023c*/ 	.word	0xffffffff


	//   ....[65]....
        /*0240*/ 	.word	0xffffffff


	//   ....[66]....
        /*0244*/ 	.word	0xffffffff


	//   ....[67]....
        /*0248*/ 	.word	0xffffffff


	//   ....[68]....
        /*024c*/ 	.word	0xffffffff


	//   ....[69]....
        /*0250*/ 	.word	0xffffffff


	//   ....[70]....
        /*0254*/ 	.word	0xffffffff


	//   ....[71]....
        /*0258*/ 	.word	0xffffffff


	//   ....[72]....
        /*025c*/ 	.word	0xffffffff


	//   ....[73]....
        /*0260*/ 	.word	0xffffffff


	//   ....[74]....
        /*0264*/ 	.word	0xffffffff


	//   ....[75]....
        /*0268*/ 	.word	0xffffffff


	//   ....[76]....
        /*026c*/ 	.word	0xffffffff


	//   ....[77]....
        /*0270*/ 	.word	0xffffffff


	//   ....[78]....
        /*0274*/ 	.word	0xffffffff


	//   ....[79]....
        /*0278*/ 	.word	0xffffffff


	//   ....[80]....
        /*027c*/ 	.word	0xffffffff


	//   ....[81]....
        /*0280*/ 	.word	0xffffffff


	//   ....[82]....
        /*0284*/ 	.word	0xffffffff


	//   ....[83]....
        /*0288*/ 	.word	0xffffffff


	//   ....[84]....
        /*028c*/ 	.word	0xffffffff


	//   ....[85]....
        /*0290*/ 	.word	0xffffffff


	//   ....[86]....
        /*0294*/ 	.word	0xffffffff


	//   ....[87]....
        /*0298*/ 	.word	0xffffffff


	//   ....[88]....
        /*029c*/ 	.word	0xffffffff


	//   ....[89]....
        /*02a0*/ 	.word	0xffffffff


	//   ....[90]....
        /*02a4*/ 	.word	0xffffffff


	//   ....[91]....
        /*02a8*/ 	.word	0xffffffff


	//   ....[92]....
        /*02ac*/ 	.word	0xffffffff


	//   ....[93]....
        /*02b0*/ 	.word	0xffffffff


	//   ....[94]....
        /*02b4*/ 	.word	0xffffffff


	//   ....[95]....
        /*02b8*/ 	.word	0xffffffff


	//   ....[96]....
        /*02bc*/ 	.word	0xffffffff


	//   ....[97]....
        /*02c0*/ 	.word	0xffffffff


	//   ....[98]....
        /*02c4*/ 	.word	0xffffffff


	//   ....[99]....
        /*02c8*/ 	.word	0xffffffff


	//   ....[100]....
        /*02cc*/ 	.word	0xffffffff


	//   ....[101]....
        /*02d0*/ 	.word	0xffffffff


	//   ....[102]....
        /*02d4*/ 	.word	0xffffffff


	//   ....[103]....
        /*02d8*/ 	.word	0xffffffff


	//   ....[104]....
        /*02dc*/ 	.word	0xffffffff


	//   ....[105]....
        /*02e0*/ 	.word	0xffffffff


	//   ....[106]....
        /*02e4*/ 	.word	0xffffffff


	//   ....[107]....
        /*02e8*/ 	.word	0xffffffff


	//   ....[108]....
        /*02ec*/ 	.word	0xffffffff


	//   ....[109]....
        /*02f0*/ 	.word	0xffffffff


	//   ....[110]....
        /*02f4*/ 	.word	0xffffffff


	//   ....[111]....
        /*02f8*/ 	.word	0xffffffff


	//   ....[112]....
        /*02fc*/ 	.word	0xffffffff


	//   ....[113]....
        /*0300*/ 	.word	0xffffffff


	//   ....[114]....
        /*0304*/ 	.word	0xffffffff


	//   ....[115]....
        /*0308*/ 	.word	0xffffffff


	//   ....[116]....
        /*030c*/ 	.word	0xffffffff


	//   ....[117]....
        /*0310*/ 	.word	0xffffffff


	//   ....[118]....
        /*0314*/ 	.word	0xffffffff


	//   ....[119]....
        /*0318*/ 	.word	0xffffffff


	//   ....[120]....
        /*031c*/ 	.word	0xffffffff


	//   ....[121]....
        /*0320*/ 	.word	0xffffffff


	//   ....[122]....
        /*0324*/ 	.word	0xffffffff


	//   ....[123]....
        /*0328*/ 	.word	0xffffffff


	//   ....[124]....
        /*032c*/ 	.word	0xffffffff


	//   ....[125]....
        /*0330*/ 	.word	0x0500000f


	//   ....[126]....
        /*0334*/ 	.word	0x0500000f


	//   ....[127]....
        /*0338*/ 	.word	0x0500000f


	//   ....[128]....
        /*033c*/ 	.word	0x0500000f


	//   ....[129]....
        /*0340*/ 	.word	0x0500000f


	//   ....[130]....
        /*0344*/ 	.word	0x0500000f


	//   ....[131]....
        /*0348*/ 	.word	0x0500000f


	//   ....[132]....
        /*034c*/ 	.word	0x0500000f


	//   ....[133]....
        /*0350*/ 	.word	0x0500000f


	//   ....[134]....
        /*0354*/ 	.word	0x0500000f


	//   ....[135]....
        /*0358*/ 	.word	0x0500000f


	//   ....[136]....
        /*035c*/ 	.word	0x0500000f


	//   ....[137]....
        /*0360*/ 	.word	0x0500000f


	//   ....[138]....
        /*0364*/ 	.word	0x0500000f


	//   ....[139]....
        /*0368*/ 	.word	0x0500000f


	//   ....[140]....
        /*036c*/ 	.word	0x0500000f


	//   ....[141]....
        /*0370*/ 	.word	0x0500000f


	//   ....[142]....
        /*0374*/ 	.word	0x0500000f


	//   ....[143]....
        /*0378*/ 	.word	0x0500000f


	//   ....[144]....
        /*037c*/ 	.word	0x0500000f


	//   ....[145]....
        /*0380*/ 	.word	0x0500000f


	//   ....[146]....
        /*0384*/ 	.word	0x0500000f


	//   ....[147]....
        /*0388*/ 	.word	0x0500000f


	//   ....[148]....
        /*038c*/ 	.word	0x0500000f


	//----- nvinfo : EIATTR_COOP_GROUP_INSTR_OFFSETS
	.align		4
.L_203:
        /*0390*/ 	.byte	0x04, 0x28
        /*0392*/ 	.short	(.L_205 - .L_204)


	//   ....[0]....
.L_204:
        /*0394*/ 	.word	0x00000070


	//   ....[1]....
        /*0398*/ 	.word	0x000000b0


	//   ....[2]....
        /*039c*/ 	.word	0x000002d0


	//   ....[3]....
        /*03a0*/ 	.word	0x00000430


	//   ....[4]....
        /*03a4*/ 	.word	0x00000550


	//   ....[5]....
        /*03a8*/ 	.word	0x000006b0


	//   ....[6]....
        /*03ac*/ 	.word	0x00001b10


	//   ....[7]....
        /*03b0*/ 	.word	0x00002170


	//   ....[8]....
        /*03b4*/ 	.word	0x000023b0


	//   ....[9]....
        /*03b8*/ 	.word	0x00003710


	//   ....[10]....
        /*03bc*/ 	.word	0x00003820


	//   ....[11]....
        /*03c0*/ 	.word	0x000040c0


	//   ....[12]....
        /*03c4*/ 	.word	0x00004130


	//   ....[13]....
        /*03c8*/ 	.word	0x00005520


	//   ....[14]....
        /*03cc*/ 	.word	0x00005730


	//   ....[15]....
        /*03d0*/ 	.word	0x00006320


	//   ....[16]....
        /*03d4*/ 	.word	0x00006420


	//   ....[17]....
        /*03d8*/ 	.word	0x00006c80


	//   ....[18]....
        /*03dc*/ 	.word	0x00006cf0


	//   ....[19]....
        /*03e0*/ 	.word	0x00008780


	//   ....[20]....
        /*03e4*/ 	.word	0x00008790


	//   ....[21]....
        /*03e8*/ 	.word	0x000087c0


	//   ....[22]....
        /*03ec*/ 	.word	0x000087d0


	//   ....[23]....
        /*03f0*/ 	.word	0x0000a050


	//   ....[24]....
        /*03f4*/ 	.word	0x0000a260


	//   ....[25]....
        /*03f8*/ 	.word	0x0000ae50


	//   ....[26]....
        /*03fc*/ 	.word	0x0000af50


	//   ....[27]....
        /*0400*/ 	.word	0x0000b7b0


	//   ....[28]....
        /*0404*/ 	.word	0x0000b820


	//   ....[29]....
        /*0408*/ 	.word	0x0000caa0


	//   ....[30]....
        /*040c*/ 	.word	0x0000cac0


	//   ....[31]....
        /*0410*/ 	.word	0x0000cb30


	//   ....[32]....
        /*0414*/ 	.word	0x0000cb40


	//   ....[33]....
        /*0418*/ 	.word	0x0000d7f0


	//   ....[34]....
        /*041c*/ 	.word	0x0000d800


	//   ....[35]....
        /*0420*/ 	.word	0x0000d810


	//   ....[36]....
        /*0424*/ 	.word	0x0000d820


	//   ....[37]....
        /*0428*/ 	.word	0x0000d830


	//   ....[38]....
        /*042c*/ 	.word	0x0000d840


	//   ....[39]....
        /*0430*/ 	.word	0x0000d850


	//   ....[40]....
        /*0434*/ 	.word	0x0000d860


	//   ....[41]....
        /*0438*/ 	.word	0x0000d890


	//   ....[42]....
        /*043c*/ 	.word	0x0000d8c0


	//   ....[43]....
        /*0440*/ 	.word	0x0000d900


	//   ....[44]....
        /*0444*/ 	.word	0x0000d910


	//   ....[45]....
        /*0448*/ 	.word	0x0000d930


	//   ....[46]....
        /*044c*/ 	.word	0x0000d940


	//   ....[47]....
        /*0450*/ 	.word	0x0000d970


	//   ....[48]....
        /*0454*/ 	.word	0x0000d980


	//   ....[49]....
        /*0458*/ 	.word	0x0000d9a0


	//   ....[50]....
        /*045c*/ 	.word	0x0000d9b0


	//   ....[51]....
        /*0460*/ 	.word	0x0000d9c0


	//   ....[52]....
        /*0464*/ 	.word	0x0000d9e0


	//   ....[53]....
        /*0468*/ 	.word	0x0000da10


	//   ....[54]....
        /*046c*/ 	.word	0x0000da20


	//   ....[55]....
        /*0470*/ 	.word	0x0000da40


	//   ....[56]....
        /*0474*/ 	.word	0x0000da50


	//   ....[57]....
        /*0478*/ 	.word	0x0000e020


	//   ....[58]....
        /*047c*/ 	.word	0x0000e060


	//   ....[59]....
        /*0480*/ 	.word	0x0000e090


	//   ....[60]....
        /*0484*/ 	.word	0x0000e0c0


	//   ....[61]....
        /*0488*/ 	.word	0x0000e580


	//   ....[62]....
        /*048c*/ 	.word	0x0000e5b0


	//   ....[63]....
        /*0490*/ 	.word	0x0000e6d0


	//   ....[64]....
        /*0494*/ 	.word	0x0000e6f0


	//   ....[65]....
        /*0498*/ 	.word	0x0000f000


	//   ....[66]....
        /*049c*/ 	.word	0x0000f010


	//   ....[67]....
        /*04a0*/ 	.word	0x0000f110


	//   ....[68]....
        /*04a4*/ 	.word	0x0000f130


	//   ....[69]....
        /*04a8*/ 	.word	0x0000f2b0


	//   ....[70]....
        /*04ac*/ 	.word	0x0000f450


	//   ....[71]....
        /*04b0*/ 	.word	0x0000f480


	//   ....[72]....
        /*04b4*/ 	.word	0x0000f4b0


	//   ....[73]....
        /*04b8*/ 	.word	0x0000f4f0


	//   ....[74]....
        /*04bc*/ 	.word	0x0000f520


	//   ....[75]....
        /*04c0*/ 	.word	0x0000f560


	//   ....[76]....
        /*04c4*/ 	.word	0x0000f6a0


	//   ....[77]....
        /*04c8*/ 	.word	0x0000f6d0


	//   ....[78]....
        /*04cc*/ 	.word	0x0000f700


	//   ....[79]....
        /*04d0*/ 	.word	0x0000f730


	//   ....[80]....
        /*04d4*/ 	.word	0x0000f760


	//   ....[81]....
        /*04d8*/ 	.word	0x0000f7a0


	//   ....[82]....
        /*04dc*/ 	.word	0x0000f840


	//   ....[83]....
        /*04e0*/ 	.word	0x0000f8a0


	//   ....[84]....
        /*04e4*/ 	.word	0x0000f950


	//   ....[85]....
        /*04e8*/ 	.word	0x00011710


	//   ....[86]....
        /*04ec*/ 	.word	0x00011740


	//   ....[87]....
        /*04f0*/ 	.word	0x00011760


	//   ....[88]....
        /*04f4*/ 	.word	0x00011840


	//   ....[89]....
        /*04f8*/ 	.word	0x00011bd0


	//   ....[90]....
        /*04fc*/ 	.word	0x00011be0


	//   ....[91]....
        /*0500*/ 	.word	0x00011bf0


	//   ....[92]....
        /*0504*/ 	.word	0x00011c00


	//   ....[93]....
        /*0508*/ 	.word	0x00012500


	//   ....[94]....
        /*050c*/ 	.word	0x00012530


	//   ....[95]....
        /*0510*/ 	.word	0x00012550


	//   ....[96]....
        /*0514*/ 	.word	0x00012560


	//   ....[97]....
        /*0518*/ 	.word	0x00012570


	//   ....[98]....
        /*051c*/ 	.word	0x00012670


	//   ....[99]....
        /*0520*/ 	.word	0x00012dd0


	//   ....[100]....
        /*0524*/ 	.word	0x00012df0


	//   ....[101]....
        /*0528*/ 	.word	0x00012e00


	//   ....[102]....
        /*052c*/ 	.word	0x00012e60


	//   ....[103]....
        /*0530*/ 	.word	0x000131c0


	//   ....[104]....
        /*0534*/ 	.word	0x000131d0


	//   ....[105]....
        /*0538*/ 	.word	0x000131e0


	//   ....[106]....
        /*053c*/ 	.word	0x00013240


	//   ....[107]....
        /*0540*/ 	.word	0x00014130


	//   ....[108]....
        /*0544*/ 	.word	0x000141d0


	//   ....[109]....
        /*0548*/ 	.word	0x00014200


	//   ....[110]....
        /*054c*/ 	.word	0x00014230


	//   ....[111]....
        /*0550*/ 	.word	0x00014260


	//   ....[112]....
        /*0554*/ 	.word	0x00014270


	//   ....[113]....
        /*0558*/ 	.word	0x000142a0


	//   ....[114]....
        /*055c*/ 	.word	0x000142e0


	//   ....[115]....
        /*0560*/ 	.word	0x00014410


	//   ....[116]....
        /*0564*/ 	.word	0x00014440


	//   ....[117]....
        /*0568*/ 	.word	0x00014470


	//   ....[118]....
        /*056c*/ 	.word	0x000144a0


	//   ....[119]....
        /*0570*/ 	.word	0x000144d0


	//   ....[120]....
        /*0574*/ 	.word	0x00014510


	//   ....[121]....
        /*0578*/ 	.word	0x000145a0


	//   ....[122]....
        /*057c*/ 	.word	0x000145d0


	//   ....[123]....
        /*0580*/ 	.word	0x00014650


	//   ....[124]....
        /*0584*/ 	.word	0x00014d30


	//   ....[125]....
        /*0588*/ 	.word	0x00015400


	//   ....[126]....
        /*058c*/ 	.word	0x000154e0


	//   ....[127]....
        /*0590*/ 	.word	0x00015570


	//   ....[128]....
        /*0594*/ 	.word	0x00015700


	//   ....[129]....
        /*0598*/ 	.word	0x000157a0


	//   ....[130]....
        /*059c*/ 	.word	0x00015890


	//   ....[131]....
        /*05a0*/ 	.word	0x00015920


	//   ....[132]....
        /*05a4*/ 	.word	0x00015980


	//   ....[133]....
        /*05a8*/ 	.word	0x00015a20


	//   ....[134]....
        /*05ac*/ 	.word	0x00015b30


	//   ....[135]....
        /*05b0*/ 	.word	0x00015b90


	//   ....[136]....
        /*05b4*/ 	.word	0x00015bf0


	//   ....[137]....
        /*05b8*/ 	.word	0x00015c90


	//   ....[138]....
        /*05bc*/ 	.word	0x00015d50


	//   ....[139]....
        /*05c0*/ 	.word	0x00015dd0


	//   ....[140]....
        /*05c4*/ 	.word	0x00015f80


	//   ....[141]....
        /*05c8*/ 	.word	0x00016020


	//   ....[142]....
        /*05cc*/ 	.word	0x00016080


	//   ....[143]....
        /*05d0*/ 	.word	0x00016150


	//   ....[144]....
        /*05d4*/ 	.word	0x00016240


	//   ....[145]....
        /*05d8*/ 	.word	0x000162d0


	//   ....[146]....
        /*05dc*/ 	.word	0x00016330


	//   ....[147]....
        /*05e0*/ 	.word	0x00016400


	//   ....[148]....
        /*05e4*/ 	.word	0x00016660


	//----- nvinfo : EIATTR_REG_RECONFIG
	.align		4
.L_205:
        /*05e8*/ 	.byte	0x01, 0x54
	.zero		2


	//----- nvinfo : EIATTR_SYSCALL_OFFSETS
	.align		4
        /*05ec*/ 	.byte	0x04, 0x46
        /*05ee*/ 	.short	(.L_207 - .L_206)


	//   ....[0]....
.L_206:
        /*05f0*/ 	.word	0x00001cf0


	//   ....[1]....
        /*05f4*/ 	.word	0x00010ce0


	//   ....[2]....
        /*05f8*/ 	.word	0x00010e50


	//   ....[3]....
        /*05fc*/ 	.word	0x00010fa0


	//   ....[4]....
        /*0600*/ 	.word	0x000110e0


	//   ....[5]....
        /*0604*/ 	.word	0x00011fb0


	//----- nvinfo : EIATTR_MBARRIER_INSTR_OFFSETS
	.align		4
.L_207:
        /*0608*/ 	.byte	0x04, 0x39
        /*060a*/ 	.short	(.L_209 - .L_208)


	//   ....[0]....
.L_208:
        /*060c*/ 	.word	0x00000180
        /*0610*/ 	.word	0x000000ff
        /*0614*/ 	.word	0x00019c00
        /*0618*/ 	.short	0x0100
        /*061a*/ 	.byte	0x08
	.zero		1


	//   ....[1]....
        /*061c*/ 	.word	0x00000190
        /*0620*/ 	.word	0x000000ff
        /*0624*/ 	.word	0x00019c20
        /*0628*/ 	.short	0x0100
        /*062a*/ 	.byte	0x08
	.zero		1


	//   ....[2]....
        /*062c*/ 	.word	0x00000280
        /*0630*/ 	.word	0x000000ff
        /*0634*/ 	.word	0x00019c30
        /*0638*/ 	.short	0x0100
        /*063a*/ 	.byte	0x08
	.zero		1


	//   ....[3]....
        /*063c*/ 	.word	0x00000290
        /*0640*/ 	.word	0x000000ff
        /*0644*/ 	.word	0x00019c40
        /*0648*/ 	.short	0x0100
        /*064a*/ 	.byte	0x08
	.zero		1


	//   ....[4]....
        /*064c*/ 	.word	0x000002a0
        /*0650*/ 	.word	0x000000ff
        /*0654*/ 	.word	0x00019c38
        /*0658*/ 	.short	0x0100
        /*065a*/ 	.byte	0x08
	.zero		1


	//   ....[5]....
        /*065c*/ 	.word	0x000002b0
        /*0660*/ 	.word	0x000000ff
        /*0664*/ 	.word	0x00019c48
        /*0668*/ 	.short	0x0100
        /*066a*/ 	.byte	0x08
	.zero		1


	//   ....[6]....
        /*066c*/ 	.word	0x000003e0
        /*0670*/ 	.word	0x000000ff
        /*0674*/ 	.word	0x00019c50
        /*0678*/ 	.short	0x0100
        /*067a*/ 	.byte	0x08
	.zero		1


	//   ....[7]....
        /*067c*/ 	.word	0x000003f0
        /*0680*/ 	.word	0x000000ff
        /*0684*/ 	.word	0x00019c60
        /*0688*/ 	.short	0x0100
        /*068a*/ 	.byte	0x08
	.zero		1


	//   ....[8]....
        /*068c*/ 	.word	0x00000400
        /*0690*/ 	.word	0x000000ff
        /*0694*/ 	.word	0x00019c58
        /*0698*/ 	.short	0x0100
        /*069a*/ 	.byte	0x08
	.zero		1


	//   ....[9]....
        /*069c*/ 	.word	0x00000410
        /*06a0*/ 	.word	0x000000ff
        /*06a4*/ 	.word	0x00019c68
        /*06a8*/ 	.short	0x0100
        /*06aa*/ 	.byte	0x08
	.zero		1


	//   ....[10]....
        /*06ac*/ 	.word	0x00000500
        /*06b0*/ 	.word	0x000000ff
        /*06b4*/ 	.word	0x00019c70
        /*06b8*/ 	.short	0x0100
        /*06ba*/ 	.byte	0x06
	.zero		1


	//   ....[11]....
        /*06bc*/ 	.word	0x00000510
        /*06c0*/ 	.word	0x000000ff
        /*06c4*/ 	.word	0x00019c80
        /*06c8*/ 	.short	0x0100
        /*06ca*/ 	.byte	0x06
	.zero		1


	//   ....[12]....
        /*06cc*/ 	.word	0x00000520
        /*06d0*/ 	.word	0x000000ff
        /*06d4*/ 	.word	0x00019c78
        /*06d8*/ 	.short	0x0100
        /*06da*/ 	.byte	0x06
	.zero		1


	//   ....[13]....
        /*06dc*/ 	.word	0x00000530
        /*06e0*/ 	.word	0x000000ff
        /*06e4*/ 	.word	0x00019c88
        /*06e8*/ 	.short	0x0100
        /*06ea*/ 	.byte	0x06
	.zero		1


	//   ....[14]....
        /*06ec*/ 	.word	0x00000660
        /*06f0*/ 	.word	0x000000ff
        /*06f4*/ 	.word	0x00019c90
        /*06f8*/ 	.short	0x0100
        /*06fa*/ 	.byte	0x08
	.zero		1


	//   ....[15]....
        /*06fc*/ 	.word	0x00000670
        /*0700*/ 	.word	0x000000ff
        /*0704*/ 	.word	0x00019ca0
        /*0708*/ 	.short	0x0100
        /*070a*/ 	.byte	0x08
	.zero		1


	//   ....[16]....
        /*070c*/ 	.word	0x00000680
        /*0710*/ 	.word	0x000000ff
        /*0714*/ 	.word	0x00019c98
        /*0718*/ 	.short	0x0100
        /*071a*/ 	.byte	0x08
	.zero		1


	//   ....[17]....
        /*071c*/ 	.word	0x00000690
        /*0720*/ 	.word	0x000000ff
        /*0724*/ 	.word	0x00019ca8
        /*0728*/ 	.short	0x0100
        /*072a*/ 	.byte	0x08
	.zero		1


	//   ....[18]....
        /*072c*/ 	.word	0x000007e0
        /*0730*/ 	.word	0x000000ff
        /*0734*/ 	.word	0x00019cb0
        /*0738*/ 	.short	0x0100
        /*073a*/ 	.byte	0x08
	.zero		1


	//   ....[19]....
        /*073c*/ 	.word	0x000007f0
        /*0740*/ 	.word	0x000000ff
        /*0744*/ 	.word	0x00019cc0
        /*0748*/ 	.short	0x0100
        /*074a*/ 	.byte	0x08
	.zero		1


	//   ....[20]....
        /*074c*/ 	.word	0x00000800
        /*0750*/ 	.word	0x000000ff
        /*0754*/ 	.word	0x00019cb8
        /*0758*/ 	.short	0x0100
        /*075a*/ 	.byte	0x08
	.zero		1


	//   ....[21]....
        /*075c*/ 	.word	0x00000810
        /*0760*/ 	.word	0x000000ff
        /*0764*/ 	.word	0x00019cc8
        /*0768*/ 	.short	0x0100
        /*076a*/ 	.byte	0x08
	.zero		1


	//   ....[22]....
        /*076c*/ 	.word	0x00001d70
        /*0770*/ 	.word	0x000000ff
        /*0774*/ 	.word	0x00019c00
        /*0778*/ 	.short	0x010a
        /*077a*/ 	.byte	0x2e
	.zero		1


	//   ....[23]....
        /*077c*/ 	.word	0x00001df0
        /*0780*/ 	.word	0x00000003
        /*0784*/ 	.word	0x00019c30
        /*0788*/ 	.short	0x010a
        /*078a*/ 	.byte	0x3f
	.zero		1


	//   ....[24]....
        /*078c*/ 	.word	0x00001e30
        /*0790*/ 	.word	0x00000003
        /*0794*/ 	.word	0x00019c30
        /*0798*/ 	.short	0x010a
        /*079a*/ 	.byte	0x3f
	.zero		1


	//   ....[25]....
        /*079c*/ 	.word	0x00002180
        /*07a0*/ 	.word	0x000000ff
        /*07a4*/ 	.word	0x00000000
        /*07a8*/ 	.short	0x0101
        /*07aa*/ 	.byte	0x06
	.zero		1


	//   ....[26]....
        /*07ac*/ 	.word	0x00005070
        /*07b0*/ 	.word	0x000000ff
        /*07b4*/ 	.word	0x00019c30
        /*07b8*/ 	.short	0x010a
        /*07ba*/ 	.byte	0x13
	.zero		1


	//   ....[27]....
        /*07bc*/ 	.word	0x000050b0
        /*07c0*/ 	.word	0x000000ff
        /*07c4*/ 	.word	0x00019c30
        /*07c8*/ 	.short	0x010a
        /*07ca*/ 	.byte	0x13
	.zero		1


	//   ....[28]....
        /*07cc*/ 	.word	0x00005210
        /*07d0*/ 	.word	0x000000ff
        /*07d4*/ 	.word	0x00019c50
        /*07d8*/ 	.short	0x010a
        /*07da*/ 	.byte	0x0b
	.zero		1


	//   ....[29]....
        /*07dc*/ 	.word	0x00005250
        /*07e0*/ 	.word	0x000000ff
        /*07e4*/ 	.word	0x00019c50
        /*07e8*/ 	.short	0x010a
        /*07ea*/ 	.byte	0x0b
	.zero		1


	//   ....[30]....
        /*07ec*/ 	.word	0x000054b0
        /*07f0*/ 	.word	0x000000ff
        /*07f4*/ 	.word	0x00000000
        /*07f8*/ 	.short	0x0101
        /*07fa*/ 	.byte	0x13
	.zero		1


	//   ....[31]....
        /*07fc*/ 	.word	0x00007780
        /*0800*/ 	.word	0x000000ff
        /*0804*/ 	.word	0x00000000
        /*0808*/ 	.short	0x0101
        /*080a*/ 	.byte	0x06
	.zero		1


	//   ....[32]....
        /*080c*/ 	.word	0x00007f90
        /*0810*/ 	.word	0x000000ff
        /*0814*/ 	.word	0x00019c30
        /*0818*/ 	.short	0x010a
        /*081a*/ 	.byte	0x06
	.zero		1


	//   ....[33]....
        /*081c*/ 	.word	0x00007fd0
        /*0820*/ 	.word	0x000000ff
        /*0824*/ 	.word	0x00019c30
        /*0828*/ 	.short	0x010a
        /*082a*/ 	.byte	0x06
	.zero		1


	//   ....[34]....
        /*082c*/ 	.word	0x00008130
        /*0830*/ 	.word	0x000000ff
        /*0834*/ 	.word	0x00019c50
        /*0838*/ 	.short	0x010a
        /*083a*/ 	.byte	0x0b
	.zero		1


	//   ....[35]....
        /*083c*/ 	.word	0x00008170
        /*0840*/ 	.word	0x000000ff
        /*0844*/ 	.word	0x00019c50
        /*0848*/ 	.short	0x010a
        /*084a*/ 	.byte	0x0b
	.zero		1


	//   ....[36]....
        /*084c*/ 	.word	0x00008410
        /*0850*/ 	.word	0x000000ff
        /*0854*/ 	.word	0x00000000
        /*0858*/ 	.short	0x0101
        /*085a*/ 	.byte	0x06
	.zero		1


	//   ....[37]....
        /*085c*/ 	.word	0x000095a0
        /*0860*/ 	.word	0x000000ff
        /*0864*/ 	.word	0x00000000
        /*0868*/ 	.short	0x0101
        /*086a*/ 	.byte	0x06
	.zero		1


	//   ....[38]....
        /*086c*/ 	.word	0x00009b90
        /*0870*/ 	.word	0x000000ff
        /*0874*/ 	.word	0x00019c30
        /*0878*/ 	.short	0x010a
        /*087a*/ 	.byte	0x06
	.zero		1


	//   ....[39]....
        /*087c*/ 	.word	0x00009bd0
        /*0880*/ 	.word	0x000000ff
        /*0884*/ 	.word	0x00019c30
        /*0888*/ 	.short	0x010a
        /*088a*/ 	.byte	0x06
	.zero		1


	//   ....[40]....
        /*088c*/ 	.word	0x00009d30
        /*0890*/ 	.word	0x000000ff
        /*0894*/ 	.word	0x00019c50
        /*0898*/ 	.short	0x010a
        /*089a*/ 	.byte	0x0b
	.zero		1


	//   ....[41]....
        /*089c*/ 	.word	0x00009d70
        /*08a0*/ 	.word	0x000000ff
        /*08a4*/ 	.word	0x00019c50
        /*08a8*/ 	.short	0x010a
        /*08aa*/ 	.byte	0x0b
	.zero		1


	//   ....[42]....
        /*08ac*/ 	.word	0x0000a010
        /*08b0*/ 	.word	0x000000ff
        /*08b4*/ 	.word	0x00000000
        /*08b8*/ 	.short	0x0101
        /*08ba*/ 	.byte	0x06
	.zero		1


	//   ....[43]....
        /*08bc*/ 	.word	0x0000c2b0
        /*08c0*/ 	.word	0x000000ff
        /*08c4*/ 	.word	0x00000000
        /*08c8*/ 	.short	0x0101
        /*08ca*/ 	.byte	0x06
	.zero		1


	//   ....[44]....
        /*08cc*/ 	.word	0x0000c7d0
        /*08d0*/ 	.word	0x000000ff
        /*08d4*/ 	.word	0x00019c50
        /*08d8*/ 	.short	0x010a
        /*08da*/ 	.byte	0x0e
	.zero		1


	//   ....[45]....
        /*08dc*/ 	.word	0x0000c810
        /*08e0*/ 	.word	0x000000ff
        /*08e4*/ 	.word	0x00019c50
        /*08e8*/ 	.short	0x010a
        /*08ea*/ 	.byte	0x0e
	.zero		1


	//   ....[46]....
        /*08ec*/ 	.word	0x0000ce20
        /*08f0*/ 	.word	0x000000ff
        /*08f4*/ 	.word	0x00000000
        /*08f8*/ 	.short	0x0101
        /*08fa*/ 	.byte	0x04
	.zero		1


	//   ....[47]....
        /*08fc*/ 	.word	0x0000e5a0
        /*0900*/ 	.word	0x00000000
        /*0904*/ 	.word	0x00000000
        /*0908*/ 	.short	0x0101
        /*090a*/ 	.byte	0x3f
	.zero		1


	//   ....[48]....
        /*090c*/ 	.word	0x00011530
        /*0910*/ 	.word	0x00000004
        /*0914*/ 	.word	0x00019c80
        /*0918*/ 	.short	0x010a
        /*091a*/ 	.byte	0x3f
	.zero		1


	//   ....[49]....
        /*091c*/ 	.word	0x00011910
        /*0920*/ 	.word	0x00000004
        /*0924*/ 	.word	0x00019c70
        /*0928*/ 	.short	0x0107
        /*092a*/ 	.byte	0x3f
	.zero		1


	//   ....[50]....
        /*092c*/ 	.word	0x000119d0
        /*0930*/ 	.word	0x00000004
        /*0934*/ 	.word	0x00019c70
        /*0938*/ 	.short	0x0101
        /*093a*/ 	.byte	0x3f
	.zero		1


	//   ....[51]....
        /*093c*/ 	.word	0x00011a00
        /*0940*/ 	.word	0x00000004
        /*0944*/ 	.word	0x00019c40
        /*0948*/ 	.short	0x010a
        /*094a*/ 	.byte	0x3f
	.zero		1


	//   ....[52]....
        /*094c*/ 	.word	0x00011d20
        /*0950*/ 	.word	0x00000004
        /*0954*/ 	.word	0x00019c30
        /*0958*/ 	.short	0x0107
        /*095a*/ 	.byte	0x3f
	.zero		1


	//   ....[53]....
        /*095c*/ 	.word	0x00011de0
        /*0960*/ 	.word	0x00000004
        /*0964*/ 	.word	0x00019c30
        /*0968*/ 	.short	0x0101
        /*096a*/ 	.byte	0x3f
	.zero		1


	//   ....[54]....
        /*096c*/ 	.word	0x00012750
        /*0970*/ 	.word	0x00000016
        /*0974*/ 	.word	0x00019c00
        /*0978*/ 	.short	0x0107
        /*097a*/ 	.byte	0x3f
	.zero		1


	//   ....[55]....
        /*097c*/ 	.word	0x00012850
        /*0980*/ 	.word	0x00000016
        /*0984*/ 	.word	0x00019c00
        /*0988*/ 	.short	0x0101
        /*098a*/ 	.byte	0x3f
	.zero		1


	//   ....[56]....
        /*098c*/ 	.word	0x00012870
        /*0990*/ 	.word	0x00000016
        /*0994*/ 	.word	0x00019c20
        /*0998*/ 	.short	0x010a
        /*099a*/ 	.byte	0x3f
	.zero		1


	//   ....[57]....
        /*099c*/ 	.word	0x00012bf0
        /*09a0*/ 	.word	0x00000000
        /*09a4*/ 	.word	0x00019c80
        /*09a8*/ 	.short	0x010a
        /*09aa*/ 	.byte	0x3f
	.zero		1


	//   ....[58]....
        /*09ac*/ 	.word	0x00012f00
        /*09b0*/ 	.word	0x00000000
        /*09b4*/ 	.word	0x00019c70
        /*09b8*/ 	.short	0x0107
        /*09ba*/ 	.byte	0x3f
	.zero		1


	//   ....[59]....
        /*09bc*/ 	.word	0x00012fc0
        /*09c0*/ 	.word	0x00000000
        /*09c4*/ 	.word	0x00019c70
        /*09c8*/ 	.short	0x0101
        /*09ca*/ 	.byte	0x3f
	.zero		1


	//   ....[60]....
        /*09cc*/ 	.word	0x00012ff0
        /*09d0*/ 	.word	0x00000000
        /*09d4*/ 	.word	0x00019c40
        /*09d8*/ 	.short	0x010a
        /*09da*/ 	.byte	0x3f
	.zero		1


	//   ....[61]....
        /*09dc*/ 	.word	0x000132e0
        /*09e0*/ 	.word	0x00000000
        /*09e4*/ 	.word	0x00019c30
        /*09e8*/ 	.short	0x0107
        /*09ea*/ 	.byte	0x3f
	.zero		1


	//   ....[62]....
        /*09ec*/ 	.word	0x000133a0
        /*09f0*/ 	.word	0x00000000
        /*09f4*/ 	.word	0x00019c30
        /*09f8*/ 	.short	0x0101
        /*09fa*/ 	.byte	0x3f
	.zero		1


	//   ....[63]....
        /*09fc*/ 	.word	0x00013430
        /*0a00*/ 	.word	0x00000002
        /*0a04*/ 	.word	0x00019c70
        /*0a08*/ 	.short	0x010a
        /*0a0a*/ 	.byte	0x3f
	.zero		1


	//   ....[64]....
        /*0a0c*/ 	.word	0x000134c0
        /*0a10*/ 	.word	0x00000002
        /*0a14*/ 	.word	0x00019c60
        /*0a18*/ 	.short	0x010a
        /*0a1a*/ 	.byte	0x3f
	.zero		1


	//   ....[65]....
        /*0a1c*/ 	.word	0x00013880
        /*0a20*/ 	.word	0x00000002
        /*0a24*/ 	.word	0x00019c50
        /*0a28*/ 	.short	0x0101
        /*0a2a*/ 	.byte	0x3f
	.zero		1


	//   ....[66]....
        /*0a2c*/ 	.word	0x00013910
        /*0a30*/ 	.word	0x00000002
        /*0a34*/ 	.word	0x00000000
        /*0a38*/ 	.short	0x0101
        /*0a3a*/ 	.byte	0x3f
	.zero		1


	//   ....[67]....
        /*0a3c*/ 	.word	0x00013ad0
        /*0a40*/ 	.word	0x00000003
        /*0a44*/ 	.word	0x00019c70
        /*0a48*/ 	.short	0x010a
        /*0a4a*/ 	.byte	0x3f
	.zero		1


	//   ....[68]....
        /*0a4c*/ 	.word	0x00013b50
        /*0a50*/ 	.word	0x00000003
        /*0a54*/ 	.word	0x00019c60
        /*0a58*/ 	.short	0x010a
        /*0a5a*/ 	.byte	0x3f
	.zero		1


	//   ....[69]....
        /*0a5c*/ 	.word	0x00013f20
        /*0a60*/ 	.word	0x00000003
        /*0a64*/ 	.word	0x00019c50
        /*0a68*/ 	.short	0x0101
        /*0a6a*/ 	.byte	0x3f
	.zero		1


	//   ....[70]....
        /*0a6c*/ 	.word	0x00013fd0
        /*0a70*/ 	.word	0x00000003
        /*0a74*/ 	.word	0x00000000
        /*0a78*/ 	.short	0x0101
        /*0a7a*/ 	.byte	0x3f
	.zero		1


	//   ....[71]....
        /*0a7c*/ 	.word	0x00014cb0
        /*0a80*/ 	.word	0x00000005
        /*0a84*/ 	.word	0x00019c20
        /*0a88*/ 	.short	0x010a
        /*0a8a*/ 	.byte	0x3f
	.zero		1


	//   ....[72]....
        /*0a8c*/ 	.word	0x00014e30
        /*0a90*/ 	.word	0x00000003
        /*0a94*/ 	.word	0x00019c40
        /*0a98*/ 	.short	0x010a
        /*0a9a*/ 	.byte	0x3f
	.zero		1


	//   ....[73]....
        /*0a9c*/ 	.word	0x00014ed0
        /*0aa0*/ 	.word	0x00000005
        /*0aa4*/ 	.word	0x00019c40
        /*0aa8*/ 	.short	0x010a
        /*0aaa*/ 	.byte	0x3f
	.zero		1


	//   ....[74]....
        /*0aac*/ 	.word	0x00014f10
        /*0ab0*/ 	.word	0x00000003
        /*0ab4*/ 	.word	0x00019c60
        /*0ab8*/ 	.short	0x010a
        /*0aba*/ 	.byte	0x3f
	.zero		1


	//   ....[75]....
        /*0abc*/ 	.word	0x00014f50
        /*0ac0*/ 	.word	0x00000005
        /*0ac4*/ 	.word	0x00019c60
        /*0ac8*/ 	.short	0x010a
        /*0aca*/ 	.byte	0x3f
	.zero		1


	//   ....[76]....
        /*0acc*/ 	.word	0x00014f90
        /*0ad0*/ 	.word	0x00000003
        /*0ad4*/ 	.word	0x00019c80
        /*0ad8*/ 	.short	0x010a
        /*0ada*/ 	.byte	0x3f
	.zero		1


	//   ....[77]....
        /*0adc*/ 	.word	0x00014fd0
        /*0ae0*/ 	.word	0x00000005
        /*0ae4*/ 	.word	0x00019c80
        /*0ae8*/ 	.short	0x010a
        /*0aea*/ 	.byte	0x3f
	.zero		1


	//   ....[78]....
        /*0aec*/ 	.word	0x00015040
        /*0af0*/ 	.word	0x00000003
        /*0af4*/ 	.word	0x00019c00
        /*0af8*/ 	.short	0x010a
        /*0afa*/ 	.byte	0x3f
	.zero		1


	//   ....[79]....
        /*0afc*/ 	.word	0x00015090
        /*0b00*/ 	.word	0x00000003
        /*0b04*/ 	.word	0x00019c30
        /*0b08*/ 	.short	0x010a
        /*0b0a*/ 	.byte	0x3f
	.zero		1


	//   ....[80]....
        /*0b0c*/ 	.word	0x000150f0
        /*0b10*/ 	.word	0x00000005
        /*0b14*/ 	.word	0x00019c30
        /*0b18*/ 	.short	0x010a
        /*0b1a*/ 	.byte	0x3f
	.zero		1


	//   ....[81]....
        /*0b1c*/ 	.word	0x00015150
        /*0b20*/ 	.word	0x00000005
        /*0b24*/ 	.word	0x00019c50
        /*0b28*/ 	.short	0x010a
        /*0b2a*/ 	.byte	0x3f
	.zero		1


	//   ....[82]....
        /*0b2c*/ 	.word	0x000151b0
        /*0b30*/ 	.word	0x00000009
        /*0b34*/ 	.word	0x00019c30
        /*0b38*/ 	.short	0x010a
        /*0b3a*/ 	.byte	0x3f
	.zero		1


	//   ....[83]....
        /*0b3c*/ 	.word	0x00015210
        /*0b40*/ 	.word	0x00000009
        /*0b44*/ 	.word	0x00019c50
        /*0b48*/ 	.short	0x010a
        /*0b4a*/ 	.byte	0x3f
	.zero		1


	//   ....[84]....
        /*0b4c*/ 	.word	0x00015270
        /*0b50*/ 	.word	0x00000005
        /*0b54*/ 	.word	0x00019c30
        /*0b58*/ 	.short	0x010a
        /*0b5a*/ 	.byte	0x3f
	.zero		1


	//   ....[85]....
        /*0b5c*/ 	.word	0x000152d0
        /*0b60*/ 	.word	0x00000005
        /*0b64*/ 	.word	0x00019c50
        /*0b68*/ 	.short	0x010a
        /*0b6a*/ 	.byte	0x3f
	.zero		1


	//   ....[86]....
        /*0b6c*/ 	.word	0x00015330
        /*0b70*/ 	.word	0x00000006
        /*0b74*/ 	.word	0x00019c50
        /*0b78*/ 	.short	0x010a
        /*0b7a*/ 	.byte	0x3f
	.zero		1


	//   ....[87]....
        /*0b7c*/ 	.word	0x00015430
        /*0b80*/ 	.word	0x00000004
        /*0b84*/ 	.word	0x00019c80
        /*0b88*/ 	.short	0x010a
        /*0b8a*/ 	.byte	0x3f
	.zero		1


	//   ....[88]....
        /*0b8c*/ 	.word	0x000157e0
        /*0b90*/ 	.word	0x00000004
        /*0b94*/ 	.word	0x00019c40
        /*0b98*/ 	.short	0x010a
        /*0b9a*/ 	.byte	0x3f
	.zero		1


	//   ....[89]....
        /*0b9c*/ 	.word	0x00015e80
        /*0ba0*/ 	.word	0x00000016
        /*0ba4*/ 	.word	0x00019c20
        /*0ba8*/ 	.short	0x010a
        /*0baa*/ 	.byte	0x3f
	.zero		1


	//   ....[90]....
        /*0bac*/ 	.word	0x00015ed0
        /*0bb0*/ 	.word	0x00000000
        /*0bb4*/ 	.word	0x00019c80
        /*0bb8*/ 	.short	0x010a
        /*0bba*/ 	.byte	0x3f
	.zero		1


	//   ....[91]....
        /*0bbc*/ 	.word	0x00016190
        /*0bc0*/ 	.word	0x00000000
        /*0bc4*/ 	.word	0x00019c40
        /*0bc8*/ 	.short	0x010a
        /*0bca*/ 	.byte	0x3f
	.zero		1


	//   ....[92]....
        /*0bcc*/ 	.word	0x00016440
        /*0bd0*/ 	.word	0x00000002
        /*0bd4*/ 	.word	0x00019c70
        /*0bd8*/ 	.short	0x010a
        /*0bda*/ 	.byte	0x3f
	.zero		1


	//   ....[93]....
        /*0bdc*/ 	.word	0x00016490
        /*0be0*/ 	.word	0x00000002
        /*0be4*/ 	.word	0x00019c60
        /*0be8*/ 	.short	0x010a
        /*0bea*/ 	.byte	0x3f
	.zero		1


	//   ....[94]....
        /*0bec*/ 	.word	0x000164e0
        /*0bf0*/ 	.word	0x00000003
        /*0bf4*/ 	.word	0x00019c70
        /*0bf8*/ 	.short	0x010a
        /*0bfa*/ 	.byte	0x3f
	.zero		1


	//   ....[95]....
        /*0bfc*/ 	.word	0x00016530
        /*0c00*/ 	.word	0x00000003
        /*0c04*/ 	.word	0x00019c60
        /*0c08*/ 	.short	0x010a
        /*0c0a*/ 	.byte	0x3f
	.zero		1


	//   ....[96]....
        /*0c0c*/ 	.word	0x00016580
        /*0c10*/ 	.word	0x00000005
        /*0c14*/ 	.word	0x00019c20
        /*0c18*/ 	.short	0x010a
        /*0c1a*/ 	.byte	0x3f
	.zero		1


	//   ....[97]....
        /*0c1c*/ 	.word	0x00016720
        /*0c20*/ 	.word	0x00000003
        /*0c24*/ 	.word	0x00019c40
        /*0c28*/ 	.short	0x010a
        /*0c2a*/ 	.byte	0x3f
	.zero		1


	//   ....[98]....
        /*0c2c*/ 	.word	0x00016770
        /*0c30*/ 	.word	0x00000005
        /*0c34*/ 	.word	0x00019c40
        /*0c38*/ 	.short	0x010a
        /*0c3a*/ 	.byte	0x3f
	.zero		1


	//   ....[99]....
        /*0c3c*/ 	.word	0x000167c0
        /*0c40*/ 	.word	0x00000003
        /*0c44*/ 	.word	0x00019c60
        /*0c48*/ 	.short	0x010a
        /*0c4a*/ 	.byte	0x3f
	.zero		1


	//   ....[100]....
        /*0c4c*/ 	.word	0x00016810
        /*0c50*/ 	.word	0x00000005
        /*0c54*/ 	.word	0x00019c60
        /*0c58*/ 	.short	0x010a
        /*0c5a*/ 	.byte	0x3f
	.zero		1


	//   ....[101]....
        /*0c5c*/ 	.word	0x00016860
        /*0c60*/ 	.word	0x00000003
        /*0c64*/ 	.word	0x00019c80
        /*0c68*/ 	.short	0x010a
        /*0c6a*/ 	.byte	0x3f
	.zero		1


	//----- nvinfo : EIATTR_NUM_MBARRIERS
	.align		4
.L_209:
        /*0c6c*/ 	.byte	0x03, 0x38
        /*0c6e*/ 	.short	0x0016


	//----- nvinfo : EIATTR_EXIT_INSTR_OFFSETS
	.align		4
        /*0c70*/ 	.byte	0x04, 0x1c
        /*0c72*/ 	.short	(.L_211 - .L_210)


	//   ....[0]....
.L_210:
        /*0c74*/ 	.word	0x00000980


	//   ....[1]....
        /*0c78*/ 	.word	0x0000f260


	//   ....[2]....
        /*0c7c*/ 	.word	0x00015020


	//----- nvinfo : EIATTR_MAX_THREADS
	.align		4
.L_211:
        /*0c80*/ 	.byte	0x04, 0x05
        /*0c82*/ 	.short	(.L_213 - .L_212)
.L_212:
        /*0c84*/ 	.word	0x00000200
        /*0c88*/ 	.word	0x00000001
        /*0c8c*/ 	.word	0x00000001


	//----- nvinfo : EIATTR_CRS_STACK_SIZE
	.align		4
.L_213:
        /*0c90*/ 	.byte	0x04, 0x1e
        /*0c92*/ 	.short	(.L_215 - .L_214)
.L_214:
        /*0c94*/ 	.word	0x00000000


	//----- nvinfo : EIATTR_CBANK_PARAM_SIZE
	.align		4
.L_215:
        /*0c98*/ 	.byte	0x03, 0x19
        /*0c9a*/ 	.short	0x0af0


	//----- nvinfo : EIATTR_PARAM_CBANK
	.align		4
        /*0c9c*/ 	.byte	0x04, 0x0a
        /*0c9e*/ 	.short	(.L_217 - .L_216)
	.align		4
.L_216:
        /*0ca0*/ 	.word	index@(.nv.constant0._ZN7cutlass13device_kernelIN5flash11enable_sm90INS1_16FlashAttnFwdSm90INS1_25CollectiveMainloopFwdSm90ILi2EN4cute5tupleIJNS5_1CILi1EEES8_S8_EEENS6_IJNS7_ILi192EEENS7_ILi128EEENS7_ILi96EEEEEELi96ENS_12float_e4m3_tEfNS_4arch4Sm90ELb0ELb1ELb0ELb1ELb1ELb0ELb0ELb1ELb1ELb1ELb0ELb0EEENS1_21CollectiveEpilogueFwdINS6_IJSA_SC_SB_EEES9_NS_10bfloat16_tESG_Li384ELb1ELb1ELb0ELb1EEENS1_36VarlenDynamicPersistentTileSchedulerILi192ELi128ELi384ELi128ELb0ELb1ELb1ELb1ELb0ELb1EEEEEEEEEvNT_6ParamsE)
        /*0ca4*/ 	.short	0x0210
        /*0ca6*/ 	.short	0x0af0


	//----- nvinfo : EIATTR_SW_WAR
	.align		4
.L_217:
        /*0ca8*/ 	.byte	0x04, 0x36
        /*0caa*/ 	.short	(.L_219 - .L_218)
.L_218:
        /*0cac*/ 	.word	0x00000008
.L_219:


//--------------------- .nv.info._ZN7cutlass13device_kernelIN5flash11enable_sm90INS1_16FlashAttnFwdSm90INS1_25CollectiveMainloopFwdSm90ILi2EN4cute5tupleIJNS5_1CILi1EEES8_S8_EEENS6_IJNS7_ILi192EEENS7_ILi128EEENS7_ILi96EEEEEELi96ENS_12float_e4m3_tEfNS_4arch4Sm90ELb0ELb1ELb0ELb1ELb1ELb1ELb0ELb1ELb1ELb1ELb0ELb0EEENS1_21CollectiveEpilogueFwdINS6_IJSA_SC_SB_EEES9_NS_10bfloat16_tESG_Li384ELb1ELb1ELb0ELb1EEENS1_36VarlenDynamicPersistentTileSchedulerILi192ELi128ELi384ELi128ELb0ELb1ELb1ELb1ELb0ELb1EEEEEEEEEvNT_6ParamsE --------------------------
	.section	.nv.info._ZN7cutlass13device_kernelIN5flash11enable_sm90INS1_16FlashAttnFwdSm90INS1_25CollectiveMainloopFwdSm90ILi2EN4cute5tupleIJNS5_1CILi1EEES8_S8_EEENS6_IJNS7_ILi192EEENS7_ILi128EEENS7_ILi96EEEEEELi96ENS_12float_e4m3_tEfNS_4arch4Sm90ELb0ELb1ELb0ELb1ELb1ELb1ELb0ELb1ELb1ELb1ELb0ELb0EEENS1_21CollectiveEpilogueFwdINS6_IJSA_SC_SB_EEES9_NS_10bfloat16_tESG_Li384ELb1ELb1ELb0ELb1EEENS1_36VarlenDynamicPersistentTileSchedulerILi192ELi128ELi384ELi128ELb0ELb1ELb1ELb1ELb0ELb1EEEEEEEEEvNT_6ParamsE,"",@"SHT_CUDA_INFO"
	.sectionflags	@""
	.align	4


	//----- nvinfo : EIATTR_CUDA_API_VERSION
	.align		4
        /*0000*/ 	.byte	0x04, 0x37
        /*0002*/ 	.short	(.L_221 - .L_220)
.L_220:
        /*0004*/ 	.word	0x00000082


	//----- nvinfo : EIATTR_KPARAM_INFO
	.align		4
.L_221:
        /*0008*/ 	.byte	0x04, 0x17
        /*000a*/ 	.short	(.L_223 - .L_222)
.L_222:
        /*000c*/ 	.word	0x00000000
        /*0010*/ 	.short	0x0000
        /*0012*/ 	.short	0x0070
        /*0014*/ 	.byte	0x00, 0xf0, 0x01, 0x2a


	//----- nvinfo : EIATTR_SPARSE_MMA_MASK
	.align		4
.L_223:
        /*0018*/ 	.byte	0x03, 0x50
        /*001a*/ 	.short	0x0000


	//----- nvinfo : EIATTR_MAXREG_COUNT
	.align		4
        /*001c*/ 	.byte	0x03, 0x1b
        /*001e*/ 	.short	0x0080


	//----- nvinfo : EIATTR_NUM_BARRIERS
	.align		4
        /*0020*/ 	.byte	0x02, 0x4c
        /*0022*/ 	.byte	0x10
	.zero		1


	//----- nvinfo : EIATTR_EXTERNS
	.align		4
        /*0024*/ 	.byte	0x04, 0x0f
        /*0026*/ 	.short	(.L_225 - .L_224)


	//   ....[0]....
	.align		4
.L_224:
        /*0028*/ 	.word	index@(__assertfail)


	//----- nvinfo : EIATTR_ANNOTATIONS
	.align		4
.L_225:
        /*002c*/ 	.byte	0x04, 0x55
        /*002e*/ 	.short	(.L_227 - .L_226)


	//   ....[0]....
.L_226:
        /* <DEDUP_REMOVED lines=98> */


	//----- nvinfo : EIATTR_MERCURY_ISA_VERSION
	.align		4
.L_227:
        /*0640*/ 	.byte	0x03, 0x5f
        /*0642*/ 	.short	0x0101


	//----- nvinfo : EIATTR_UNUSED_LOAD_BYTE_OFFSET
	.align		4
        /*0644*/ 	.byte	0x04, 0x44
        /*0646*/ 	.short	(.L_229 - .L_228)


	//   ....[0]....
.L_228:
        /*0648*/ 	.word	0x00000a50
        /*064c*/ 	.word	0x0000fff0


	//   ....[1]....
        /*0650*/ 	.word	0x00017de0
        /*0654*/ 	.word	0x0000fff0


	//----- nvinfo : EIATTR_INT_WARP_WIDE_INSTR_OFFSETS
	.align		4
.L_229:
        /*0658*/ 	.byte	0x04, 0x31
        /*065a*/ 	.short	(.L_231 - .L_230)


	//   ....[0]....
.L_230:
        /*065c*/ 	.word	0x00000130


	//   ....[1]....
        /*0660*/ 	.word	0x00000170


	//   ....[2]....
        /*0664*/ 	.word	0x000001e0


	//   ....[3]....
        /*0668*/ 	.word	0x0001d140


	//   ....[4]....
        /*066c*/ 	.word	0x0001d1d0


	//   ....[5]....
        /*0670*/ 	.word	0x00020290


	//   ....[6]....
        /*0674*/ 	.word	0x00020320


	//----- nvinfo : EIATTR_COOP_GROUP_MASK_REGIDS
	.align		4
.L_231:
        /*0678*/ 	.byte	0x04, 0x29
        /*067a*/ 	.short	(.L_233 - .L_232)


	//   ....[0]....
.L_232:
        /*067c*/ 	.word	0xffffffff


	//   ....[1]....
        /*0680*/ 	.word	0xffffffff


	//   ....[2]....
        /*0684*/ 	.word	0xffffffff


	//   ....[3]....
        /*0688*/ 	.word	0xffffffff


	//   ....[4]....
        /*068c*/ 	.word	0xffffffff


	//   ....[5]....
        /*0690*/ 	.word	0xffffffff


	//   ....[6]....
        /*0694*/ 	.word	0xffffffff


	//   ....[7]....
        /*0698*/ 	.word	0xffffffff


	//   ....[8]....
        /*069c*/ 	.word	0xffffffff


	//   ....[9]....
        /*06a0*/ 	.word	0xffffffff


	//   ....[10]....
        /*06a4*/ 	.word	0xffffffff


	//   ....[11]....
        /*06a8*/ 	.word	0xffffffff


	//   ....[12]....
        /*06ac*/ 	.word	0xffffffff


	//   ....[13]....
        /*06b0*/ 	.word	0xffffffff


	//   ....[14]....
        /*06b4*/ 	.word	0xffffffff


	//   ....[15]....
        /*06b8*/ 	.word	0xffffffff


	//   ....[16]....
        /*06bc*/ 	.word	0xffffffff


	//   ....[17]....
        /*06c0*/ 	.word	0xffffffff


	//   ....[18]....
        /*06c4*/ 	.word	0xffffffff


	//   ....[19]....
        /*06c8*/ 	.word	0xffffffff


	//   ....[20]....
        /*06cc*/ 	.word	0xffffffff


	//   ....[21]....
        /*06d0*/ 	.word	0xffffffff


	//   ....[22]....
        /*06d4*/ 	.word	0xffffffff


	//   ....[23]....
        /*06d8*/ 	.word	0xffffffff


	//   ....[24]....
        /*06dc*/ 	.word	0xffffffff


	//   ....[25]....
        /*06e0*/ 	.word	0xffffffff


	//   ....[26]....
        /*06e4*/ 	.word	0xffffffff


	//   ....[27]....
        /*06e8*/ 	.word	0xffffffff


	//   ....[28]....
        /*06ec*/ 	.word	0xffffffff


	//   ....[29]....
        /*06f0*/ 	.word	0xffffffff


	//   ....[30]....
        /*06f4*/ 	.word	0xffffffff


	//   ....[31]....
        /*06f8*/ 	.word	0xffffffff


	//   ....[32]....
        /*06fc*/ 	.word	0xffffffff


	//   ....[33]....
        /*0700*/ 	.word	0xffffffff


	//   ....[34]....
        /*0704*/ 	.word	0xffffffff


	//   ....[35]....
        /*0708*/ 	.word	0xffffffff


	//   ....[36]....
        /*070c*/ 	.word	0xffffffff


	//   ....[37]....
        /*0710*/ 	.word	0xffffffff


	//   ....[38]....
        /*0714*/ 	.word	0xffffffff


	//   ....[39]....
        /*0718*/ 	.word	0xffffffff


	//   ....[40]....
        /*071c*/ 	.word	0xffffffff


	//   ....[41]....
        /*0720*/ 	.word	0xffffffff


	//   ....[42]....
        /*0724*/ 	.word	0xffffffff


	//   ....[43]....
        /*0728*/ 	.word	0xffffffff


	//   ....[44]....
        /*072c*/ 	.word	0xffffffff


	//   ....[45]....
        /*0730*/ 	.word	0xffffffff


	//   ....[46]....
        /*0734*/ 	.word	0xffffffff


	//   ....[47]....
        /*0738*/ 	.word	0xffffffff


	//   ....[48]....
        /*073c*/ 	.word	0xffffffff


	//   ....[49]....
        /*0740*/ 	.word	0xffffffff


	//   ....[50]....
        /*0744*/ 	.word	0xffffffff


	//   ....[51]....
        /*0748*/ 	.word	0xffffffff


	//   ....[52]....
        /*074c*/ 	.word	0xffffffff


	//   ....[53]....
        /*0750*/ 	.word	0xffffffff


	//   ....[54]....
        /*0754*/ 	.word	0xffffffff


	//   ....[55]....
        /*0758*/ 	.word	0xffffffff


	//   ....[56]....
        /*075c*/ 	.word	0xffffffff


	//   ....[57]....
        /*0760*/ 	.word	0xffffffff


	//   ....[58]....
        /*0764*/ 	.word	0xffffffff


	//   ....[59]....
        /*0768*/ 	.word	0xffffffff


	//   ....[60]....
        /*076c*/ 	.word	0xffffffff


	//   ....[61]....
        /*0770*/ 	.word	0xffffffff


	//   ....[62]....
        /*0774*/ 	.word	0xffffffff


	//   ....[63]....
        /*0778*/ 	.word	0xffffffff


	//   ....[64]....
        /*077c*/ 	.word	0xffffffff


	//   ....[65]....
        /*0780*/ 	.word	0xffffffff


	//   ....[66]....
        /*0784*/ 	.word	0xffffffff


	//   ....[67]....
        /*0788*/ 	.word	0xffffffff


	//   ....[68]....
        /*078c*/ 	.word	0xffffffff


	//   ....[69]....
        /*0790*/ 	.word	0xffffffff


	//   ....[70]....
        /*0794*/ 	.word	0xffffffff


	//   ....[71]....
        /*0798*/ 	.word	0xffffffff


	//   ....[72]....
        /*079c*/ 	.word	0xffffffff


	//   ....[73]....
        /*07a0*/ 	.word	0xffffffff


	//   ....[74]....
        /*07a4*/ 	.word	0xffffffff


	//   ....[75]....
        /*07a8*/ 	.word	0xffffffff


	//   ....[76]....
        /*07ac*/ 	.word	0xffffffff


	//   ....[77]....
        /*07b0*/ 	.word	0xffffffff


	//   ....[78]....
        /*07b4*/ 	.word	0xffffffff


	//   ....[79]....
        /*07b8*/ 	.word	0xffffffff


	//   ....[80]....
        /*07bc*/ 	.word	0xffffffff


	//   ....[81]....
        /*07c0*/ 	.word	0xffffffff


	//   ....[82]....
        /*07c4*/ 	.word	0xffffffff


	//   ....[83]....
        /*07c8*/ 	.word	0xffffffff


	//   ....[84]....
        /*07cc*/ 	.word	0xffffffff


	//   ....[85]....
        /*07d0*/ 	.word	0xffffffff


	//   ....[86]....
        /*07d4*/ 	.word	0xffffffff


	//   ....[87]....
        /*07d8*/ 	.word	0xffffffff


	//   ....[88]....
        /*07dc*/ 	.word	0xffffffff


	//   ....[89]....
        /*07e0*/ 	.word	0xffffffff


	//   ....[90]....
        /*07e4*/ 	.word	0xffffffff


	//   ....[91]....
        /*07e8*/ 	.word	0xffffffff


	//   ....[92]....
        /*07ec*/ 	.word	0xffffffff


	//   ....[93]....
        /*07f0*/ 	.word	0xffffffff


	//   ....[94]....
        /*07f4*/ 	.word	0xffffffff


	//   ....[95]....
        /*07f8*/ 	.word	0xffffffff


	//   ....[96]....
        /*07fc*/ 	.word	0xffffffff


	//   ....[97]....
        /*0800*/ 	.word	0xffffffff


	//   ....[98]....
        /*0804*/ 	.word	0xffffffff


	//   ....[99]....
        /*0808*/ 	.word	0xffffffff


	//   ....[100]....
        /*080c*/ 	.word	0xffffffff


	//   ....[101]....
        /*0810*/ 	.word	0xffffffff


	//   ....[102]....
        /*0814*/ 	.word	0xffffffff


	//   ....[103]....
        /*0818*/ 	.word	0xffffffff


	//   ....[104]....
        /*081c*/ 	.word	0xffffffff


	//   ....[105]....
        /*0820*/ 	.word	0xffffffff


	//   ....[106]....
        /*0824*/ 	.word	0xffffffff


	//   ....[107]....
        /*0828*/ 	.word	0xffffffff


	//   ....[108]....
        /*082c*/ 	.word	0xffffffff


	//   ....[109]....
        /*0830*/ 	.word	0xffffffff


	//   ....[110]....
        /*0834*/ 	.word	0xffffffff


	//   ....[111]....
        /*0838*/ 	.word	0xffffffff


	//   ....[112]....
        /*083c*/ 	.word	0xffffffff


	//   ....[113]....
        /*0840*/ 	.word	0xffffffff


	//   ....[114]....
        /*0844*/ 	.word	0xffffffff


	//   ....[115]....
        /*0848*/ 	.word	0xffffffff


	//   ....[116]....
        /*084c*/ 	.word	0xffffffff


	//   ....[117]....
        /*0850*/ 	.word	0xffffffff


	//   ....[118]....
        /*0854*/ 	.word	0xffffffff


	//   ....[119]....
        /*0858*/ 	.word	0xffffffff


	//   ....[120]....
        /*085c*/ 	.word	0xffffffff


	//   ....[121]....
        /*0860*/ 	.word	0xffffffff


	//   ....[122]....
        /*0864*/ 	.word	0xffffffff


	//   ....[123]....
        /*0868*/ 	.word	0xffffffff


	//   ....[124]....
        /*086c*/ 	.word	0xffffffff


	//   ....[125]....
        /*0870*/ 	.word	0xffffffff


	//   ....[126]....
        /*0874*/ 	.word	0xffffffff


	//   ....[127]....
        /*0878*/ 	.word	0xffffffff


	//   ....[128]....
        /*087c*/ 	.word	0xffffffff


	//   ....[129]....
        /*0880*/ 	.word	0xffffffff


	//   ....[130]....
        /*0884*/ 	.word	0xffffffff


	//   ....[131]....
        /*0888*/ 	.word	0xffffffff


	//   ....[132]....
        /*088c*/ 	.word	0xffffffff


	//   ....[133]....
        /*0890*/ 	.word	0xffffffff


	//   ....[134]....
        /*0894*/ 	.word	0xffffffff


	//   ....[135]....
        /*0898*/ 	.word	0xffffffff


	//   ....[136]....
        /*089c*/ 	.word	0xffffffff


	//   ....[137]....
        /*08a0*/ 	.word	0xffffffff


	//   ....[138]....
        /*08a4*/ 	.word	0xffffffff


	//   ....[139]....
        /*08a8*/ 	.word	0xffffffff


	//   ....[140]....
        /*08ac*/ 	.word	0xffffffff


	//   ....[141]....
        /*08b0*/ 	.word	0xffffffff


	//   ....[142]....
        /*08b4*/ 	.word	0xffffffff


	//   ....[143]....
        /*08b8*/ 	.word	0x0500000f


	//   ....[144]....
        /*08bc*/ 	.word	0x0500000f


	//   ....[145]....
        /*08c0*/ 	.word	0x0500000f


	//   ....[146]....
        /*08c4*/ 	.word	0x0500000f


	//   ....[147]....
        /*08c8*/ 	.word	0x0500000f


	//   ....[148]....
        /*08cc*/ 	.word	0x0500000f


	//   ....[149]....
        /*08d0*/ 	.word	0x0500000f


	//   ....[150]....
        /*08d4*/ 	.word	0x0500000f


	//   ....[151]....
        /*08d8*/ 	.word	0x0500000f


	//   ....[152]....
        /*08dc*/ 	.word	0x0500000f


	//   ....[153]....
        /*08e0*/ 	.word	0x0500000f


	//   ....[154]....
        /*08e4*/ 	.word	0x0500000f


	//   ....[155]....
        /*08e8*/ 	.word	0x0500000f


	//   ....[156]....
        /*08ec*/ 	.word	0x0500000f


	//   ....[157]....
        /*08f0*/ 	.word	0x0500000f


	//   ....[158]....
        /*08f4*/ 	.word	0x0500000f


	//   ....[159]....
        /*08f8*/ 	.word	0x0500000f


	//   ....[160]....
        /*08fc*/ 	.word	0x0500000f


	//   ....[161]....
        /*0900*/ 	.word	0x0500000f


	//   ....[162]....
        /*0904*/ 	.word	0x0500000f


	//   ....[163]....
        /*0908*/ 	.word	0x0500000f


	//   ....[164]....
        /*090c*/ 	.word	0x0500000f


	//   ....[165]....
        /*0910*/ 	.word	0x0500000f


	//   ....[166]....
        /*0914*/ 	.word	0x0500000f


	//   ....[167]....
        /*0918*/ 	.word	0x0500000f


	//   ....[168]....
        /*091c*/ 	.word	0x0500000f


	//   ....[169]....
        /*0920*/ 	.word	0x0500000f


	//   ....[170]....
        /*0924*/ 	.word	0x0500000f


	//   ....[171]....
        /*0928*/ 	.word	0x0500000f


	//   ....[172]....
        /*092c*/ 	.word	0x0500000f


	//   ....[173]....
        /*0930*/ 	.word	0x0500000f


	//   ....[174]....
        /*0934*/ 	.word	0x0500000f


	//   ....[175]....
        /*0938*/ 	.word	0x0500000f


	//   ....[176]....
        /*093c*/ 	.word	0x0500000f


	//   ....[177]....
        /*0940*/ 	.word	0x0500000f


	//   ....[178]....
        /*0944*/ 	.word	0x0500000f


	//   ....[179]....
        /*0948*/ 	.word	0x0500000f


	//   ....[180]....
        /*094c*/ 	.word	0x0500000f


	//   ....[181]....
        /*0950*/ 	.word	0x0500000f


	//   ....[182]....
        /*0954*/ 	.word	0x0500000f


	//   ....[183]....
        /*0958*/ 	.word	0x0500000f


	//   ....[184]....
        /*095c*/ 	.word	0x0500000f


	//   ....[185]....
        /*0960*/ 	.word	0x0500000f


	//   ....[186]....
        /*0964*/ 	.word	0x0500000f


	//   ....[187]....
        /*0968*/ 	.word	0x0500000f


	//   ....[188]....
        /*096c*/ 	.word	0x0500000f


	//   ....[189]....
        /*0970*/ 	.word	0x0500000f


	//   ....[190]....
        /*0974*/ 	.word	0x0500000f


	//   ....[191]....
        /*0978*/ 	.word	0x0500000f


	//   ....[192]....
        /*097c*/ 	.word	0x0500000f


	//   ....[193]....
        /*0980*/ 	.word	0x0500000f


	//   ....[194]....
        /*0984*/ 	.word	0x0500000f


	//   ....[195]....
        /*0988*/ 	.word	0x0500000f


	//   ....[196]....
        /*098c*/ 	.word	0x0500000f


	//   ....[197]....
        /*0990*/ 	.word	0x0500000f


	//   ....[198]....
        /*0994*/ 	.word	0x0500000f


	//----- nvinfo : EIATTR_COOP_GROUP_INSTR_OFFSETS
	.align		4
.L_233:
        /*0998*/ 	.byte	0x04, 0x28
        /*099a*/ 	.short	(.L_235 - .L_234)


	//   ....[0]....
.L_234:
        /*099c*/ 	.word	0x00000070


	//   ....[1]....
        /*09a0*/ 	.word	0x00000140


	//   ....[2]....
        /*09a4*/ 	.word	0x00000190


	//   ....[3]....
        /*09a8*/ 	.word	0x000003c0


	//   ....[4]....
        /*09ac*/ 	.word	0x00000520


	//   ....[5]....
        /*09b0*/ 	.word	0x00000640


	//   ....[6]....
        /*09b4*/ 	.word	0x000007a0


	//   ....[7]....
        /*09b8*/ 	.word	0x00002c60


	//   ....[8]....
        /*09bc*/ 	.word	0x00002c70


	//   ....[9]....
        /*09c0*/ 	.word	0x000045c0


	//   ....[10]....
        /*09c4*/ 	.word	0x000045d0


	//   ....[11]....
        /*09c8*/ 	.word	0x00006720


	//   ....[12]....
        /*09cc*/ 	.word	0x00006730


	//   ....[13]....
        /*09d0*/ 	.word	0x00006b30


	//   ....[14]....
        /*09d4*/ 	.word	0x00006b50


	//   ....[15]....
        /*09d8*/ 	.word	0x000077a0


	//   ....[16]....
        /*09dc*/ 	.word	0x00007ed0


	//   ....[17]....
        /*09e0*/ 	.word	0x00007ee0


	//   ....[18]....
        /*09e4*/ 	.word	0x00007ef0


	//   ....[19]....
        /*09e8*/ 	.word	0x00007f00


	//   ....[20]....
        /*09ec*/ 	.word	0x00009bc0


	//   ....[21]....
        /*09f0*/ 	.word	0x00009bd0


	//   ....[22]....
        /*09f4*/ 	.word	0x00009be0


	//   ....[23]....
        /*09f8*/ 	.word	0x00009bf0


	//   ....[24]....
        /*09fc*/ 	.word	0x0000c4e0


	//   ....[25]....
        /*0a00*/ 	.word	0x0000c750


	//   ....[26]....
        /*0a04*/ 	.word	0x0000d9e0


	//   ....[27]....
        /*0a08*/ 	.word	0x0000dae0


	//   ....[28]....
        /*0a0c*/ 	.word	0x0000e190


	//   ....[29]....
        /*0a10*/ 	.word	0x0000e2d0


	//   ....[30]....
        /*0a14*/ 	.word	0x0000f990


	//   ....[31]....
        /*0a18*/ 	.word	0x0000fbc0


	//   ....[32]....
        /*0a1c*/ 	.word	0x00010b90


	//   ....[33]....
        /*0a20*/ 	.word	0x00010c90


	//   ....[34]....
        /*0a24*/ 	.word	0x00011090


	//   ....[35]....
        /*0a28*/ 	.word	0x00011220


	//   ....[36]....
        /*0a2c*/ 	.word	0x00012e00


	//   ....[37]....
        /*0a30*/ 	.word	0x00012e20


	//   ....[38]....
        /*0a34*/ 	.word	0x00013340


	//   ....[39]....
        /*0a38*/ 	.word	0x000133a0


	//   ....[40]....
        /*0a3c*/ 	.word	0x00014ae0


	//   ....[41]....
        /*0a40*/ 	.word	0x00014cf0


	//   ....[42]....
        /*0a44*/ 	.word	0x00015950


	//   ....[43]....
        /*0a48*/ 	.word	0x00015c00


	//   ....[44]....
        /*0a4c*/ 	.word	0x00016340


	//   ....[45]....
        /*0a50*/ 	.word	0x000163a0


	//   ....[46]....
        /*0a54*/ 	.word	0x00017700


	//   ....[47]....
        /*0a58*/ 	.word	0x00017720


	//   ....[48]....
        /*0a5c*/ 	.word	0x000177a0


	//   ....[49]....
        /*0a60*/ 	.word	0x000177b0


	//   ....[50]....
        /*0a64*/ 	.word	0x000183a0


	//   ....[51]....
        /*0a68*/ 	.word	0x000183d0


	//   ....[52]....
        /*0a6c*/ 	.word	0x000183f0


	//   ....[53]....
        /*0a70*/ 	.word	0x00018400


	//   ....[54]....
        /*0a74*/ 	.word	0x00018410


	//   ....[55]....
        /*0a78*/ 	.word	0x00018420


	//   ....[56]....
        /*0a7c*/ 	.word	0x00018430


	//   ....[57]....
        /*0a80*/ 	.word	0x00018440


	//   ....[58]....
        /*0a84*/ 	.word	0x00018450


	//   ....[59]....
        /*0a88*/ 	.word	0x00018460


	//   ....[60]....
        /*0a8c*/ 	.word	0x00018470


	//   ....[61]....
        /*0a90*/ 	.word	0x00018480


	//   ....[62]....
        /*0a94*/ 	.word	0x000184a0


	//   ....[63]....
        /*0a98*/ 	.word	0x000184c0


	//   ....[64]....
        /*0a9c*/ 	.word	0x000184d0


	//   ....[65]....
        /*0aa0*/ 	.word	0x000184e0


	//   ....[66]....
        /*0aa4*/ 	.word	0x000184f0


	//   ....[67]....
        /*0aa8*/ 	.word	0x00018500


	//   ....[68]....
        /*0aac*/ 	.word	0x00018510


	//   ....[69]....
        /*0ab0*/ 	.word	0x00018520


	//   ....[70]....
        /*0ab4*/ 	.word	0x00018530


	//   ....[71]....
        /*0ab8*/ 	.word	0x00018540


	//   ....[72]....
        /*0abc*/ 	.word	0x00018550


	//   ....[73]....
        /*0ac0*/ 	.word	0x00018560


	//   ....[74]....
        /*0ac4*/ 	.word	0x00018ce0


	//   ....[75]....
        /*0ac8*/ 	.word	0x00018d20


	//   ....[76]....
        /*0acc*/ 	.word	0x00018d30


	//   ....[77]....
        /*0ad0*/ 	.word	0x00018d40


	//   ....[78]....
        /*0ad4*/ 	.word	0x000192e0


	//   ....[79]....
        /*0ad8*/ 	.word	0x00019310


	//   ....[80]....
        /*0adc*/ 	.word	0x00019410


	//   ....[81]....
        /*0ae0*/ 	.word	0x00019430


	//   ....[82]....
        /*0ae4*/ 	.word	0x00019d40


	//   ....[83]....
        /*0ae8*/ 	.word	0x00019d50


	//   ....[84]....
        /*0aec*/ 	.word	0x00019e50


	//   ....[85]....
        /*0af0*/ 	.word	0x00019e70


	//   ....[86]....
        /*0af4*/ 	.word	0x00019fe0


	//   ....[87]....
        /*0af8*/ 	.word	0x0001a190


	//   ....[88]....
        /*0afc*/ 	.word	0x0001a1c0


	//   ....[89]....
        /*0b00*/ 	.word	0x0001a1f0


	//   ....[90]....
        /*0b04*/ 	.word	0x0001a220


	//   ....[91]....
        /*0b08*/ 	.word	0x0001a250


	//   ....[92]....
        /*0b0c*/ 	.word	0x0001a280


	//   ....[93]....
        /*0b10*/ 	.word	0x0001a3f0


	//   ....[94]....
        /*0b14*/ 	.word	0x0001a420


	//   ....[95]....
        /*0b18*/ 	.word	0x0001a450


	//   ....[96]....
        /*0b1c*/ 	.word	0x0001a480


	//   ....[97]....
        /*0b20*/ 	.word	0x0001a4b0


	//   ....[98]....
        /*0b24*/ 	.word	0x0001a4e0


	//   ....[99]....
        /*0b28*/ 	.word	0x0001a580


	//   ....[100]....
        /*0b2c*/ 	.word	0x0001a5e0


	//   ....[101]....
        /*0b30*/ 	.word	0x0001a680


	//   ....[102]....
        /*0b34*/ 	.word	0x0001b8d0


	//   ....[103]....
        /*0b38*/ 	.word	0x0001ddd0


	//   ....[104]....
        /*0b3c*/ 	.word	0x0001dde0


	//   ....[105]....
        /*0b40*/ 	.word	0x0001ddf0


	//   ....[106]....
        /*0b44*/ 	.word	0x0001df10


	//   ....[107]....
        /*0b48*/ 	.word	0x0001e320


	//   ....[108]....
        /*0b4c*/ 	.word	0x0001e330


	//   ....[109]....
        /*0b50*/ 	.word	0x0001e340


	//   ....[110]....
        /*0b54*/ 	.word	0x0001e350


	//   ....[111]....
        /*0b58*/ 	.word	0x0001ece0


	//   ....[112]....
        /*0b5c*/ 	.word	0x0001ed10


	//   ....[113]....
        /*0b60*/ 	.word	0x0001ed30


	//   ....[114]....
        /*0b64*/ 	.word	0x0001ed40


	//   ....[115]....
        /*0b68*/ 	.word	0x0001ee40


	//   ....[116]....
        /*0b6c*/ 	.word	0x0001ee50


	//   ....[117]....
        /*0b70*/ 	.word	0x0001f640


	//   ....[118]....
        /*0b74*/ 	.word	0x0001f660


	//   ....[119]....
        /*0b78*/ 	.word	0x0001f680


	//   ....[120]....
        /*0b7c*/ 	.word	0x0001f6e0


	//   ....[121]....
        /*0b80*/ 	.word	0x0001fad0


	//   ....[122]....
        /*0b84*/ 	.word	0x0001fae0


	//   ....[123]....
        /*0b88*/ 	.word	0x0001faf0


	//   ....[124]....
        /*0b8c*/ 	.word	0x0001fb50


	//   ....[125]....
        /*0b90*/ 	.word	0x00020a30


	//   ....[126]....
        /*0b94*/ 	.word	0x00020a60


	//   ....[127]....
        /*0b98*/ 	.word	0x00020aa0


	//   ....[128]....
        /*0b9c*/ 	.word	0x00020ad0


	//   ....[129]....
        /*0ba0*/ 	.word	0x00020b00


	//   ....[130]....
        /*0ba4*/ 	.word	0x00020b30


	//   ....[131]....
        /*0ba8*/ 	.word	0x00020b60


	//   ....[132]....
        /*0bac*/ 	.word	0x00020b90


	//   ....[133]....
        /*0bb0*/ 	.word	0x00020d10


	//   ....[134]....
        /*0bb4*/ 	.word	0x00020d40


	//   ....[135]....
        /*0bb8*/ 	.word	0x00020d70


	//   ....[136]....
        /*0bbc*/ 	.word	0x00020da0


	//   ....[137]....
        /*0bc0*/ 	.word	0x00020dd0


	//   ....[138]....
        /*0bc4*/ 	.word	0x00020e00


	//   ....[139]....
        /*0bc8*/ 	.word	0x00020ec0


	//   ....[140]....
        /*0bcc*/ 	.word	0x00020ee0


	//   ....[141]....
        /*0bd0*/ 	.word	0x00020f50


	//   ....[142]....
        /*0bd4*/ 	.word	0x00021610


	//   ....[143]....
        /*0bd8*/ 	.word	0x000219b0


	//   ....[144]....
        /*0bdc*/ 	.word	0x00021a40


	//   ....[145]....
        /*0be0*/ 	.word	0x00021b20


	//   ....[146]....
        /*0be4*/ 	.word	0x00021bb0


	//   ....[147]....
        /*0be8*/ 	.word	0x00021c90


	//   ....[148]....
        /*0bec*/ 	.word	0x00021d20


	//   ....[149]....
        /*0bf0*/ 	.word	0x00021df0


	//   ....[150]....
        /*0bf4*/ 	.word	0x00021e80


	//   ....[151]....
        /*0bf8*/ 	.word	0x00021ed0


	//   ....[152]....
        /*0bfc*/ 	.word	0x00021f20


	//   ....[153]....
        /*0c00*/ 	.word	0x00021ff0


	//   ....[154]....
        /*0c04*/ 	.word	0x00022080


	//   ....[155]....
        /*0c08*/ 	.word	0x000220d0


	//   ....[156]....
        /*0c0c*/ 	.word	0x00022120


	//   ....[157]....
        /*0c10*/ 	.word	0x000224c0


	//   ....[158]....
        /*0c14*/ 	.word	0x000227a0


	//   ....[159]....
        /*0c18*/ 	.word	0x000228a0


	//   ....[160]....
        /*0c1c*/ 	.word	0x00022930


	//   ....[161]....
        /*0c20*/ 	.word	0x00022af0


	//   ....[162]....
        /*0c24*/ 	.word	0x00022b90


	//   ....[163]....
        /*0c28*/ 	.word	0x00022c90


	//   ....[164]....
        /*0c2c*/ 	.word	0x00022d20


	//   ....[165]....
        /*0c30*/ 	.word	0x00022d80


	//   ....[166]....
        /*0c34*/ 	.word	0x00022e20


	//   ....[167]....
        /*0c38*/ 	.word	0x00022f30


	//   ....[168]....
        /*0c3c*/ 	.word	0x00022f90


	//   ....[169]....
        /*0c40*/ 	.word	0x00022ff0


	//   ....[170]....
        /*0c44*/ 	.word	0x00023090


	//   ....[171]....
        /*0c48*/ 	.word	0x00023160


	//   ....[172]....
        /*0c4c*/ 	.word	0x00023240


	//   ....[173]....
        /*0c50*/ 	.word	0x00023380


	//   ....[174]....
        /*0c54*/ 	.word	0x00023430


	//   ....[175]....
        /*0c58*/ 	.word	0x000234e0


	//   ....[176]....
        /*0c5c*/ 	.word	0x00023590


	//   ....[177]....
        /*0c60*/ 	.word	0x00023680


	//   ....[178]....
        /*0c64*/ 	.word	0x00023710


	//   ....[179]....
        /*0c68*/ 	.word	0x00023770


	//   ....[180]....
        /*0c6c*/ 	.word	0x00023840


	//   ....[181]....
        /*0c70*/ 	.word	0x00023a20


	//   ....[182]....
        /*0c74*/ 	.word	0x00023ac0


	//   ....[183]....
        /*0c78*/ 	.word	0x00023be0


	//   ....[184]....
        /*0c7c*/ 	.word	0x00023c50


	//   ....[185]....
        /*0c80*/ 	.word	0x00023cc0


	//   ....[186]....
        /*0c84*/ 	.word	0x00023d30


	//   ....[187]....
        /*0c88*/ 	.word	0x00023da0


	//   ....[188]....
        /*0c8c*/ 	.word	0x00023e20


	//   ....[189]....
        /*0c90*/ 	.word	0x00023eb0


	//   ....[190]....
        /*0c94*/ 	.word	0x00023f50


	//   ....[191]....
        /*0c98*/ 	.word	0x00023fc0


	//   ....[192]....
        /*0c9c*/ 	.word	0x00024030


	//   ....[193]....
        /*0ca0*/ 	.word	0x000240a0


	//   ....[194]....
        /*0ca4*/ 	.word	0x00024120


	//   ....[195]....
        /*0ca8*/ 	.word	0x00024190


	//   ....[196]....
        /*0cac*/ 	.word	0x00024230


	//   ....[197]....
        /*0cb0*/ 	.word	0x000242c0


	//   ....[198]....
        /*0cb4*/ 	.word	0x000243f0


	//----- nvinfo : EIATTR_REG_RECONFIG
	.align		4
.L_235:
        /*0cb8*/ 	.byte	0x01, 0x54
	.zero		2


	//----- nvinfo : EIATTR_SYSCALL_OFFSETS
	.align		4
        /*0cbc*/ 	.byte	0x04, 0x46
        /*0cbe*/ 	.short	(.L_237 - .L_236)


	//   ....[0]....
.L_236:
        /*0cc0*/ 	.word	0x00001ce0


	//   ....[1]....
        /*0cc4*/ 	.word	0x00001e30


	//   ....[2]....
        /*0cc8*/ 	.word	0x00007910


	//   ....[3]....
        /*0ccc*/ 	.word	0x00007c30


	//   ....[4]....
        /*0cd0*/ 	.word	0x0001d330


	//   ....[5]....
        /*0cd4*/ 	.word	0x0001d4a0


	//   ....[6]....
        /*0cd8*/ 	.word	0x0001d5f0


	//   ....[7]....
        /*0cdc*/ 	.word	0x0001d730


	//   ....[8]....
        /*0ce0*/ 	.word	0x0001e790


	//----- nvinfo : EIATTR_MBARRIER_INSTR_OFFSETS
	.align		4
.L_237:
        /*0ce4*/ 	.byte	0x04, 0x39
        /*0ce6*/ 	.short	(.L_239 - .L_238)


	//   ....[0]....
.L_238:
        /*0ce8*/ 	.word	0x00000270
        /*0cec*/ 	.word	0x000000ff
        /*0cf0*/ 	.word	0x00019c00
        /*0cf4*/ 	.short	0x0100
        /*0cf6*/ 	.byte	0x08
	.zero		1


	//   ....[1]....
        /*0cf8*/ 	.word	0x00000280
        /*0cfc*/ 	.word	0x000000ff
        /*0d00*/ 	.word	0x00019c20
        /*0d04*/ 	.short	0x0100
        /*0d06*/ 	.byte	0x08
	.zero		1


	//   ....[2]....
        /*0d08*/ 	.word	0x00000370
        /*0d0c*/ 	.word	0x000000ff
        /*0d10*/ 	.word	0x00019c30
        /*0d14*/ 	.short	0x0100
        /*0d16*/ 	.byte	0x08
	.zero		1


	//   ....[3]....
        /*0d18*/ 	.word	0x00000380
        /*0d1c*/ 	.word	0x000000ff
        /*0d20*/ 	.word	0x00019c40
        /*0d24*/ 	.short	0x0100
        /*0d26*/ 	.byte	0x08
	.zero		1


	//   ....[4]....
        /*0d28*/ 	.word	0x00000390
        /*0d2c*/ 	.word	0x000000ff
        /*0d30*/ 	.word	0x00019c38
        /*0d34*/ 	.short	0x0100
        /*0d36*/ 	.byte	0x08
	.zero		1


	//   ....[5]....
        /*0d38*/ 	.word	0x000003a0
        /*0d3c*/ 	.word	0x000000ff
        /*0d40*/ 	.word	0x00019c48
        /*0d44*/ 	.short	0x0100
        /*0d46*/ 	.byte	0x08
	.zero		1


	//   ....[6]....
        /*0d48*/ 	.word	0x000004d0
        /*0d4c*/ 	.word	0x000000ff
        /*0d50*/ 	.word	0x00019c50
        /*0d54*/ 	.short	0x0100
        /*0d56*/ 	.byte	0x08
	.zero		1


	//   ....[7]....
        /*0d58*/ 	.word	0x000004e0
        /*0d5c*/ 	.word	0x000000ff
        /*0d60*/ 	.word	0x00019c60
        /*0d64*/ 	.short	0x0100
        /*0d66*/ 	.byte	0x08
	.zero		1


	//   ....[8]....
        /*0d68*/ 	.word	0x000004f0
        /*0d6c*/ 	.word	0x000000ff
        /*0d70*/ 	.word	0x00019c58
        /*0d74*/ 	.short	0x0100
        /*0d76*/ 	.byte	0x08
	.zero		1


	//   ....[9]....
        /*0d78*/ 	.word	0x00000500
        /*0d7c*/ 	.word	0x000000ff
        /*0d80*/ 	.word	0x00019c68
        /*0d84*/ 	.short	0x0100
        /*0d86*/ 	.byte	0x08
	.zero		1


	//   ....[10]....
        /*0d88*/ 	.word	0x000005f0
        /*0d8c*/ 	.word	0x000000ff
        /*0d90*/ 	.word	0x00019c70
        /*0d94*/ 	.short	0x0100
        /*0d96*/ 	.byte	0x06
	.zero		1


	//   ....[11]....
        /*0d98*/ 	.word	0x00000600
        /*0d9c*/ 	.word	0x000000ff
        /*0da0*/ 	.word	0x00019c80
        /*0da4*/ 	.short	0x0100
        /*0da6*/ 	.byte	0x06
	.zero		1


	//   ....[12]....
        /*0da8*/ 	.word	0x00000610
        /*0dac*/ 	.word	0x000000ff
        /*0db0*/ 	.word	0x00019c78
        /*0db4*/ 	.short	0x0100
        /*0db6*/ 	.byte	0x06
	.zero		1


	//   ....[13]....
        /*0db8*/ 	.word	0x00000620
        /*0dbc*/ 	.word	0x000000ff
        /*0dc0*/ 	.word	0x00019c88
        /*0dc4*/ 	.short	0x0100
        /*0dc6*/ 	.byte	0x06
	.zero		1


	//   ....[14]....
        /*0dc8*/ 	.word	0x00000750
        /*0dcc*/ 	.word	0x000000ff
        /*0dd0*/ 	.word	0x00019c90
        /*0dd4*/ 	.short	0x0100
        /*0dd6*/ 	.byte	0x08
	.zero		1


	//   ....[15]....
        /*0dd8*/ 	.word	0x00000760
        /*0ddc*/ 	.word	0x000000ff
        /*0de0*/ 	.word	0x00019ca0
        /*0de4*/ 	.short	0x0100
        /*0de6*/ 	.byte	0x08
	.zero		1


	//   ....[16]....
        /*0de8*/ 	.word	0x00000770
        /*0dec*/ 	.word	0x000000ff
        /*0df0*/ 	.word	0x00019c98
        /*0df4*/ 	.short	0x0100
        /*0df6*/ 	.byte	0x08
	.zero		1


	//   ....[17]....
        /*0df8*/ 	.word	0x00000780
        /*0dfc*/ 	.word	0x000000ff
        /*0e00*/ 	.word	0x00019ca8
        /*0e04*/ 	.short	0x0100
        /*0e06*/ 	.byte	0x08
	.zero		1


	//   ....[18]....
        /*0e08*/ 	.word	0x000008c0
        /*0e0c*/ 	.word	0x000000ff
        /*0e10*/ 	.word	0x00019cb0
        /*0e14*/ 	.short	0x0100
        /*0e16*/ 	.byte	0x08
	.zero		1


	//   ....[19]....
        /*0e18*/ 	.word	0x000008d0
        /*0e1c*/ 	.word	0x000000ff
        /*0e20*/ 	.word	0x00019cc0
        /*0e24*/ 	.short	0x0100
        /*0e26*/ 	.byte	0x08
	.zero		1


	//   ....[20]....
        /*0e28*/ 	.word	0x000008e0
        /*0e2c*/ 	.word	0x000000ff
        /*0e30*/ 	.word	0x00019cb8
        /*0e34*/ 	.short	0x0100
        /*0e36*/ 	.byte	0x08
	.zero		1


	//   ....[21]....
        /*0e38*/ 	.word	0x000008f0
        /*0e3c*/ 	.word	0x000000ff
        /*0e40*/ 	.word	0x00019cc8
        /*0e44*/ 	.short	0x0100
        /*0e46*/ 	.byte	0x08
	.zero		1


	//   ....[22]....
        /*0e48*/ 	.word	0x00002c10
        /*0e4c*/ 	.word	0x00000044
        /*0e50*/ 	.word	0x00019c90
        /*0e54*/ 	.short	0x010a
        /*0e56*/ 	.byte	0x3f
	.zero		1


	//   ....[23]....
        /*0e58*/ 	.word	0x00004570
        /*0e5c*/ 	.word	0x00000044
        /*0e60*/ 	.word	0x00019c90
        /*0e64*/ 	.short	0x010a
        /*0e66*/ 	.byte	0x3f
	.zero		1


	//   ....[24]....
        /*0e68*/ 	.word	0x00006540
        /*0e6c*/ 	.word	0x00000044
        /*0e70*/ 	.word	0x00019c90
        /*0e74*/ 	.short	0x010a
        /*0e76*/ 	.byte	0x3f
	.zero		1


	//   ....[25]....
        /*0e78*/ 	.word	0x00006970
        /*0e7c*/ 	.word	0x00000004
        /*0e80*/ 	.word	0x00000000
        /*0e84*/ 	.short	0x0101
        /*0e86*/ 	.byte	0x3f
	.zero		1


	//   ....[26]....
        /*0e88*/ 	.word	0x000069b0
        /*0e8c*/ 	.word	0x00000044
        /*0e90*/ 	.word	0x00019cb0
        /*0e94*/ 	.short	0x010a
        /*0e96*/ 	.byte	0x3f
	.zero		1


	//   ....[27]....
        /*0e98*/ 	.word	0x00006da0
        /*0e9c*/ 	.word	0x00000044
        /*0ea0*/ 	.word	0x00000000
        /*0ea4*/ 	.short	0x0101
        /*0ea6*/ 	.byte	0x3f
	.zero		1


	//   ....[28]....
        /*0ea8*/ 	.word	0x000079b0
        /*0eac*/ 	.word	0x00000012
        /*0eb0*/ 	.word	0x00019c00
        /*0eb4*/ 	.short	0x010a
        /*0eb6*/ 	.byte	0x3f
	.zero		1


	//   ....[29]....
        /*0eb8*/ 	.word	0x00007a00
        /*0ebc*/ 	.word	0x00000012
        /*0ec0*/ 	.word	0x00019c00
        /*0ec4*/ 	.short	0x010a
        /*0ec6*/ 	.byte	0x3f
	.zero		1


	//   ....[30]....
        /*0ec8*/ 	.word	0x00008230
        /*0ecc*/ 	.word	0x00000012
        /*0ed0*/ 	.word	0x00019c00
        /*0ed4*/ 	.short	0x010a
        /*0ed6*/ 	.byte	0x3f
	.zero		1


	//   ....[31]....
        /*0ed8*/ 	.word	0x00009ef0
        /*0edc*/ 	.word	0x00000012
        /*0ee0*/ 	.word	0x00019c00
        /*0ee4*/ 	.short	0x010a
        /*0ee6*/ 	.byte	0x3f
	.zero		1


	//   ....[32]....
        /*0ee8*/ 	.word	0x0000c0b0
        /*0eec*/ 	.word	0x0000000e
        /*0ef0*/ 	.word	0x00019c30
        /*0ef4*/ 	.short	0x010a
        /*0ef6*/ 	.byte	0x3f
	.zero		1


	//   ....[33]....
        /*0ef8*/ 	.word	0x0000c150
        /*0efc*/ 	.word	0x0000000e
        /*0f00*/ 	.word	0x00019c30
        /*0f04*/ 	.short	0x010a
        /*0f06*/ 	.byte	0x3f
	.zero		1


	//   ....[34]....
        /*0f08*/ 	.word	0x0000c530
        /*0f0c*/ 	.word	0x00000000
        /*0f10*/ 	.word	0x00000000
        /*0f14*/ 	.short	0x0101
        /*0f16*/ 	.byte	0x3f
	.zero		1


	//   ....[35]....
        /*0f18*/ 	.word	0x0000f370
        /*0f1c*/ 	.word	0x00000015
        /*0f20*/ 	.word	0x00019c30
        /*0f24*/ 	.short	0x010a
        /*0f26*/ 	.byte	0x3f
	.zero		1


	//   ....[36]....
        /*0f28*/ 	.word	0x0000f3e0
        /*0f2c*/ 	.word	0x00000015
        /*0f30*/ 	.word	0x00019c30
        /*0f34*/ 	.short	0x010a
        /*0f36*/ 	.byte	0x3f
	.zero		1


	//   ....[37]....
        /*0f38*/ 	.word	0x0000f5f0
        /*0f3c*/ 	.word	0x00000098
        /*0f40*/ 	.word	0x00019c50
        /*0f44*/ 	.short	0x010a
        /*0f46*/ 	.byte	0x3f
	.zero		1


	//   ....[38]....
        /*0f48*/ 	.word	0x0000f640
        /*0f4c*/ 	.word	0x00000098
        /*0f50*/ 	.word	0x00019c50
        /*0f54*/ 	.short	0x010a
        /*0f56*/ 	.byte	0x3f
	.zero		1


	//   ....[39]....
        /*0f58*/ 	.word	0x0000f9d0
        /*0f5c*/ 	.word	0x00000015
        /*0f60*/ 	.word	0x00000000
        /*0f64*/ 	.short	0x0101
        /*0f66*/ 	.byte	0x3f
	.zero		1


	//   ....[40]....
        /*0f68*/ 	.word	0x00011d10
        /*0f6c*/ 	.word	0x00000098
        /*0f70*/ 	.word	0x00000000
        /*0f74*/ 	.short	0x0101
        /*0f76*/ 	.byte	0x3f
	.zero		1


	//   ....[41]....
        /*0f78*/ 	.word	0x00012690
        /*0f7c*/ 	.word	0x00000003
        /*0f80*/ 	.word	0x00019c30
        /*0f84*/ 	.short	0x010a
        /*0f86*/ 	.byte	0x3f
	.zero		1


	//   ....[42]....
        /*0f88*/ 	.word	0x00012700
        /*0f8c*/ 	.word	0x00000003
        /*0f90*/ 	.word	0x00019c30
        /*0f94*/ 	.short	0x010a
        /*0f96*/ 	.byte	0x3f
	.zero		1


	//   ....[43]....
        /*0f98*/ 	.word	0x00012910
        /*0f9c*/ 	.word	0x0000000f
        /*0fa0*/ 	.word	0x00019c50
        /*0fa4*/ 	.short	0x010a
        /*0fa6*/ 	.byte	0x3f
	.zero		1


	//   ....[44]....
        /*0fa8*/ 	.word	0x00012960
        /*0fac*/ 	.word	0x0000000f
        /*0fb0*/ 	.word	0x00019c50
        /*0fb4*/ 	.short	0x010a
        /*0fb6*/ 	.byte	0x3f
	.zero		1


	//   ....[45]....
        /*0fb8*/ 	.word	0x00012bf0
        /*0fbc*/ 	.word	0x00000000
        /*0fc0*/ 	.word	0x00000000
        /*0fc4*/ 	.short	0x0101
        /*0fc6*/ 	.byte	0x3f
	.zero		1


	//   ....[46]....
        /*0fc8*/ 	.word	0x00013eb0
        /*0fcc*/ 	.word	0x0000000f
        /*0fd0*/ 	.word	0x00000000
        /*0fd4*/ 	.short	0x0101
        /*0fd6*/ 	.byte	0x3f
	.zero		1


	//   ....[47]....
        /*0fd8*/ 	.word	0x00014490
        /*0fdc*/ 	.word	0x00000003
        /*0fe0*/ 	.word	0x00019c30
        /*0fe4*/ 	.short	0x010a
        /*0fe6*/ 	.byte	0x3f
	.zero		1


	//   ....[48]....
        /*0fe8*/ 	.word	0x00014500
        /*0fec*/ 	.word	0x00000003
        /*0ff0*/ 	.word	0x00019c30
        /*0ff4*/ 	.short	0x010a
        /*0ff6*/ 	.byte	0x3f
	.zero		1


	//   ....[49]....
        /*0ff8*/ 	.word	0x00014710
        /*0ffc*/ 	.word	0x00000015
        /*1000*/ 	.word	0x00019c50
        /*1004*/ 	.short	0x010a
        /*1006*/ 	.byte	0x3f
	.zero		1


	//   ....[50]....
        /*1008*/ 	.word	0x00014760
        /*100c*/ 	.word	0x00000015
        /*1010*/ 	.word	0x00019c50
        /*1014*/ 	.short	0x010a
        /*1016*/ 	.byte	0x3f
	.zero		1


	//   ....[51]....
        /*1018*/ 	.word	0x00014ad0
        /*101c*/ 	.word	0x00000000
        /*1020*/ 	.word	0x00000000
        /*1024*/ 	.short	0x0101
        /*1026*/ 	.byte	0x3f
	.zero		1


	//   ....[52]....
        /*1028*/ 	.word	0x00016e30
        /*102c*/ 	.word	0x00000015
        /*1030*/ 	.word	0x00000000
        /*1034*/ 	.short	0x0101
        /*1036*/ 	.byte	0x3f
	.zero		1


	//   ....[53]....
        /*1038*/ 	.word	0x000173f0
        /*103c*/ 	.word	0x00000004
        /*1040*/ 	.word	0x00019c50
        /*1044*/ 	.short	0x010a
        /*1046*/ 	.byte	0x3f
	.zero		1


	//   ....[54]....
        /*1048*/ 	.word	0x00017440
        /*104c*/ 	.word	0x00000004
        /*1050*/ 	.word	0x00019c50
        /*1054*/ 	.short	0x010a
        /*1056*/ 	.byte	0x3f
	.zero		1


	//   ....[55]....
        /*1058*/ 	.word	0x00017d30
        /*105c*/ 	.word	0x00000002
        /*1060*/ 	.word	0x00000000
        /*1064*/ 	.short	0x0101
        /*1066*/ 	.byte	0x3f
	.zero		1


	//   ....[56]....
        /*1068*/ 	.word	0x00019300
        /*106c*/ 	.word	0x00000000
        /*1070*/ 	.word	0x00000000
        /*1074*/ 	.short	0x0101
        /*1076*/ 	.byte	0x3f
	.zero		1


	//   ....[57]....
        /*1078*/ 	.word	0x0001b9b0
        /*107c*/ 	.word	0x00000017
        /*1080*/ 	.word	0x00019c20
        /*1084*/ 	.short	0x010a
        /*1086*/ 	.byte	0x3f
	.zero		1


	//   ....[58]....
        /*1088*/ 	.word	0x0001ba40
        /*108c*/ 	.word	0x00000009
        /*1090*/ 	.word	0x00019ca0
        /*1094*/ 	.short	0x010a
        /*1096*/ 	.byte	0x3f
	.zero		1


	//   ....[59]....
        /*1098*/ 	.word	0x0001be90
        /*109c*/ 	.word	0x00000009
        /*10a0*/ 	.word	0x00019cc0
        /*10a4*/ 	.short	0x010a
        /*10a6*/ 	.byte	0x3f
	.zero		1


	//   ....[60]....
        /*10a8*/ 	.word	0x0001c3a0
        /*10ac*/ 	.word	0x00000008
        /*10b0*/ 	.word	0x00019ca0
        /*10b4*/ 	.short	0x010a
        /*10b6*/ 	.byte	0x3f
	.zero		1


	//   ....[61]....
        /*10b8*/ 	.word	0x0001c7e0
        /*10bc*/ 	.word	0x00000008
        /*10c0*/ 	.word	0x00019cc0
        /*10c4*/ 	.short	0x010a
        /*10c6*/ 	.byte	0x3f
	.zero		1


	//   ....[62]....
        /*10c8*/ 	.word	0x0001dba0
        /*10cc*/ 	.word	0x00000004
        /*10d0*/ 	.word	0x00019c80
        /*10d4*/ 	.short	0x010a
        /*10d6*/ 	.byte	0x3f
	.zero		1


	//   ....[63]....
        /*10d8*/ 	.word	0x0001dfe0
        /*10dc*/ 	.word	0x00000004
        /*10e0*/ 	.word	0x00019c70
        /*10e4*/ 	.short	0x0107
        /*10e6*/ 	.byte	0x3f
	.zero		1


	//   ....[64]....
        /*10e8*/ 	.word	0x0001e0a0
        /*10ec*/ 	.word	0x00000004
        /*10f0*/ 	.word	0x00019c70
        /*10f4*/ 	.short	0x0101
        /*10f6*/ 	.byte	0x3f
	.zero		1


	//   ....[65]....
        /*10f8*/ 	.word	0x0001e0f0
        /*10fc*/ 	.word	0x00000004
        /*1100*/ 	.word	0x00019c40
        /*1104*/ 	.short	0x010a
        /*1106*/ 	.byte	0x3f
	.zero		1


	//   ....[66]....
        /*1108*/ 	.word	0x0001e470
        /*110c*/ 	.word	0x00000004
        /*1110*/ 	.word	0x00019c30
        /*1114*/ 	.short	0x0107
        /*1116*/ 	.byte	0x3f
	.zero		1


	//   ....[67]....
        /*1118*/ 	.word	0x0001e540
        /*111c*/ 	.word	0x00000004
        /*1120*/ 	.word	0x00019c30
        /*1124*/ 	.short	0x0101
        /*1126*/ 	.byte	0x3f
	.zero		1


	//   ....[68]....
        /*1128*/ 	.word	0x0001ef30
        /*112c*/ 	.word	0x00000017
        /*1130*/ 	.word	0x00019c00
        /*1134*/ 	.short	0x0107
        /*1136*/ 	.byte	0x3f
	.zero		1


	//   ....[69]....
        /*1138*/ 	.word	0x0001f030
        /*113c*/ 	.word	0x00000017
        /*1140*/ 	.word	0x00019c00
        /*1144*/ 	.short	0x0101
        /*1146*/ 	.byte	0x3f
	.zero		1


	//   ....[70]....
        /*1148*/ 	.word	0x0001f050
        /*114c*/ 	.word	0x00000017
        /*1150*/ 	.word	0x00019c20
        /*1154*/ 	.short	0x010a
        /*1156*/ 	.byte	0x3f
	.zero		1


	//   ....[71]....
        /*1158*/ 	.word	0x0001f3e0
        /*115c*/ 	.word	0x00000000
        /*1160*/ 	.word	0x00019c80
        /*1164*/ 	.short	0x010a
        /*1166*/ 	.byte	0x3f
	.zero		1


	//   ....[72]....
        /*1168*/ 	.word	0x0001f7b0
        /*116c*/ 	.word	0x00000000
        /*1170*/ 	.word	0x00019c70
        /*1174*/ 	.short	0x0107
        /*1176*/ 	.byte	0x3f
	.zero		1


	//   ....[73]....
        /*1178*/ 	.word	0x0001f870
        /*117c*/ 	.word	0x00000000
        /*1180*/ 	.word	0x00019c70
        /*1184*/ 	.short	0x0101
        /*1186*/ 	.byte	0x3f
	.zero		1


	//   ....[74]....
        /*1188*/ 	.word	0x0001f8a0
        /*118c*/ 	.word	0x00000000
        /*1190*/ 	.word	0x00019c40
        /*1194*/ 	.short	0x010a
        /*1196*/ 	.byte	0x3f
	.zero		1


	//   ....[75]....
        /*1198*/ 	.word	0x0001fbf0
        /*119c*/ 	.word	0x00000000
        /*11a0*/ 	.word	0x00019c30
        /*11a4*/ 	.short	0x0107
        /*11a6*/ 	.byte	0x3f
	.zero		1


	//   ....[76]....
        /*11a8*/ 	.word	0x0001fcb0
        /*11ac*/ 	.word	0x00000000
        /*11b0*/ 	.word	0x00019c30
        /*11b4*/ 	.short	0x0101
        /*11b6*/ 	.byte	0x3f
	.zero		1


	//   ....[77]....
        /*11b8*/ 	.word	0x0001fd40
        /*11bc*/ 	.word	0x00000002
        /*11c0*/ 	.word	0x00019c70
        /*11c4*/ 	.short	0x010a
        /*11c6*/ 	.byte	0x3f
	.zero		1


	//   ....[78]....
        /*11c8*/ 	.word	0x0001fdd0
        /*11cc*/ 	.word	0x00000002
        /*11d0*/ 	.word	0x00019c60
        /*11d4*/ 	.short	0x010a
        /*11d6*/ 	.byte	0x3f
	.zero		1


	//   ....[79]....
        /*11d8*/ 	.word	0x00020160
        /*11dc*/ 	.word	0x00000002
        /*11e0*/ 	.word	0x00019c50
        /*11e4*/ 	.short	0x0101
        /*11e6*/ 	.byte	0x3f
	.zero		1


	//   ....[80]....
        /*11e8*/ 	.word	0x000201f0
        /*11ec*/ 	.word	0x00000002
        /*11f0*/ 	.word	0x00000000
        /*11f4*/ 	.short	0x0101
        /*11f6*/ 	.byte	0x3f
	.zero		1


	//   ....[81]....
        /*11f8*/ 	.word	0x000203b0
        /*11fc*/ 	.word	0x00000003
        /*1200*/ 	.word	0x00019c70
        /*1204*/ 	.short	0x010a
        /*1206*/ 	.byte	0x3f
	.zero		1


	//   ....[82]....
        /*1208*/ 	.word	0x00020430
        /*120c*/ 	.word	0x00000003
        /*1210*/ 	.word	0x00019c60
        /*1214*/ 	.short	0x010a
        /*1216*/ 	.byte	0x3f
	.zero		1


	//   ....[83]....
        /*1218*/ 	.word	0x000207d0
        /*121c*/ 	.word	0x00000003
        /*1220*/ 	.word	0x00019c50
        /*1224*/ 	.short	0x0101
        /*1226*/ 	.byte	0x3f
	.zero		1


	//   ....[84]....
        /*1228*/ 	.word	0x00020880
        /*122c*/ 	.word	0x00000003
        /*1230*/ 	.word	0x00000000
        /*1234*/ 	.short	0x0101
        /*1236*/ 	.byte	0x3f
	.zero		1


	//   ....[85]....
        /*1238*/ 	.word	0x00021590
        /*123c*/ 	.word	0x00000005
        /*1240*/ 	.word	0x00019c20
        /*1244*/ 	.short	0x010a
        /*1246*/ 	.byte	0x3f
	.zero		1


	//   ....[86]....
        /*1248*/ 	.word	0x00021700
        /*124c*/ 	.word	0x00000003
        /*1250*/ 	.word	0x00019c40
        /*1254*/ 	.short	0x010a
        /*1256*/ 	.byte	0x3f
	.zero		1


	//   ....[87]....
        /*1258*/ 	.word	0x000217a0
        /*125c*/ 	.word	0x00000005
        /*1260*/ 	.word	0x00019c40
        /*1264*/ 	.short	0x010a
        /*1266*/ 	.byte	0x3f
	.zero		1


	//   ....[88]....
        /*1268*/ 	.word	0x000217e0
        /*126c*/ 	.word	0x00000003
        /*1270*/ 	.word	0x00019c60
        /*1274*/ 	.short	0x010a
        /*1276*/ 	.byte	0x3f
	.zero		1


	//   ....[89]....
        /*1278*/ 	.word	0x00021820
        /*127c*/ 	.word	0x00000005
        /*1280*/ 	.word	0x00019c60
        /*1284*/ 	.short	0x010a
        /*1286*/ 	.byte	0x3f
	.zero		1


	//   ....[90]....
        /*1288*/ 	.word	0x00021860
        /*128c*/ 	.word	0x00000003
        /*1290*/ 	.word	0x00019c80
        /*1294*/ 	.short	0x010a
        /*1296*/ 	.byte	0x3f
	.zero		1


	//   ....[91]....
        /*1298*/ 	.word	0x000218a0
        /*129c*/ 	.word	0x00000005
        /*12a0*/ 	.word	0x00019c80
        /*12a4*/ 	.short	0x010a
        /*12a6*/ 	.byte	0x3f
	.zero		1


	//   ....[92]....
        /*12a8*/ 	.word	0x00021900
        /*12ac*/ 	.word	0x00000044
        /*12b0*/ 	.word	0x00019c90
        /*12b4*/ 	.short	0x010a
        /*12b6*/ 	.byte	0x3f
	.zero		1


	//   ....[93]....
        /*12b8*/ 	.word	0x00021a70
        /*12bc*/ 	.word	0x00000044
        /*12c0*/ 	.word	0x00019c90
        /*12c4*/ 	.short	0x010a
        /*12c6*/ 	.byte	0x3f
	.zero		1


	//   ....[94]....
        /*12c8*/ 	.word	0x00021bf0
        /*12cc*/ 	.word	0x00000044
        /*12d0*/ 	.word	0x00019c90
        /*12d4*/ 	.short	0x010a
        /*12d6*/ 	.byte	0x3f
	.zero		1


	//   ....[95]....
        /*12d8*/ 	.word	0x00021d50
        /*12dc*/ 	.word	0x00000044
        /*12e0*/ 	.word	0x00019cb0
        /*12e4*/ 	.short	0x010a
        /*12e6*/ 	.byte	0x3f
	.zero		1


	//   ....[96]....
        /*12e8*/ 	.word	0x00021f50
        /*12ec*/ 	.word	0x00000012
        /*12f0*/ 	.word	0x00019c00
        /*12f4*/ 	.short	0x010a
        /*12f6*/ 	.byte	0x3f
	.zero		1


	//   ....[97]....
        /*12f8*/ 	.word	0x00022160
        /*12fc*/ 	.word	0x00000012
        /*1300*/ 	.word	0x00019c00
        /*1304*/ 	.short	0x010a
        /*1306*/ 	.byte	0x3f
	.zero		1


	//   ....[98]....
        /*1308*/ 	.word	0x000221b0
        /*130c*/ 	.word	0x0000000e
        /*1310*/ 	.word	0x00019c30
        /*1314*/ 	.short	0x010a
        /*1316*/ 	.byte	0x3f
	.zero		1


	//   ....[99]....
        /*1318*/ 	.word	0x00022200
        /*131c*/ 	.word	0x00000015
        /*1320*/ 	.word	0x00019c30
        /*1324*/ 	.short	0x010a
        /*1326*/ 	.byte	0x3f
	.zero		1


	//   ....[100]....
        /*1328*/ 	.word	0x00022250
        /*132c*/ 	.word	0x00000098
        /*1330*/ 	.word	0x00019c50
        /*1334*/ 	.short	0x010a
        /*1336*/ 	.byte	0x3f
	.zero		1


	//   ....[101]....
        /*1338*/ 	.word	0x000222a0
        /*133c*/ 	.word	0x00000003
        /*1340*/ 	.word	0x00019c30
        /*1344*/ 	.short	0x010a
        /*1346*/ 	.byte	0x3f
	.zero		1


	//   ....[102]....
        /*1348*/ 	.word	0x000222f0
        /*134c*/ 	.word	0x0000000f
        /*1350*/ 	.word	0x00019c50
        /*1354*/ 	.short	0x010a
        /*1356*/ 	.byte	0x3f
	.zero		1


	//   ....[103]....
        /*1358*/ 	.word	0x00022340
        /*135c*/ 	.word	0x00000003
        /*1360*/ 	.word	0x00019c30
        /*1364*/ 	.short	0x010a
        /*1366*/ 	.byte	0x3f
	.zero		1


	//   ....[104]....
        /*1368*/ 	.word	0x00022390
        /*136c*/ 	.word	0x00000015
        /*1370*/ 	.word	0x00019c50
        /*1374*/ 	.short	0x010a
        /*1376*/ 	.byte	0x3f
	.zero		1


	//   ....[105]....
        /*1378*/ 	.word	0x000223e0
        /*137c*/ 	.word	0x00000004
        /*1380*/ 	.word	0x00019c50
        /*1384*/ 	.short	0x010a
        /*1386*/ 	.byte	0x3f
	.zero		1


	//   ....[106]....
        /*1388*/ 	.word	0x00022580
        /*138c*/ 	.word	0x00000017
        /*1390*/ 	.word	0x00019c20
        /*1394*/ 	.short	0x010a
        /*1396*/ 	.byte	0x3f
	.zero		1


	//   ....[107]....
        /*1398*/ 	.word	0x000225d0
        /*139c*/ 	.word	0x00000009
        /*13a0*/ 	.word	0x00019ca0
        /*13a4*/ 	.short	0x010a
        /*13a6*/ 	.byte	0x3f
	.zero		1


	//   ....[108]....
        /*13a8*/ 	.word	0x00022620
        /*13ac*/ 	.word	0x00000009
        /*13b0*/ 	.word	0x00019cc0
        /*13b4*/ 	.short	0x010a
        /*13b6*/ 	.byte	0x3f
	.zero		1


	//   ....[109]....
        /*13b8*/ 	.word	0x00022670
        /*13bc*/ 	.word	0x00000008
        /*13c0*/ 	.word	0x00019ca0
        /*13c4*/ 	.short	0x010a
        /*13c6*/ 	.byte	0x3f
	.zero		1


	//   ....[110]....
        /*13c8*/ 	.word	0x000226c0
        /*13cc*/ 	.word	0x00000008
        /*13d0*/ 	.word	0x00019cc0
        /*13d4*/ 	.short	0x010a
        /*13d6*/ 	.byte	0x3f
	.zero		1


	//   ....[111]....
        /*13d8*/ 	.word	0x000227f0
        /*13dc*/ 	.word	0x00000004
        /*13e0*/ 	.word	0x00019c80
        /*13e4*/ 	.short	0x010a
        /*13e6*/ 	.byte	0x3f
	.zero		1


	//   ....[112]....
        /*13e8*/ 	.word	0x00022be0
        /*13ec*/ 	.word	0x00000004
        /*13f0*/ 	.word	0x00019c40
        /*13f4*/ 	.short	0x010a
        /*13f6*/ 	.byte	0x3f
	.zero		1


	//   ....[113]....
        /*13f8*/ 	.word	0x00023280
        /*13fc*/ 	.word	0x00000017
        /*1400*/ 	.word	0x00019c20
        /*1404*/ 	.short	0x010a
        /*1406*/ 	.byte	0x3f
	.zero		1


	//   ....[114]....
        /*1408*/ 	.word	0x000232d0
        /*140c*/ 	.word	0x00000000
        /*1410*/ 	.word	0x00019c80
        /*1414*/ 	.short	0x010a
        /*1416*/ 	.byte	0x3f
	.zero		1


	//   ....[115]....
        /*1418*/ 	.word	0x000235d0
        /*141c*/ 	.word	0x00000000
        /*1420*/ 	.word	0x00019c40
        /*1424*/ 	.short	0x010a
        /*1426*/ 	.byte	0x3f
	.zero		1


	//   ....[116]....
        /*1428*/ 	.word	0x00023880
        /*142c*/ 	.word	0x00000002
        /*1430*/ 	.word	0x00019c70
        /*1434*/ 	.short	0x010a
        /*1436*/ 	.byte	0x3f
	.zero		1


	//   ....[117]....
        /*1438*/ 	.word	0x000238d0
        /*143c*/ 	.word	0x00000002
        /*1440*/ 	.word	0x00019c60
        /*1444*/ 	.short	0x010a
        /*1446*/ 	.byte	0x3f
	.zero		1


	//   ....[118]....
        /*1448*/ 	.word	0x00023920
        /*144c*/ 	.word	0x00000003
        /*1450*/ 	.word	0x00019c70
        /*1454*/ 	.short	0x010a
        /*1456*/ 	.byte	0x3f
	.zero		1


	//   ....[119]....
        /*1458*/ 	.word	0x00023970
        /*145c*/ 	.word	0x00000003
        /*1460*/ 	.word	0x00019c60
        /*1464*/ 	.short	0x010a
        /*1466*/ 	.byte	0x3f
	.zero		1


	//   ....[120]....
        /*1468*/ 	.word	0x00024310
        /*146c*/ 	.word	0x00000005
        /*1470*/ 	.word	0x00019c20
        /*1474*/ 	.short	0x010a
        /*1476*/ 	.byte	0x3f
	.zero		1


	//   ....[121]....
        /*1478*/ 	.word	0x000244b0
        /*147c*/ 	.word	0x00000003
        /*1480*/ 	.word	0x00019c40
        /*1484*/ 	.short	0x010a
        /*1486*/ 	.byte	0x3f
	.zero		1


	//   ....[122]....
        /*1488*/ 	.word	0x00024500
        /*148c*/ 	.word	0x00000005
        /*1490*/ 	.word	0x00019c40
        /*1494*/ 	.short	0x010a
        /*1496*/ 	.byte	0x3f
	.zero		1


	//   ....[123]....
        /*1498*/ 	.word	0x00024550
        /*149c*/ 	.word	0x00000003
        /*14a0*/ 	.word	0x00019c60
        /*14a4*/ 	.short	0x010a
        /*14a6*/ 	.byte	0x3f
	.zero		1


	//   ....[124]....
        /*14a8*/ 	.word	0x000245a0
        /*14ac*/ 	.word	0x00000005
        /*14b0*/ 	.word	0x00019c60
        /*14b4*/ 	.short	0x010a
        /*14b6*/ 	.byte	0x3f
	.zero		1


	//   ....[125]....
        /*14b8*/ 	.word	0x000245f0
        /*14bc*/ 	.word	0x00000003
        /*14c0*/ 	.word	0x00019c80
        /*14c4*/ 	.short	0x010a
        /*14c6*/ 	.byte	0x3f
	.zero		1


	//----- nvinfo : EIATTR_NUM_MBARRIERS
	.align		4
.L_239:
        /*14c8*/ 	.byte	0x03, 0x38
        /*14ca*/ 	.short	0x0016


	//----- nvinfo : EIATTR_EXIT_INSTR_OFFSETS
	.align		4
        /*14cc*/ 	.byte	0x04, 0x1c
        /*14ce*/ 	.short	(.L_241 - .L_240)


	//   ....[0]....
.L_240:
        /*14d0*/ 	.word	0x000218f0


	//----- nvinfo : EIATTR_MAX_THREADS
	.align		4
.L_241:
        /*14d4*/ 	.byte	0x04, 0x05
        /*14d6*/ 	.short	(.L_243 - .L_242)
.L_242:
        /*14d8*/ 	.word	0x00000200
        /*14dc*/ 	.word	0x00000001
        /*14e0*/ 	.word	0x00000001


	//----- nvinfo : EIATTR_CRS_STACK_SIZE
	.align		4
.L_243:
        /*14e4*/ 	.byte	0x04, 0x1e
        /*14e6*/ 	.short	(.L_245 - .L_244)
.L_244:
        /*14e8*/ 	.word	0x00000000


	//----- nvinfo : EIATTR_CBANK_PARAM_SIZE
	.align		4
.L_245:
        /*14ec*/ 	.byte	0x03, 0x19
        /*14ee*/ 	.short	0x0af0


	//----- nvinfo : EIATTR_PARAM_CBANK
	.align		4
        /*14f0*/ 	.byte	0x04, 0x0a
        /*14f2*/ 	.short	(.L_247 - .L_246)
	.align		4
.L_246:
        /*14f4*/ 	.word	index@(.nv.constant0._ZN7cutlass13device_kernelIN5flash11enable_sm90INS1_16FlashAttnFwdSm90INS1_25CollectiveMainloopFwdSm90ILi2EN4cute5tupleIJNS5_1CILi1EEES8_S8_EEENS6_IJNS7_ILi192EEENS7_ILi128EEENS7_ILi96EEEEEELi96ENS_12float_e4m3_tEfNS_4arch4Sm90ELb0ELb1ELb0ELb1ELb1ELb1ELb0ELb1ELb1ELb1ELb0ELb0EEENS1_21CollectiveEpilogueFwdINS6_IJSA_SC_SB_EEES9_NS_10bfloat16_tESG_Li384ELb1ELb1ELb0ELb1EEENS1_36VarlenDynamicPersistentTileSchedulerILi192ELi128ELi384ELi128ELb0ELb1ELb1ELb1ELb0ELb1EEEEEEEEEvNT_6ParamsE)
        /*14f8*/ 	.short	0x0210
        /*14fa*/ 	.short	0x0af0


	//----- nvinfo : EIATTR_SW_WAR
	.align		4
.L_247:
        /*14fc*/ 	.byte	0x04, 0x36
        /*14fe*/ 	.short	(.L_249 - .L_248)
.L_248:
        /*1500*/ 	.word	0x00000008
.L_249:


//--------------------- .nv.info._ZN7cutlass13device_kernelIN5flash11enable_sm90INS1_16FlashAttnFwdSm90INS1_25CollectiveMainloopFwdSm90ILi2EN4cute5tupleIJNS5_1CILi1EEES8_S8_EEENS6_IJNS7_ILi192EEENS7_ILi128EEENS7_ILi96EEEEEELi96ENS_12float_e4m3_tEfNS_4arch4Sm90ELb1ELb0ELb0ELb0ELb1ELb0ELb0ELb1ELb1ELb1ELb0ELb0EEENS1_21CollectiveEpilogueFwdINS6_IJSA_SC_SB_EEES9_NS_10bfloat16_tESG_Li384ELb0ELb1ELb0ELb1EEENS1_30DynamicPersistentTileSchedulerILi384ELi128ELb0ELb1ELb1EEEEEEEEEvNT_6ParamsE --------------------------
	.section	.nv.info._ZN7cutlass13device_kernelIN5flash11enable_sm90INS1_16FlashAttnFwdSm90INS1_25CollectiveMainloopFwdSm90ILi2EN4cute5tupleIJNS5_1CILi1EEES8_S8_EEENS6_IJNS7_ILi192EEENS7_ILi128EEENS7_ILi96EEEEEELi96ENS_12float_e4m3_tEfNS_4arch4Sm90ELb1ELb0ELb0ELb0ELb1ELb0ELb0ELb1ELb1ELb1ELb0ELb0EEENS1_21CollectiveEpilogueFwdINS6_IJSA_SC_SB_EEES9_NS_10bfloat16_tESG_Li384ELb0ELb1ELb0ELb1EEENS1_30DynamicPersistentTileSchedulerILi384ELi128ELb0ELb1ELb1EEEEEEEEEvNT_6ParamsE,"",@"SHT_CUDA_INFO"
	.sectionflags	@""
	.align	4


	//----- nvinfo : EIATTR_CUDA_API_VERSION
	.align		4
        /*0000*/ 	.byte	0x04, 0x37
        /*0002*/ 	.short	(.L_251 - .L_250)
.L_250:
        /*0004*/ 	.word	0x00000082


	//----- nvinfo : EIATTR_KPARAM_INFO
	.align		4
.L_251:
        /*0008*/ 	.byte	0x04, 0x17
        /*000a*/ 	.short	(.L_253 - .L_252)
.L_252:
        /*000c*/ 	.word	0x00000000
        /*0010*/ 	.short	0x0000
        /*0012*/ 	.short	0x0070
        /*0014*/ 	.byte	0x00, 0xf0, 0x01, 0x2a


	//----- nvinfo : EIATTR_SPARSE_MMA_MASK
	.align		4
.L_253:
        /*0018*/ 	.byte	0x03, 0x50
        /*001a*/ 	.short	0x0000


	//----- nvinfo : EIATTR_MAXREG_COUNT
	.align		4
        /*001c*/ 	.byte	0x03, 0x1b
        /*001e*/ 	.short	0x0080


	//----- nvinfo : EIATTR_NUM_BARRIERS
	.align		4
        /*0020*/ 	.byte	0x02, 0x4c
        /*0022*/ 	.byte	0x09
	.zero		1


	//----- nvinfo : EIATTR_EXTERNS
	.align		4
        /*0024*/ 	.byte	0x04, 0x0f
        /*0026*/ 	.short	(.L_255 - .L_254)


	//   ....[0]....
	.align		4
.L_254:
        /*0028*/ 	.word	index@(__assertfail)


	//----- nvinfo : EIATTR_ANNOTATIONS
	.align		4
.L_255:
        /*002c*/ 	.byte	0x04, 0x55
        /*002e*/ 	.short	(.L_257 - .L_256)


	//   ....[0]....
.L_256:
        /* <DEDUP_REMOVED lines=13> */


	//----- nvinfo : EIATTR_MERCURY_ISA_VERSION
	.align		4
.L_257:
        /*00f0*/ 	.byte	0x03, 0x5f
        /*00f2*/ 	.short	0x0101


	//----- nvinfo : EIATTR_INT_WARP_WIDE_INSTR_OFFSETS
	.align		4
        /*00f4*/ 	.byte	0x04, 0x31
        /*00f6*/ 	.short	(.L_259 - .L_258)


	//   ....[0]....
.L_258:
        /*00f8*/ 	.word	0x000000c0


	//   ....[1]....
        /*00fc*/ 	.word	0x000000d0


	//   ....[2]....
        /*0100*/ 	.word	0x00000170


	//   ....[3]....
        /*0104*/ 	.word	0x0000ad20


	//   ....[4]....
        /*0108*/ 	.word	0x0000adb0


	//   ....[5]....
        /*010c*/ 	.word	0x0000db00


	//   ....[6]....
        /*0110*/ 	.word	0x0000db90


	//----- nvinfo : EIATTR_COOP_GROUP_MASK_REGIDS
	.align		4
.L_259:
        /*0114*/ 	.byte	0x04, 0x29
        /*0116*/ 	.short	(.L_261 - .L_260)


	//   ....[0]....
.L_260:
        /*0118*/ 	.word	0xffffffff


	//   ....[1]....
        /*011c*/ 	.word	0xffffffff


	//   ....[2]....
        /*0120*/ 	.word	0xffffffff


	//   ....[3]....
        /*0124*/ 	.word	0xffffffff


	//   ....[4]....
        /*0128*/ 	.word	0xffffffff


	//   ....[5]....
        /*012c*/ 	.word	0xffffffff


	//   ....[6]....
        /*0130*/ 	.word	0xffffffff


	//   ....[7]....
        /*0134*/ 	.word	0xffffffff


	//   ....[8]....
        /*0138*/ 	.word	0xffffffff


	//   ....[9]....
        /*013c*/ 	.word	0xffffffff


	//   ....[10]....
        /*0140*/ 	.word	0xffffffff


	//   ....[11]....
        /*0144*/ 	.word	0xffffffff


	//   ....[12]....
        /*0148*/ 	.word	0xffffffff


	//   ....[13]....
        /*014c*/ 	.word	0xffffffff


	//   ....[14]....
        /*0150*/ 	.word	0xffffffff


	//   ....[15]....
        /*0154*/ 	.word	0xffffffff


	//   ....[16]....
        /*0158*/ 	.word	0xffffffff


	//   ....[17]....
        /*015c*/ 	.word	0xffffffff


	//   ....[18]....
        /*0160*/ 	.word	0xffffffff


	//   ....[19]....
        /*0164*/ 	.word	0xffffffff


	//   ....[20]....
        /*0168*/ 	.word	0xffffffff


	//   ....[21]....
        /*016c*/ 	.word	0xffffffff


	//   ....[22]....
        /*0170*/ 	.word	0xffffffff


	//   ....[23]....
        /*0174*/ 	.word	0xffffffff


	//   ....[24]....
        /*0178*/ 	.word	0xffffffff


	//   ....[25]....
        /*017c*/ 	.word	0xffffffff


	//   ....[26]....
        /*0180*/ 	.word	0xffffffff


	//   ....[27]....
        /*0184*/ 	.word	0xffffffff


	//   ....[28]....
        /*0188*/ 	.word	0xffffffff


	//   ....[29]....
        /*018c*/ 	.word	0xffffffff


	//   ....[30]....
        /*0190*/ 	.word	0xffffffff


	//   ....[31]....
        /*0194*/ 	.word	0xffffffff


	//   ....[32]....
        /*0198*/ 	.word	0xffffffff


	//   ....[33]....
        /*019c*/ 	.word	0xffffffff


	//   ....[34]....
        /*01a0*/ 	.word	0xffffffff


	//   ....[35]....
        /*01a4*/ 	.word	0xffffffff


	//   ....[36]....
        /*01a8*/ 	.word	0xffffffff


	//   ....[37]....
        /*01ac*/ 	.word	0xffffffff


	//   ....[38]....
        /*01b0*/ 	.word	0xffffffff


	//   ....[39]....
        /*01b4*/ 	.word	0xffffffff


	//   ....[40]....
        /*01b8*/ 	.word	0xffffffff


	//   ....[41]....
        /*01bc*/ 	.word	0xffffffff


	//   ....[42]....
        /*01c0*/ 	.word	0xffffffff


	//   ....[43]....
        /*01c4*/ 	.word	0xffffffff


	//   ....[44]....
        /*01c8*/ 	.word	0xffffffff


	//   ....[45]....
        /*01cc*/ 	.word	0xffffffff


	//   ....[46]....
        /*01d0*/ 	.word	0xffffffff


	//   ....[47]....
        /*01d4*/ 	.word	0xffffffff


	//   ....[48]....
        /*01d8*/ 	.word	0xffffffff


	//   ....[49]....
        /*01dc*/ 	.word	0xffffffff


	//   ....[50]....
        /*01e0*/ 	.word	0xffffffff


	//   ....[51]....
        /*01e4*/ 	.word	0xffffffff


	//   ....[52]....
        /*01e8*/ 	.word	0xffffffff


	//   ....[53]....
        /*01ec*/ 	.word	0xffffffff


	//   ....[54]....
        /*01f0*/ 	.word	0xffffffff


	//   ....[55]....
        /*01f4*/ 	.word	0xffffffff


	//   ....[56]....
        /*01f8*/ 	.word	0xffffffff


	//   ....[57]....
        /*01fc*/ 	.word	0xffffffff


	//   ....[58]....
        /*0200*/ 	.word	0xffffffff


	//   ....[59]....
        /*0204*/ 	.word	0xffffffff


	//   ....[60]....
        /*0208*/ 	.word	0xffffffff


	//   ....[61]....
        /*020c*/ 	.word	0xffffffff


	//   ....[62]....
        /*0210*/ 	.word	0xffffffff


	//   ....[63]....
        /*0214*/ 	.word	0xffffffff


	//   ....[64]....
        /*0218*/ 	.word	0xffffffff


	//   ....[65]....
        /*021c*/ 	.word	0xffffffff


	//   ....[66]....
        /*0220*/ 	.word	0xffffffff


	//   ....[67]....
        /*0224*/ 	.word	0xffffffff


	//   ....[68]....
        /*0228*/ 	.word	0xffffffff


	//   ....[69]....
        /*022c*/ 	.word	0xffffffff


	//   ....[70]....
        /*0230*/ 	.word	0xffffffff


	//   ....[71]....
        /*0234*/ 	.word	0xffffffff


	//   ....[72]....
        /*0238*/ 	.word	0xffffffff


	//   ....[73]....
        /*023c*/ 	.word	0xffffffff


	//   ....[74]....
        /*0240*/ 	.word	0xffffffff


	//   ....[75]....
        /*0244*/ 	.word	0xffffffff


	//   ....[76]....
        /*0248*/ 	.word	0xffffffff


	//   ....[77]....
        /*024c*/ 	.word	0xffffffff


	//   ....[78]....
        /*0250*/ 	.word	0xffffffff


	//   ....[79]....
        /*0254*/ 	.word	0xffffffff


	//   ....[80]....
        /*0258*/ 	.word	0xffffffff


	//   ....[81]....
        /*025c*/ 	.word	0xffffffff


	//   ....[82]....
        /*0260*/ 	.word	0xffffffff


	//   ....[83]....
        /*0264*/ 	.word	0xffffffff


	//   ....[84]....
        /*0268*/ 	.word	0xffffffff


	//   ....[85]....
        /*026c*/ 	.word	0xffffffff


	//   ....[86]....
        /*0270*/ 	.word	0xffffffff


	//   ....[87]....
        /*0274*/ 	.word	0xffffffff


	//   ....[88]....
        /*0278*/ 	.word	0x0500000f


	//   ....[89]....
        /*027c*/ 	.word	0x0500000f


	//   ....[90]....
        /*0280*/ 	.word	0x0500000f


	//   ....[91]....
        /*0284*/ 	.word	0x0500000f


	//   ....[92]....
        /*0288*/ 	.word	0x0500000f


	//   ....[93]....
        /*028c*/ 	.word	0x0500000f


	//   ....[94]....
        /*0290*/ 	.word	0x0500000f


	//   ....[95]....
        /*0294*/ 	.word	0x0500000f


	//   ....[96]....
        /*0298*/ 	.word	0x0500000f


	//   ....[97]....
        /*029c*/ 	.word	0x0500000f


	//   ....[98]....
        /*02a0*/ 	.word	0x0500000f


	//   ....[99]....
        /*02a4*/ 	.word	0x0500000f


	//   ....[100]....
        /*02a8*/ 	.word	0x0500000f


	//   ....[101]....
        /*02ac*/ 	.word	0x0500000f


	//   ....[102]....
        /*02b0*/ 	.word	0x0500000f


	//   ....[103]....
        /*02b4*/ 	.word	0x0500000f


	//   ....[104]....
        /*02b8*/ 	.word	0x0500000f


	//   ....[105]....
        /*02bc*/ 	.word	0x0500000f


	//   ....[106]....
        /*02c0*/ 	.word	0x0500000f


	//   ....[107]....
        /*02c4*/ 	.word	0x0500000f


	//   ....[108]....
        /*02c8*/ 	.word	0x0500000f


	//   ....[109]....
        /*02cc*/ 	.word	0x0500000f


	//   ....[110]....
        /*02d0*/ 	.word	0x0500000f


	//   ....[111]....
        /*02d4*/ 	.word	0x0500000f


	//----- nvinfo : EIATTR_COOP_GROUP_INSTR_OFFSETS
	.align		4
.L_261:
        /*02d8*/ 	.byte	0x04, 0x28
        /*02da*/ 	.short	(.L_263 - .L_262)


	//   ....[0]....
.L_262:
        /*02dc*/ 	.word	0x00000070


	//   ....[1]....
        /*02e0*/ 	.word	0x000000b0


	//   ....[2]....
        /*02e4*/ 	.word	0x000002d0


	//   ....[3]....
        /*02e8*/ 	.word	0x00000430


	//   ....[4]....
        /*02ec*/ 	.word	0x00000550


	//   ....[5]....
        /*02f0*/ 	.word	0x000006b0


	//   ....[6]....
        /*02f4*/ 	.word	0x000015f0


	//   ....[7]....
        /*02f8*/ 	.word	0x00001cd0


	//   ....[8]....
        /*02fc*/ 	.word	0x00001d10


	//   ....[9]....
        /*0300*/ 	.word	0x00002460


	//   ....[10]....
        /*0304*/ 	.word	0x00002480


	//   ....[11]....
        /*0308*/ 	.word	0x00002f30


	//   ....[12]....
        /*030c*/ 	.word	0x00002fa0


	//   ....[13]....
        /*0310*/ 	.word	0x00003fc0


	//   ....[14]....
        /*0314*/ 	.word	0x00003fe0


	//   ....[15]....
        /*0318*/ 	.word	0x00004640


	//   ....[16]....
        /*031c*/ 	.word	0x00004750


	//   ....[17]....
        /*0320*/ 	.word	0x00004f80


	//   ....[18]....
        /*0324*/ 	.word	0x00005000


	//   ....[19]....
        /*0328*/ 	.word	0x00006870


	//   ....[20]....
        /*032c*/ 	.word	0x00006880


	//   ....[21]....
        /*0330*/ 	.word	0x000068b0


	//   ....[22]....
        /*0334*/ 	.word	0x000068c0


	//   ....[23]....
        /*0338*/ 	.word	0x00007e80


	//   ....[24]....
        /*033c*/ 	.word	0x00007ea0


	//   ....[25]....
        /*0340*/ 	.word	0x00007f10


	//   ....[26]....
        /*0344*/ 	.word	0x00007f20


	//   ....[27]....
        /*0348*/ 	.word	0x00008fa0


	//   ....[28]....
        /*034c*/ 	.word	0x00008fb0


	//   ....[29]....
        /*0350*/ 	.word	0x00008fc0


	//   ....[30]....
        /*0354*/ 	.word	0x00008fd0


	//   ....[31]....
        /*0358*/ 	.word	0x00008fe0


	//   ....[32]....
        /*035c*/ 	.word	0x00008ff0


	//   ....[33]....
        /*0360*/ 	.word	0x00009000


	//   ....[34]....
        /*0364*/ 	.word	0x00009010


	//   ....[35]....
        /*0368*/ 	.word	0x00009040


	//   ....[36]....
        /*036c*/ 	.word	0x00009050


	//   ....[37]....
        /*0370*/ 	.word	0x00009080


	//   ....[38]....
        /*0374*/ 	.word	0x00009090


	//   ....[39]....
        /*0378*/ 	.word	0x000090b0


	//   ....[40]....
        /*037c*/ 	.word	0x000090c0


	//   ....[41]....
        /*0380*/ 	.word	0x000090d0


	//   ....[42]....
        /*0384*/ 	.word	0x000090e0


	//   ....[43]....
        /*0388*/ 	.word	0x00009110


	//   ....[44]....
        /*038c*/ 	.word	0x00009120


	//   ....[45]....
        /*0390*/ 	.word	0x00009150


	//   ....[46]....
        /*0394*/ 	.word	0x00009170


	//   ....[47]....
        /*0398*/ 	.word	0x00009190


	//   ....[48]....
        /*039c*/ 	.word	0x000091a0


	//   ....[49]....
        /*03a0*/ 	.word	0x000091b0


	//   ....[50]....
        /*03a4*/ 	.word	0x000091c0


	//   ....[51]....
        /*03a8*/ 	.word	0x000091f0


	//   ....[52]....
        /*03ac*/ 	.word	0x00009220


	//   ....[53]....
        /*03b0*/ 	.word	0x00009260


	//   ....[54]....
        /*03b4*/ 	.word	0x00009290


	//   ....[55]....
        /*03b8*/ 	.word	0x00009700


	//   ....[56]....
        /*03bc*/ 	.word	0x00009730


	//   ....[57]....
        /*03c0*/ 	.word	0x00009840


	//   ....[58]....
        /*03c4*/ 	.word	0x00009860


	//   ....[59]....
        /*03c8*/ 	.word	0x00009f30


	//   ....[60]....
        /*03cc*/ 	.word	0x00009f40


	//   ....[61]....
        /*03d0*/ 	.word	0x0000a040


	//   ....[62]....
        /*03d4*/ 	.word	0x0000a060


	//   ....[63]....
        /*03d8*/ 	.word	0x0000a220


	//   ....[64]....
        /*03dc*/ 	.word	0x0000b950


	//   ....[65]....
        /*03e0*/ 	.word	0x0000b970


	//   ....[66]....
        /*03e4*/ 	.word	0x0000b980


	//   ....[67]....
        /*03e8*/ 	.word	0x0000ba20


	//   ....[68]....
        /*03ec*/ 	.word	0x0000bdb0


	//   ....[69]....
        /*03f0*/ 	.word	0x0000bdc0


	//   ....[70]....
        /*03f4*/ 	.word	0x0000bdd0


	//   ....[71]....
        /*03f8*/ 	.word	0x0000bde0


	//   ....[72]....
        /*03fc*/ 	.word	0x0000c650


	//   ....[73]....
        /*0400*/ 	.word	0x0000c670


	//   ....[74]....
        /*0404*/ 	.word	0x0000c690


	//   ....[75]....
        /*0408*/ 	.word	0x0000c6b0


	//   ....[76]....
        /*040c*/ 	.word	0x0000c6c0


	//   ....[77]....
        /*0410*/ 	.word	0x0000c6d0


	//   ....[78]....
        /*0414*/ 	.word	0x0000cf00


	//   ....[79]....
        /*0418*/ 	.word	0x0000cf20


	//   ....[80]....
        /*041c*/ 	.word	0x0000cf40


	//   ....[81]....
        /*0420*/ 	.word	0x0000cfa0


	//   ....[82]....
        /*0424*/ 	.word	0x0000d330


	//   ....[83]....
        /*0428*/ 	.word	0x0000d340


	//   ....[84]....
        /*042c*/ 	.word	0x0000d350


	//   ....[85]....
        /*0430*/ 	.word	0x0000d3b0


	//   ....[86]....
        /*0434*/ 	.word	0x0000e260


	//   ....[87]....
        /*0438*/ 	.word	0x0000e400


	//   ....[88]....
        /*043c*/ 	.word	0x0000ea10


	//   ....[89]....
        /*0440*/ 	.word	0x0000eaf0


	//   ....[90]....
        /*0444*/ 	.word	0x0000eb90


	//   ....[91]....
        /*0448*/ 	.word	0x0000ebf0


	//   ....[92]....
        /*044c*/ 	.word	0x0000ecd0


	//   ....[93]....
        /*0450*/ 	.word	0x0000ee20


	//   ....[94]....
        /*0454*/ 	.word	0x0000eeb0


	//   ....[95]....
        /*0458*/ 	.word	0x0000ef10


	//   ....[96]....
        /*045c*/ 	.word	0x0000efb0


	//   ....[97]....
        /*0460*/ 	.word	0x0000f0b0


	//   ....[98]....
        /*0464*/ 	.word	0x0000f120


	//   ....[99]....
        /*0468*/ 	.word	0x0000f180


	//   ....[100]....
        /*046c*/ 	.word	0x0000f220


	//   ....[101]....
        /*0470*/ 	.word	0x0000f2f0


	//   ....[102]....
        /*0474*/ 	.word	0x0000f380


	//   ....[103]....
        /*0478*/ 	.word	0x0000f510


	//   ....[104]....
        /*047c*/ 	.word	0x0000f5c0


	//   ....[105]....
        /*0480*/ 	.word	0x0000f670


	//   ....[106]....
        /*0484*/ 	.word	0x0000f720


	//   ....[107]....
        /*0488*/ 	.word	0x0000f810


	//   ....[108]....
        /*048c*/ 	.word	0x0000f8a0


	//   ....[109]....
        /*0490*/ 	.word	0x0000f900


	//   ....[110]....
        /*0494*/ 	.word	0x0000f9d0


	//   ....[111]....
        /*0498*/ 	.word	0x0000fc30


	//----- nvinfo : EIATTR_REG_RECONFIG
	.align		4
.L_263:
        /*049c*/ 	.byte	0x01, 0x54
	.zero		2


	//----- nvinfo : EIATTR_SYSCALL_OFFSETS
	.align		4
        /*04a0*/ 	.byte	0x04, 0x46
        /*04a2*/ 	.short	(.L_265 - .L_264)


	//   ....[0]....
.L_264:
        /*04a4*/ 	.word	0x000017d0


	//   ....[1]....
        /*04a8*/ 	.word	0x0000af20


	//   ....[2]....
        /*04ac*/ 	.word	0x0000b090


	//   ....[3]....
        /*04b0*/ 	.word	0x0000b1e0


	//   ....[4]....
        /*04b4*/ 	.word	0x0000b320


	//   ....[5]....
        /*04b8*/ 	.word	0x0000c120


	//----- nvinfo : EIATTR_MBARRIER_INSTR_OFFSETS
	.align		4
.L_265:
        /*04bc*/ 	.byte	0x04, 0x39
        /*04be*/ 	.short	(.L_267 - .L_266)


	//   ....[0]....
.L_266:
        /*04c0*/ 	.word	0x00000180
        /*04c4*/ 	.word	0x000000ff
        /*04c8*/ 	.word	0x00019c00
        /*04cc*/ 	.short	0x0100
        /*04ce*/ 	.byte	0x08
	.zero		1


	//   ....[1]....
        /*04d0*/ 	.word	0x00000190
        /*04d4*/ 	.word	0x000000ff
        /*04d8*/ 	.word	0x00019c20
        /*04dc*/ 	.short	0x0100
        /*04de*/ 	.byte	0x08
	.zero		1


	//   ....[2]....
        /*04e0*/ 	.word	0x00000280
        /*04e4*/ 	.word	0x000000ff
        /*04e8*/ 	.word	0x00019c30
        /*04ec*/ 	.short	0x0100
        /*04ee*/ 	.byte	0x08
	.zero		1


	//   ....[3]....
        /*04f0*/ 	.word	0x00000290
        /*04f4*/ 	.word	0x000000ff
        /*04f8*/ 	.word	0x00019c40
        /*04fc*/ 	.short	0x0100
        /*04fe*/ 	.byte	0x08
	.zero		1


	//   ....[4]....
        /*0500*/ 	.word	0x000002a0
        /*0504*/ 	.word	0x000000ff
        /*0508*/ 	.word	0x00019c38
        /*050c*/ 	.short	0x0100
        /*050e*/ 	.byte	0x08
	.zero		1


	//   ....[5]....
        /*0510*/ 	.word	0x000002b0
        /*0514*/ 	.word	0x000000ff
        /*0518*/ 	.word	0x00019c48
        /*051c*/ 	.short	0x0100
        /*051e*/ 	.byte	0x08
	.zero		1


	//   ....[6]....
        /*0520*/ 	.word	0x000003e0
        /*0524*/ 	.word	0x000000ff
        /*0528*/ 	.word	0x00019c50
        /*052c*/ 	.short	0x0100
        /*052e*/ 	.byte	0x08
	.zero		1


	//   ....[7]....
        /*0530*/ 	.word	0x000003f0
        /*0534*/ 	.word	0x000000ff
        /*0538*/ 	.word	0x00019c60
        /*053c*/ 	.short	0x0100
        /*053e*/ 	.byte	0x08
	.zero		1


	//   ....[8]....
        /*0540*/ 	.word	0x00000400
        /*0544*/ 	.word	0x000000ff
        /*0548*/ 	.word	0x00019c58
        /*054c*/ 	.short	0x0100
        /*054e*/ 	.byte	0x08
	.zero		1


	//   ....[9]....
        /*0550*/ 	.word	0x00000410
        /*0554*/ 	.word	0x000000ff
        /*0558*/ 	.word	0x00019c68
        /*055c*/ 	.short	0x0100
        /*055e*/ 	.byte	0x08
	.zero		1


	//   ....[10]....
        /*0560*/ 	.word	0x00000500
        /*0564*/ 	.word	0x000000ff
        /*0568*/ 	.word	0x00019c70
        /*056c*/ 	.short	0x0100
        /*056e*/ 	.byte	0x06
	.zero		1


	//   ....[11]....
        /*0570*/ 	.word	0x00000510
        /*0574*/ 	.word	0x000000ff
        /*0578*/ 	.word	0x00019c80
        /*057c*/ 	.short	0x0100
        /*057e*/ 	.byte	0x06
	.zero		1


	//   ....[12]....
        /*0580*/ 	.word	0x00000520
        /*0584*/ 	.word	0x000000ff
        /*0588*/ 	.word	0x00019c78
        /*058c*/ 	.short	0x0100
        /*058e*/ 	.byte	0x06
	.zero		1


	//   ....[13]....
        /*0590*/ 	.word	0x00000530
        /*0594*/ 	.word	0x000000ff
        /*0598*/ 	.word	0x00019c88
        /*059c*/ 	.short	0x0100
        /*059e*/ 	.byte	0x06
	.zero		1


	//   ....[14]....
        /*05a0*/ 	.word	0x00000660
        /*05a4*/ 	.word	0x000000ff
        /*05a8*/ 	.word	0x00019c90
        /*05ac*/ 	.short	0x0100
        /*05ae*/ 	.byte	0x08
	.zero		1


	//   ....[15]....
        /*05b0*/ 	.word	0x00000670
        /*05b4*/ 	.word	0x000000ff
        /*05b8*/ 	.word	0x00019ca0
        /*05bc*/ 	.short	0x0100
        /*05be*/ 	.byte	0x08
	.zero		1


	//   ....[16]....
        /*05c0*/ 	.word	0x00000680
        /*05c4*/ 	.word	0x000000ff
        /*05c8*/ 	.word	0x00019c98
        /*05cc*/ 	.short	0x0100
        /*05ce*/ 	.byte	0x08
	.zero		1


	//   ....[17]....
        /*05d0*/ 	.word	0x00000690
        /*05d4*/ 	.word	0x000000ff
        /*05d8*/ 	.word	0x00019ca8
        /*05dc*/ 	.short	0x0100
        /*05de*/ 	.byte	0x08
	.zero		1


	//   ....[18]....
        /*05e0*/ 	.word	0x000007e0
        /*05e4*/ 	.word	0x000000ff
        /*05e8*/ 	.word	0x00019cb0
        /*05ec*/ 	.short	0x0100
        /*05ee*/ 	.byte	0x08
	.zero		1


	//   ....[19]....
        /*05f0*/ 	.word	0x000007f0
        /*05f4*/ 	.word	0x000000ff
        /*05f8*/ 	.word	0x00019cc0
        /*05fc*/ 	.short	0x0100
        /*05fe*/ 	.byte	0x08
	.zero		1


	//   ....[20]....
        /*0600*/ 	.word	0x00000800
        /*0604*/ 	.word	0x000000ff
        /*0608*/ 	.word	0x00019cb8
        /*060c*/ 	.short	0x0100
        /*060e*/ 	.byte	0x08
	.zero		1


	//   ....[21]....
        /*0610*/ 	.word	0x00000810
        /*0614*/ 	.word	0x000000ff
        /*0618*/ 	.word	0x00019cc8
        /*061c*/ 	.short	0x0100
        /*061e*/ 	.byte	0x08
	.zero		1


	//   ....[22]....
        /*0620*/ 	.word	0x00001850
        /*0624*/ 	.word	0x000000ff
        /*0628*/ 	.word	0x00019c00
        /*062c*/ 	.short	0x010a
        /*062e*/ 	.byte	0x2e
	.zero		1


	//   ....[23]....
        /*0630*/ 	.word	0x000018d0
        /*0634*/ 	.word	0x00000003
        /*0638*/ 	.word	0x00019c30
        /*063c*/ 	.short	0x010a
        /*063e*/ 	.byte	0x3f
	.zero		1


	//   ....[24]....
        /*0640*/ 	.word	0x00001910
        /*0644*/ 	.word	0x00000003
        /*0648*/ 	.word	0x00019c30
        /*064c*/ 	.short	0x010a
        /*064e*/ 	.byte	0x3f
	.zero		1


	//   ....[25]....
        /*0650*/ 	.word	0x00001f10
        /*0654*/ 	.word	0x000000ff
        /*0658*/ 	.word	0x00000000
        /*065c*/ 	.short	0x0101
        /*065e*/ 	.byte	0x06
	.zero		1


	//   ....[26]....
        /*0660*/ 	.word	0x00003b20
        /*0664*/ 	.word	0x000000ff
        /*0668*/ 	.word	0x00019c30
        /*066c*/ 	.short	0x010a
        /*066e*/ 	.byte	0x13
	.zero		1


	//   ....[27]....
        /*0670*/ 	.word	0x00003b60
        /*0674*/ 	.word	0x000000ff
        /*0678*/ 	.word	0x00019c30
        /*067c*/ 	.short	0x010a
        /*067e*/ 	.byte	0x13
	.zero		1


	//   ....[28]....
        /*0680*/ 	.word	0x00003cc0
        /*0684*/ 	.word	0x000000ff
        /*0688*/ 	.word	0x00019c50
        /*068c*/ 	.short	0x010a
        /*068e*/ 	.byte	0x0b
	.zero		1


	//   ....[29]....
        /*0690*/ 	.word	0x00003d00
        /*0694*/ 	.word	0x000000ff
        /*0698*/ 	.word	0x00019c50
        /*069c*/ 	.short	0x010a
        /*069e*/ 	.byte	0x0b
	.zero		1


	//   ....[30]....
        /*06a0*/ 	.word	0x00003f60
        /*06a4*/ 	.word	0x000000ff
        /*06a8*/ 	.word	0x00000000
        /*06ac*/ 	.short	0x0101
        /*06ae*/ 	.byte	0x13
	.zero		1


	//   ....[31]....
        /*06b0*/ 	.word	0x00005ac0
        /*06b4*/ 	.word	0x000000ff
        /*06b8*/ 	.word	0x00000000
        /*06bc*/ 	.short	0x0101
        /*06be*/ 	.byte	0x06
	.zero		1


	//   ....[32]....
        /*06c0*/ 	.word	0x00006070
        /*06c4*/ 	.word	0x000000ff
        /*06c8*/ 	.word	0x00019c30
        /*06cc*/ 	.short	0x010a
        /*06ce*/ 	.byte	0x06
	.zero		1


	//   ....[33]....
        /*06d0*/ 	.word	0x000060b0
        /*06d4*/ 	.word	0x000000ff
        /*06d8*/ 	.word	0x00019c30
        /*06dc*/ 	.short	0x010a
        /*06de*/ 	.byte	0x06
	.zero		1


	//   ....[34]....
        /*06e0*/ 	.word	0x00006210
        /*06e4*/ 	.word	0x000000ff
        /*06e8*/ 	.word	0x00019c50
        /*06ec*/ 	.short	0x010a
        /*06ee*/ 	.byte	0x0b
	.zero		1


	//   ....[35]....
        /*06f0*/ 	.word	0x00006250
        /*06f4*/ 	.word	0x000000ff
        /*06f8*/ 	.word	0x00019c50
        /*06fc*/ 	.short	0x010a
        /*06fe*/ 	.byte	0x0b
	.zero		1


	//   ....[36]....
        /*0700*/ 	.word	0x00006510
        /*0704*/ 	.word	0x000000ff
        /*0708*/ 	.word	0x00000000
        /*070c*/ 	.short	0x0101
        /*070e*/ 	.byte	0x06
	.zero		1


	//   ....[37]....
        /*0710*/ 	.word	0x00007680
        /*0714*/ 	.word	0x000000ff
        /*0718*/ 	.word	0x00000000
        /*071c*/ 	.short	0x0101
        /*071e*/ 	.byte	0x06
	.zero		1


	//   ....[38]....
        /*0720*/ 	.word	0x00007bb0
        /*0724*/ 	.word	0x000000ff
        /*0728*/ 	.word	0x00019c50
        /*072c*/ 	.short	0x010a
        /*072e*/ 	.byte	0x0e
	.zero		1


	//   ....[39]....
        /*0730*/ 	.word	0x00007bf0
        /*0734*/ 	.word	0x000000ff
        /*0738*/ 	.word	0x00019c50
        /*073c*/ 	.short	0x010a
        /*073e*/ 	.byte	0x0e
	.zero		1


	//   ....[40]....
        /*0740*/ 	.word	0x00008200
        /*0744*/ 	.word	0x000000ff
        /*0748*/ 	.word	0x00000000
        /*074c*/ 	.short	0x0101
        /*074e*/ 	.byte	0x04
	.zero		1


	//   ....[41]....
        /*0750*/ 	.word	0x00009710
        /*0754*/ 	.word	0x00000000
        /*0758*/ 	.word	0x00000000
        /*075c*/ 	.short	0x0101
        /*075e*/ 	.byte	0x3f
	.zero		1


	//   ....[42]....
        /*0760*/ 	.word	0x0000b710
        /*0764*/ 	.word	0x00000004
        /*0768*/ 	.word	0x00019c80
        /*076c*/ 	.short	0x010a
        /*076e*/ 	.byte	0x3f
	.zero		1


	//   ....[43]....
        /*0770*/ 	.word	0x0000baf0
        /*0774*/ 	.word	0x00000004
        /*0778*/ 	.word	0x00019c70
        /*077c*/ 	.short	0x0107
        /*077e*/ 	.byte	0x3f
	.zero		1


	//   ....[44]....
        /*0780*/ 	.word	0x0000bbb0
        /*0784*/ 	.word	0x00000004
        /*0788*/ 	.word	0x00019c70
        /*078c*/ 	.short	0x0101
        /*078e*/ 	.byte	0x3f
	.zero		1


	//   ....[45]....
        /*0790*/ 	.word	0x0000bbe0
        /*0794*/ 	.word	0x00000004
        /*0798*/ 	.word	0x00019c40
        /*079c*/ 	.short	0x010a
        /*079e*/ 	.byte	0x3f
	.zero		1


	//   ....[46]....
        /*07a0*/ 	.word	0x0000bf00
        /*07a4*/ 	.word	0x00000004
        /*07a8*/ 	.word	0x00019c30
        /*07ac*/ 	.short	0x0107
        /*07ae*/ 	.byte	0x3f
	.zero		1


	//   ....[47]....
        /*07b0*/ 	.word	0x0000bfd0
        /*07b4*/ 	.word	0x00000004
        /*07b8*/ 	.word	0x00019c30
        /*07bc*/ 	.short	0x0101
        /*07be*/ 	.byte	0x3f
	.zero		1


	//   ....[48]....
        /*07c0*/ 	.word	0x0000c8b0
        /*07c4*/ 	.word	0x00000010
        /*07c8*/ 	.word	0x00019c00
        /*07cc*/ 	.short	0x0107
        /*07ce*/ 	.byte	0x3f
	.zero		1


	//   ....[49]....
        /*07d0*/ 	.word	0x0000c9b0
        /*07d4*/ 	.word	0x00000010
        /*07d8*/ 	.word	0x00019c00
        /*07dc*/ 	.short	0x0101
        /*07de*/ 	.byte	0x3f
	.zero		1


	//   ....[50]....
        /*07e0*/ 	.word	0x0000c9d0
        /*07e4*/ 	.word	0x00000010
        /*07e8*/ 	.word	0x00019c20
        /*07ec*/ 	.short	0x010a
        /*07ee*/ 	.byte	0x3f
	.zero		1


	//   ....[51]....
        /*07f0*/ 	.word	0x0000cd30
        /*07f4*/ 	.word	0x00000004
        /*07f8*/ 	.word	0x00019c80
        /*07fc*/ 	.short	0x010a
        /*07fe*/ 	.byte	0x3f
	.zero		1


	//   ....[52]....
        /*0800*/ 	.word	0x0000d070
        /*0804*/ 	.word	0x00000004
        /*0808*/ 	.word	0x00019c70
        /*080c*/ 	.short	0x0107
        /*080e*/ 	.byte	0x3f
	.zero		1


	//   ....[53]....
        /*0810*/ 	.word	0x0000d130
        /*0814*/ 	.word	0x00000004
        /*0818*/ 	.word	0x00019c70
        /*081c*/ 	.short	0x0101
        /*081e*/ 	.byte	0x3f
	.zero		1


	//   ....[54]....
        /*0820*/ 	.word	0x0000d160
        /*0824*/ 	.word	0x00000004
        /*0828*/ 	.word	0x00019c40
        /*082c*/ 	.short	0x010a
        /*082e*/ 	.byte	0x3f
	.zero		1


	//   ....[55]....
        /*0830*/ 	.word	0x0000d450
        /*0834*/ 	.word	0x00000004
        /*0838*/ 	.word	0x00019c30
        /*083c*/ 	.short	0x0107
        /*083e*/ 	.byte	0x3f
	.zero		1


	//   ....[56]....
        /*0840*/ 	.word	0x0000d520
        /*0844*/ 	.word	0x00000004
        /*0848*/ 	.word	0x00019c30
        /*084c*/ 	.short	0x0101
        /*084e*/ 	.byte	0x3f
	.zero		1


	//   ....[57]....
        /*0850*/ 	.word	0x0000d5a0
        /*0854*/ 	.word	0x00000002
        /*0858*/ 	.word	0x00019c70
        /*085c*/ 	.short	0x010a
        /*085e*/ 	.byte	0x3f
	.zero		1


	//   ....[58]....
        /*0860*/ 	.word	0x0000d630
        /*0864*/ 	.word	0x00000002
        /*0868*/ 	.word	0x00019c60
        /*086c*/ 	.short	0x010a
        /*086e*/ 	.byte	0x3f
	.zero		1


	//   ....[59]....
        /*0870*/ 	.word	0x0000d9f0
        /*0874*/ 	.word	0x00000002
        /*0878*/ 	.word	0x00019c50
        /*087c*/ 	.short	0x0101
        /*087e*/ 	.byte	0x3f
	.zero		1


	//   ....[60]....
        /*0880*/ 	.word	0x0000da70
        /*0884*/ 	.word	0x00000002
        /*0888*/ 	.word	0x00000000
        /*088c*/ 	.short	0x0101
        /*088e*/ 	.byte	0x3f
	.zero		1


	//   ....[61]....
        /*0890*/ 	.word	0x0000dc40
        /*0894*/ 	.word	0x00000003
        /*0898*/ 	.word	0x00019c70
        /*089c*/ 	.short	0x010a
        /*089e*/ 	.byte	0x3f
	.zero		1


	//   ....[62]....
        /*08a0*/ 	.word	0x0000dcc0
        /*08a4*/ 	.word	0x00000003
        /*08a8*/ 	.word	0x00019c60
        /*08ac*/ 	.short	0x010a
        /*08ae*/ 	.byte	0x3f
	.zero		1


	//   ....[63]....
        /*08b0*/ 	.word	0x0000e090
        /*08b4*/ 	.word	0x00000003
        /*08b8*/ 	.word	0x00019c50
        /*08bc*/ 	.short	0x0101
        /*08be*/ 	.byte	0x3f
	.zero		1


	//   ....[64]....
        /*08c0*/ 	.word	0x0000e110
        /*08c4*/ 	.word	0x00000000
        /*08c8*/ 	.word	0x00000000
        /*08cc*/ 	.short	0x0101
        /*08ce*/ 	.byte	0x3f
	.zero		1


	//   ....[65]....
        /*08d0*/ 	.word	0x0000e380
        /*08d4*/ 	.word	0x00000005
        /*08d8*/ 	.word	0x00019c20
        /*08dc*/ 	.short	0x010a
        /*08de*/ 	.byte	0x3f
	.zero		1


	//   ....[66]....
        /*08e0*/ 	.word	0x0000e500
        /*08e4*/ 	.word	0x00000003
        /*08e8*/ 	.word	0x00019c40
        /*08ec*/ 	.short	0x010a
        /*08ee*/ 	.byte	0x3f
	.zero		1


	//   ....[67]....
        /*08f0*/ 	.word	0x0000e5a0
        /*08f4*/ 	.word	0x00000005
        /*08f8*/ 	.word	0x00019c40
        /*08fc*/ 	.short	0x010a
        /*08fe*/ 	.byte	0x3f
	.zero		1


	//   ....[68]....
        /*0900*/ 	.word	0x0000e5e0
        /*0904*/ 	.word	0x00000003
        /*0908*/ 	.word	0x00019c60
        /*090c*/ 	.short	0x010a
        /*090e*/ 	.byte	0x3f
	.zero		1


	//   ....[69]....
        /*0910*/ 	.word	0x0000e620
        /*0914*/ 	.word	0x00000005
        /*0918*/ 	.word	0x00019c60
        /*091c*/ 	.short	0x010a
        /*091e*/ 	.byte	0x3f
	.zero		1


	//   ....[70]....
        /*0920*/ 	.word	0x0000e660
        /*0924*/ 	.word	0x00000003
        /*0928*/ 	.word	0x00019c80
        /*092c*/ 	.short	0x010a
        /*092e*/ 	.byte	0x3f
	.zero		1


	//   ....[71]....
        /*0930*/ 	.word	0x0000e6a0
        /*0934*/ 	.word	0x00000005
        /*0938*/ 	.word	0x00019c80
        /*093c*/ 	.short	0x010a
        /*093e*/ 	.byte	0x3f
	.zero		1


	//   ....[72]....
        /*0940*/ 	.word	0x0000e710
        /*0944*/ 	.word	0x00000003
        /*0948*/ 	.word	0x00019c00
        /*094c*/ 	.short	0x010a
        /*094e*/ 	.byte	0x3f
	.zero		1


	//   ....[73]....
        /*0950*/ 	.word	0x0000e760
        /*0954*/ 	.word	0x00000003
        /*0958*/ 	.word	0x00019c30
        /*095c*/ 	.short	0x010a
        /*095e*/ 	.byte	0x3f
	.zero		1


	//   ....[74]....
        /*0960*/ 	.word	0x0000e7c0
        /*0964*/ 	.word	0x00000007
        /*0968*/ 	.word	0x00019c30
        /*096c*/ 	.short	0x010a
        /*096e*/ 	.byte	0x3f
	.zero		1


	//   ....[75]....
        /*0970*/ 	.word	0x0000e820
        /*0974*/ 	.word	0x00000007
        /*0978*/ 	.word	0x00019c50
        /*097c*/ 	.short	0x010a
        /*097e*/ 	.byte	0x3f
	.zero		1


	//   ....[76]....
        /*0980*/ 	.word	0x0000e880
        /*0984*/ 	.word	0x00000009
        /*0988*/ 	.word	0x00019c30
        /*098c*/ 	.short	0x010a
        /*098e*/ 	.byte	0x3f
	.zero		1


	//   ....[77]....
        /*0990*/ 	.word	0x0000e8e0
        /*0994*/ 	.word	0x00000009
        /*0998*/ 	.word	0x00019c50
        /*099c*/ 	.short	0x010a
        /*099e*/ 	.byte	0x3f
	.zero		1


	//   ....[78]....
        /*09a0*/ 	.word	0x0000e940
        /*09a4*/ 	.word	0x00000006
        /*09a8*/ 	.word	0x00019c50
        /*09ac*/ 	.short	0x010a
        /*09ae*/ 	.byte	0x3f
	.zero		1


	//   ....[79]....
        /*09b0*/ 	.word	0x0000ea40
        /*09b4*/ 	.word	0x00000004
        /*09b8*/ 	.word	0x00019c80
        /*09bc*/ 	.short	0x010a
        /*09be*/ 	.byte	0x3f
	.zero		1


	//   ....[80]....
        /*09c0*/ 	.word	0x0000ed70
        /*09c4*/ 	.word	0x00000004
        /*09c8*/ 	.word	0x00019c40
        /*09cc*/ 	.short	0x010a
        /*09ce*/ 	.byte	0x3f
	.zero		1


	//   ....[81]....
        /*09d0*/ 	.word	0x0000f410
        /*09d4*/ 	.word	0x00000010
        /*09d8*/ 	.word	0x00019c20
        /*09dc*/ 	.short	0x010a
        /*09de*/ 	.byte	0x3f
	.zero		1


	//   ....[82]....
        /*09e0*/ 	.word	0x0000f460
        /*09e4*/ 	.word	0x00000004
        /*09e8*/ 	.word	0x00019c80
        /*09ec*/ 	.short	0x010a
        /*09ee*/ 	.byte	0x3f
	.zero		1


	//   ....[83]....
        /*09f0*/ 	.word	0x0000f760
        /*09f4*/ 	.word	0x00000004
        /*09f8*/ 	.word	0x00019c40
        /*09fc*/ 	.short	0x010a
        /*09fe*/ 	.byte	0x3f
	.zero		1


	//   ....[84]....
        /*0a00*/ 	.word	0x0000fa10
        /*0a04*/ 	.word	0x00000002
        /*0a08*/ 	.word	0x00019c70
        /*0a0c*/ 	.short	0x010a
        /*0a0e*/ 	.byte	0x3f
	.zero		1


	//   ....[85]....
        /*0a10*/ 	.word	0x0000fa60
        /*0a14*/ 	.word	0x00000002
        /*0a18*/ 	.word	0x00019c60
        /*0a1c*/ 	.short	0x010a
        /*0a1e*/ 	.byte	0x3f
	.zero		1


	//   ....[86]....
        /*0a20*/ 	.word	0x0000fab0
        /*0a24*/ 	.word	0x00000003
        /*0a28*/ 	.word	0x00019c70
        /*0a2c*/ 	.short	0x010a
        /*0a2e*/ 	.byte	0x3f
	.zero		1


	//   ....[87]....
        /*0a30*/ 	.word	0x0000fb00
        /*0a34*/ 	.word	0x00000003
        /*0a38*/ 	.word	0x00019c60
        /*0a3c*/ 	.short	0x010a
        /*0a3e*/ 	.byte	0x3f
	.zero		1


	//   ....[88]....
        /*0a40*/ 	.word	0x0000fb50
        /*0a44*/ 	.word	0x00000005
        /*0a48*/ 	.word	0x00019c20
        /*0a4c*/ 	.short	0x010a
        /*0a4e*/ 	.byte	0x3f
	.zero		1


	//   ....[89]....
        /*0a50*/ 	.word	0x0000fcf0
        /*0a54*/ 	.word	0x00000003
        /*0a58*/ 	.word	0x00019c40
        /*0a5c*/ 	.short	0x010a
        /*0a5e*/ 	.byte	0x3f
	.zero		1


	//   ....[90]....
        /*0a60*/ 	.word	0x0000fd40
        /*0a64*/ 	.word	0x00000005
        /*0a68*/ 	.word	0x00019c40
        /*0a6c*/ 	.short	0x010a
        /*0a6e*/ 	.byte	0x3f
	.zero		1


	//   ....[91]....
        /*0a70*/ 	.word	0x0000fd90
        /*0a74*/ 	.word	0x00000003
        /*0a78*/ 	.word	0x00019c60
        /*0a7c*/ 	.short	0x010a
        /*0a7e*/ 	.byte	0x3f
	.zero		1


	//   ....[92]....
        /*0a80*/ 	.word	0x0000fde0
        /*0a84*/ 	.word	0x00000005
        /*0a88*/ 	.word	0x00019c60
        /*0a8c*/ 	.short	0x010a
        /*0a8e*/ 	.byte	0x3f
	.zero		1


	//   ....[93]....
        /*0a90*/ 	.word	0x0000fe30
        /*0a94*/ 	.word	0x00000003
        /*0a98*/ 	.word	0x00019c80
        /*0a9c*/ 	.short	0x010a
        /*0a9e*/ 	.byte	0x3f
	.zero		1


	//----- nvinfo : EIATTR_NUM_MBARRIERS
	.align		4
.L_267:
        /*0aa0*/ 	.byte	0x03, 0x38
        /*0aa2*/ 	.short	0x0016


	//----- nvinfo : EIATTR_EXIT_INSTR_OFFSETS
	.align		4
        /*0aa4*/ 	.byte	0x04, 0x1c
        /*0aa6*/ 	.short	(.L_269 - .L_268)


	//   ....[0]....
.L_268:
        /*0aa8*/ 	.word	0x00000950


	//   ....[1]....
        /*0aac*/ 	.word	0x0000a190


	//   ....[2]....
        /*0ab0*/ 	.word	0x0000e6f0


	//----- nvinfo : EIATTR_MAX_THREADS
	.align		4
.L_269:
        /*0ab4*/ 	.byte	0x04, 0x05
        /*0ab6*/ 	.short	(.L_271 - .L_270)
.L_270:
        /*0ab8*/ 	.word	0x00000200
        /*0abc*/ 	.word	0x00000001
        /*0ac0*/ 	.word	0x00000001


	//----- nvinfo : EIATTR_CRS_STACK_SIZE
	.align		4
.L_271:
        /*0ac4*/ 	.byte	0x04, 0x1e
        /*0ac6*/ 	.short	(.L_273 - .L_272)
.L_272:
        /*0ac8*/ 	.word	0x00000000


	//----- nvinfo : EIATTR_CBANK_PARAM_SIZE
	.align		4
.L_273:
        /*0acc*/ 	.byte	0x03, 0x19
        /*0ace*/ 	.short	0x0af0


	//----- nvinfo : EIATTR_PARAM_CBANK
	.align		4
        /*0ad0*/ 	.byte	0x04, 0x0a
        /*0ad2*/ 	.short	(.L_275 - .L_274)
	.align		4
.L_274:
        /*0ad4*/ 	.word	index@(.nv.constant0._ZN7cutlass13device_kernelIN5flash11enable_sm90INS1_16FlashAttnFwdSm90INS1_25CollectiveMainloopFwdSm90ILi2EN4cute5tupleIJNS5_1CILi1EEES8_S8_EEENS6_IJNS7_ILi192EEENS7_ILi128EEENS7_ILi96EEEEEELi96ENS_12float_e4m3_tEfNS_4arch4Sm90ELb1ELb0ELb0ELb0ELb1ELb0ELb0ELb1ELb1ELb1ELb0ELb0EEENS1_21CollectiveEpilogueFwdINS6_IJSA_SC_SB_EEES9_NS_10bfloat16_tESG_Li384ELb0ELb1ELb0ELb1EEENS1_30DynamicPersistentTileSchedulerILi384ELi128ELb0ELb1ELb1EEEEEEEEEvNT_6ParamsE)
        /*0ad8*/ 	.short	0x0210
        /*0ada*/ 	.short	0x0af0


	//----- nvinfo : EIATTR_SW_WAR
	.align		4
.L_275:
        /*0adc*/ 	.byte	0x04, 0x36
        /*0ade*/ 	.short	(.L_277 - .L_276)
.L_276:
        /*0ae0*/ 	.word	0x00000008
.L_277:


//--------------------- .nv.info._ZN7cutlass13device_kernelIN5flash11enable_sm90INS1_16FlashAttnFwdSm90INS1_25CollectiveMainloopFwdSm90ILi2EN4cute5tupleIJNS5_1CILi1EEES8_S8_EEENS6_IJNS7_ILi192EEENS7_ILi128EEENS7_ILi96EEEEEELi96ENS_12float_e4m3_tEfNS_4arch4Sm90ELb1ELb0ELb0ELb1ELb1ELb0ELb0ELb1ELb1ELb1ELb0ELb0EEENS1_21CollectiveEpilogueFwdINS6_IJSA_SC_SB_EEES9_NS_10bfloat16_tESG_Li384ELb1ELb1ELb0ELb1EEENS1_36VarlenDynamicPersistentTileSchedulerILi192ELi128ELi384ELi128ELb0ELb1ELb1ELb1ELb1ELb1EEEEEEEEEvNT_6ParamsE --------------------------
	.section	.nv.info._ZN7cutlass13device_kernelIN5flash11enable_sm90INS1_16FlashAttnFwdSm90INS1_25CollectiveMainloopFwdSm90ILi2EN4cute5tupleIJNS5_1CILi1EEES8_S8_EEENS6_IJNS7_ILi192EEENS7_ILi128EEENS7_ILi96EEEEEELi96ENS_12float_e4m3_tEfNS_4arch4Sm90ELb1ELb0ELb0ELb1ELb1ELb0ELb0ELb1ELb1ELb1ELb0ELb0EEENS1_21CollectiveEpilogueFwdINS6_IJSA_SC_SB_EEES9_NS_10bfloat16_tESG_Li384ELb1ELb1ELb0ELb1EEENS1_36VarlenDynamicPersistentTileSchedulerILi192ELi128ELi384ELi128ELb0ELb1ELb1ELb1ELb1ELb1EEEEEEEEEvNT_6ParamsE,"",@"SHT_CUDA_INFO"
	.sectionflags	@""
	.align	4


	//----- nvinfo : EIATTR_CUDA_API_VERSION
	.align		4
        /*0000*/ 	.byte	0x04, 0x37
        /*0002*/ 	.short	(.L_279 - .L_278)
.L_278:
        /*0004*/ 	.word	0x00000082


	//----- nvinfo : EIATTR_KPARAM_INFO
	.align		4
.L_279:
        /*0008*/ 	.byte	0x04, 0x17
        /*000a*/ 	.short	(.L_281 - .L_280)
.L_280:
        /*000c*/ 	.word	0x00000000
        /*0010*/ 	.short	0x0000
        /*0012*/ 	.short	0x0070
        /*0014*/ 	.byte	0x00, 0xf0, 0x01, 0x2a


	//----- nvinfo : EIATTR_SPARSE_MMA_MASK
	.align		4
.L_281:
        /*0018*/ 	.byte	0x03, 0x50
        /*001a*/ 	.short	0x0000


	//----- nvinfo : EIATTR_MAXREG_COUNT
	.align		4
        /*001c*/ 	.byte	0x03, 0x1b
        /*001e*/ 	.short	0x0080


	//----- nvinfo : EIATTR_NUM_BARRIERS
	.align		4
        /*0020*/ 	.byte	0x02, 0x4c
        /*0022*/ 	.byte	0x09
	.zero		1


	//----- nvinfo : EIATTR_EXTERNS
	.align		4
        /*0024*/ 	.byte	0x04, 0x0f
        /*0026*/ 	.short	(.L_283 - .L_282)


	//   ....[0]....
	.align		4
.L_282:
        /*0028*/ 	.word	index@(__assertfail)


	//----- nvinfo : EIATTR_ANNOTATIONS
	.align		4
.L_283:
        /*002c*/ 	.byte	0x04, 0x55
        /*002e*/ 	.short	(.L_285 - .L_284)


	//   ....[0]....
.L_284:
        /* <DEDUP_REMOVED lines=14> */


	//----- nvinfo : EIATTR_MERCURY_ISA_VERSION
	.align		4
.L_285:
        /*0100*/ 	.byte	0x03, 0x5f
        /*0102*/ 	.short	0x0101


	//----- nvinfo : EIATTR_UNUSED_LOAD_BYTE_OFFSET
	.align		4
        /*0104*/ 	.byte	0x04, 0x44
        /*0106*/ 	.short	(.L_287 - .L_286)


	//   ....[0]....
.L_286:
        /*0108*/ 	.word	0x00000940
        /*010c*/ 	.word	0x0000fff0


	//   ....[1]....
        /*0110*/ 	.word	0x00008650
        /*0114*/ 	.word	0x0000fff0


	//----- nvinfo : EIATTR_INT_WARP_WIDE_INSTR_OFFSETS
	.align		4
.L_287:
        /*0118*/ 	.byte	0x04, 0x31
        /*011a*/ 	.short	(.L_289 - .L_288)


	//   ....[0]....
.L_288:
        /*011c*/ 	.word	0x000000c0


	//   ....[1]....
        /*0120*/ 	.word	0x000000d0


	//   ....[2]....
        /*0124*/ 	.word	0x00000170


	//   ....[3]....
        /*0128*/ 	.word	0x0000bd30


	//   ....[4]....
        /*012c*/ 	.word	0x0000bdc0


	//   ....[5]....
        /*0130*/ 	.word	0x0000ec40


	//   ....[6]....
        /*0134*/ 	.word	0x0000ecd0


	//----- nvinfo : EIATTR_COOP_GROUP_MASK_REGIDS
	.align		4
.L_289:
        /*0138*/ 	.byte	0x04, 0x29
        /*013a*/ 	.short	(.L_291 - .L_290)


	//   ....[0]....
.L_290:
        /*013c*/ 	.word	0xffffffff


	//   ....[1]....
        /*0140*/ 	.word	0xffffffff


	//   ....[2]....
        /*0144*/ 	.word	0xffffffff


	//   ....[3]....
        /*0148*/ 	.word	0xffffffff


	//   ....[4]....
        /*014c*/ 	.word	0xffffffff


	//   ....[5]....
        /*0150*/ 	.word	0xffffffff


	//   ....[6]....
        /*0154*/ 	.word	0xffffffff


	//   ....[7]....
        /*0158*/ 	.word	0xffffffff


	//   ....[8]....
        /*015c*/ 	.word	0xffffffff


	//   ....[9]....
        /*0160*/ 	.word	0xffffffff


	//   ....[10]....
        /*0164*/ 	.word	0xffffffff


	//   ....[11]....
        /*0168*/ 	.word	0xffffffff


	//   ....[12]....
        /*016c*/ 	.word	0xffffffff


	//   ....[13]....
        /*0170*/ 	.word	0xffffffff


	//   ....[14]....
        /*0174*/ 	.word	0xffffffff


	//   ....[15]....
        /*0178*/ 	.word	0xffffffff


	//   ....[16]....
        /*017c*/ 	.word	0xffffffff


	//   ....[17]....
        /*0180*/ 	.word	0xffffffff


	//   ....[18]....
        /*0184*/ 	.word	0xffffffff


	//   ....[19]....
        /*0188*/ 	.word	0xffffffff


	//   ....[20]....
        /*018c*/ 	.word	0xffffffff


	//   ....[21]....
        /*0190*/ 	.word	0xffffffff


	//   ....[22]....
        /*0194*/ 	.word	0xffffffff


	//   ....[23]....
        /*0198*/ 	.word	0xffffffff


	//   ....[24]....
        /*019c*/ 	.word	0xffffffff


	//   ....[25]....
        /*01a0*/ 	.word	0xffffffff


	//   ....[26]....
        /*01a4*/ 	.word	0xffffffff


	//   ....[27]....
        /*01a8*/ 	.word	0xffffffff


	//   ....[28]....
        /*01ac*/ 	.word	0xffffffff


	//   ....[29]....
        /*01b0*/ 	.word	0xffffffff


	//   ....[30]....
        /*01b4*/ 	.word	0xffffffff


	//   ....[31]....
        /*01b8*/ 	.word	0xffffffff


	//   ....[32]....
        /*01bc*/ 	.word	0xffffffff


	//   ....[33]....
        /*01c0*/ 	.word	0xffffffff


	//   ....[34]....
        /*01c4*/ 	.word	0xffffffff


	//   ....[35]....
        /*01c8*/ 	.word	0xffffffff


	//   ....[36]....
        /*01cc*/ 	.word	0xffffffff


	//   ....[37]....
        /*01d0*/ 	.word	0xffffffff


	//   ....[38]....
        /*01d4*/ 	.word	0xffffffff


	//   ....[39]....
        /*01d8*/ 	.word	0xffffffff


	//   ....[40]....
        /*01dc*/ 	.word	0xffffffff


	//   ....[41]....
        /*01e0*/ 	.word	0xffffffff


	//   ....[42]....
        /*01e4*/ 	.word	0xffffffff


	//   ....[43]....
        /*01e8*/ 	.word	0xffffffff


	//   ....[44]....
        /*01ec*/ 	.word	0xffffffff


	//   ....[45]....
        /*01f0*/ 	.word	0xffffffff


	//   ....[46]....
        /*01f4*/ 	.word	0xffffffff


	//   ....[47]....
        /*01f8*/ 	.word	0xffffffff


	//   ....[48]....
        /*01fc*/ 	.word	0xffffffff


	//   ....[49]....
        /*0200*/ 	.word	0xffffffff


	//   ....[50]....
        /*0204*/ 	.word	0xffffffff


	//   ....[51]....
        /*0208*/ 	.word	0xffffffff


	//   ....[52]....
        /*020c*/ 	.word	0xffffffff


	//   ....[53]....
        /*0210*/ 	.word	0xffffffff


	//   ....[54]....
        /*0214*/ 	.word	0xffffffff


	//   ....[55]....
        /*0218*/ 	.word	0xffffffff


	//   ....[56]....
        /*021c*/ 	.word	0xffffffff


	//   ....[57]....
        /*0220*/ 	.word	0xffffffff


	//   ....[58]....
        /*0224*/ 	.word	0xffffffff


	//   ....[59]....
        /*0228*/ 	.word	0xffffffff


	//   ....[60]....
        /*022c*/ 	.word	0xffffffff


	//   ....[61]....
        /*0230*/ 	.word	0xffffffff


	//   ....[62]....
        /*0234*/ 	.word	0xffffffff


	//   ....[63]....
        /*0238*/ 	.word	0xffffffff


	//   ....[64]....
        /*023c*/ 	.word	0xffffffff


	//   ....[65]....
        /*0240*/ 	.word	0xffffffff


	//   ....[66]....
        /*0244*/ 	.word	0xffffffff


	//   ....[67]....
        /*0248*/ 	.word	0xffffffff


	//   ....[68]....
        /*024c*/ 	.word	0xffffffff


	//   ....[69]....
        /*0250*/ 	.word	0xffffffff


	//   ....[70]....
        /*0254*/ 	.word	0xffffffff


	//   ....[71]....
        /*0258*/ 	.word	0xffffffff


	//   ....[72]....
        /*025c*/ 	.word	0xffffffff


	//   ....[73]....
        /*0260*/ 	.word	0xffffffff


	//   ....[74]....
        /*0264*/ 	.word	0xffffffff


	//   ....[75]....
        /*0268*/ 	.word	0xffffffff


	//   ....[76]....
        /*026c*/ 	.word	0xffffffff


	//   ....[77]....
        /*0270*/ 	.word	0xffffffff


	//   ....[78]....
        /*0274*/ 	.word	0xffffffff


	//   ....[79]....
        /*0278*/ 	.word	0xffffffff


	//   ....[80]....
        /*027c*/ 	.word	0xffffffff


	//   ....[81]....
        /*0280*/ 	.word	0xffffffff


	//   ....[82]....
        /*0284*/ 	.word	0xffffffff


	//   ....[83]....
        /*0288*/ 	.word	0xffffffff


	//   ....[84]....
        /*028c*/ 	.word	0xffffffff


	//   ....[85]....
        /*0290*/ 	.word	0xffffffff


	//   ....[86]....
        /*0294*/ 	.word	0xffffffff


	//   ....[87]....
        /*0298*/ 	.word	0xffffffff


	//   ....[88]....
        /*029c*/ 	.word	0xffffffff


	//   ....[89]....
        /*02a0*/ 	.word	0xffffffff


	//   ....[90]....
        /*02a4*/ 	.word	0xffffffff


	//   ....[91]....
        /*02a8*/ 	.word	0xffffffff


	//   ....[92]....
        /*02ac*/ 	.word	0xffffffff


	//   ....[93]....
        /*02b0*/ 	.word	0xffffffff


	//   ....[94]....
        /*02b4*/ 	.word	0xffffffff


	//   ....[95]....
        /*02b8*/ 	.word	0xffffffff


	//   ....[96]....
        /*02bc*/ 	.word	0xffffffff


	//   ....[97]....
        /*02c0*/ 	.word	0xffffffff


	//   ....[98]....
        /*02c4*/ 	.word	0xffffffff


	//   ....[99]....
        /*02c8*/ 	.word	0xffffffff


	//   ....[100]....
        /*02cc*/ 	.word	0xffffffff


	//   ....[101]....
        /*02d0*/ 	.word	0xffffffff


	//   ....[102]....
        /*02d4*/ 	.word	0xffffffff


	//   ....[103]....
        /*02d8*/ 	.word	0xffffffff


	//   ....[104]....
        /*02dc*/ 	.word	0xffffffff


	//   ....[105]....
        /*02e0*/ 	.word	0xffffffff


	//   ....[106]....
        /*02e4*/ 	.word	0xffffffff


	//   ....[107]....
        /*02e8*/ 	.word	0xffffffff


	//   ....[108]....
        /*02ec*/ 	.word	0xffffffff


	//   ....[109]....
        /*02f0*/ 	.word	0xffffffff


	//   ....[110]....
        /*02f4*/ 	.word	0xffffffff


	//   ....[111]....
        /*02f8*/ 	.word	0xffffffff


	//   ....[112]....
        /*02fc*/ 	.word	0xffffffff


	//   ....[113]....
        /*0300*/ 	.word	0xffffffff


	//   ....[114]....
        /*0304*/ 	.word	0xffffffff


	//   ....[115]....
        /*0308*/ 	.word	0xffffffff


	//   ....[116]....
        /*030c*/ 	.word	0xffffffff


	//   ....[117]....
        /*0310*/ 	.word	0xffffffff


	//   ....[118]....
        /*0314*/ 	.word	0xffffffff


	//   ....[119]....
        /*0318*/ 	.word	0x0500000f


	//   ....[120]....
        /*031c*/ 	.word	0x0500000f


	//   ....[121]....
        /*0320*/ 	.word	0x0500000f


	//   ....[122]....
        /*0324*/ 	.word	0x0500000f


	//   ....[123]....
        /*0328*/ 	.word	0x0500000f


	//   ....[124]....
        /*032c*/ 	.word	0x0500000f


	//   ....[125]....
        /*0330*/ 	.word	0x0500000f


	//   ....[126]....
        /*0334*/ 	.word	0x0500000f


	//   ....[127]....
        /*0338*/ 	.word	0x0500000f


	//   ....[128]....
        /*033c*/ 	.word	0x0500000f


	//   ....[129]....
        /*0340*/ 	.word	0x0500000f


	//   ....[130]....
        /*0344*/ 	.word	0x0500000f


	//   ....[131]....
        /*0348*/ 	.word	0x0500000f


	//   ....[132]....
        /*034c*/ 	.word	0x0500000f


	//   ....[133]....
        /*0350*/ 	.word	0x0500000f


	//   ....[134]....
        /*0354*/ 	.word	0x0500000f


	//   ....[135]....
        /*0358*/ 	.word	0x0500000f


	//   ....[136]....
        /*035c*/ 	.word	0x0500000f


	//   ....[137]....
        /*0360*/ 	.word	0x0500000f


	//   ....[138]....
        /*0364*/ 	.word	0x0500000f


	//   ....[139]....
        /*0368*/ 	.word	0x0500000f


	//   ....[140]....
        /*036c*/ 	.word	0x0500000f


	//   ....[141]....
        /*0370*/ 	.word	0x0500000f


	//   ....[142]....
        /*0374*/ 	.word	0x0500000f


	//----- nvinfo : EIATTR_COOP_GROUP_INSTR_OFFSETS
	.align		4
.L_291:
        /*0378*/ 	.byte	0x04, 0x28
        /*037a*/ 	.short	(.L_293 - .L_292)


	//   ....[0]....
.L_292:
        /*037c*/ 	.word	0x00000070


	//   ....[1]....
        /*0380*/ 	.word	0x000000b0


	//   ....[2]....
        /*0384*/ 	.word	0x000002d0


	//   ....[3]....
        /*0388*/ 	.word	0x00000430


	//   ....[4]....
        /*038c*/ 	.word	0x00000550


	//   ....[5]....
        /*0390*/ 	.word	0x000006b0


	//   ....[6]....
        /*0394*/ 	.word	0x00001790


	//   ....[7]....
        /*0398*/ 	.word	0x00001e40


	//   ....[8]....
        /*039c*/ 	.word	0x00001e70


	//   ....[9]....
        /*03a0*/ 	.word	0x000025e0


	//   ....[10]....
        /*03a4*/ 	.word	0x000026b0


	//   ....[11]....
        /*03a8*/ 	.word	0x00003020


	//   ....[12]....
        /*03ac*/ 	.word	0x00003090


	//   ....[13]....
        /*03b0*/ 	.word	0x000040f0


	//   ....[14]....
        /*03b4*/ 	.word	0x00004110


	//   ....[15]....
        /*03b8*/ 	.word	0x00004790


	//   ....[16]....
        /*03bc*/ 	.word	0x000048a0


	//   ....[17]....
        /*03c0*/ 	.word	0x000050b0


	//   ....[18]....
        /*03c4*/ 	.word	0x00005130


	//   ....[19]....
        /*03c8*/ 	.word	0x000069b0


	//   ....[20]....
        /*03cc*/ 	.word	0x000069c0


	//   ....[21]....
        /*03d0*/ 	.word	0x000069f0


	//   ....[22]....
        /*03d4*/ 	.word	0x00006a00


	//   ....[23]....
        /*03d8*/ 	.word	0x00007fb0


	//   ....[24]....
        /*03dc*/ 	.word	0x00007fd0


	//   ....[25]....
        /*03e0*/ 	.word	0x00008040


	//   ....[26]....
        /*03e4*/ 	.word	0x00008050


	//   ....[27]....
        /*03e8*/ 	.word	0x00008cf0


	//   ....[28]....
        /*03ec*/ 	.word	0x00008d00


	//   ....[29]....
        /*03f0*/ 	.word	0x00008d10


	//   ....[30]....
        /*03f4*/ 	.word	0x00008d20


	//   ....[31]....
        /*03f8*/ 	.word	0x00008d30


	//   ....[32]....
        /*03fc*/ 	.word	0x00008d40


	//   ....[33]....
        /*0400*/ 	.word	0x00008d50


	//   ....[34]....
        /*0404*/ 	.word	0x00008d60


	//   ....[35]....
        /*0408*/ 	.word	0x00008d90


	//   ....[36]....
        /*040c*/ 	.word	0x00008da0


	//   ....[37]....
        /*0410*/ 	.word	0x00008dd0


	//   ....[38]....
        /*0414*/ 	.word	0x00008e00


	//   ....[39]....
        /*0418*/ 	.word	0x00008e40


	//   ....[40]....
        /*041c*/ 	.word	0x00008e60


	//   ....[41]....
        /*0420*/ 	.word	0x00008e90


	//   ....[42]....
        /*0424*/ 	.word	0x00008ea0


	//   ....[43]....
        /*0428*/ 	.word	0x00008ed0


	//   ....[44]....
        /*042c*/ 	.word	0x00008ee0


	//   ....[45]....
        /*0430*/ 	.word	0x00008ef0


	//   ....[46]....
        /*0434*/ 	.word	0x00008f20


	//   ....[47]....
        /*0438*/ 	.word	0x00008f50


	//   ....[48]....
        /*043c*/ 	.word	0x00008f60


	//   ....[49]....
        /*0440*/ 	.word	0x00008f70


	//   ....[50]....
        /*0444*/ 	.word	0x00008f90


	//   ....[51]....
        /*0448*/ 	.word	0x00009510


	//   ....[52]....
        /*044c*/ 	.word	0x00009550


	//   ....[53]....
        /*0450*/ 	.word	0x00009580


	//   ....[54]....
        /*0454*/ 	.word	0x000095c0


	//   ....[55]....
        /*0458*/ 	.word	0x00009a70


	//   ....[56]....
        /*045c*/ 	.word	0x00009aa0


	//   ....[57]....
        /*0460*/ 	.word	0x00009bb0


	//   ....[58]....
        /*0464*/ 	.word	0x00009bd0


	//   ....[59]....
        /*0468*/ 	.word	0x0000a4c0


	//   ....[60]....
        /*046c*/ 	.word	0x0000a4d0


	//   ....[61]....
        /*0470*/ 	.word	0x0000a5d0


	//   ....[62]....
        /*0474*/ 	.word	0x0000a5f0


	//   ....[63]....
        /*0478*/ 	.word	0x0000a760


	//   ....[64]....
        /*047c*/ 	.word	0x0000a910


	//   ....[65]....
        /*0480*/ 	.word	0x0000a940


	//   ....[66]....
        /*0484*/ 	.word	0x0000a970


	//   ....[67]....
        /*0488*/ 	.word	0x0000a9a0


	//   ....[68]....
        /*048c*/ 	.word	0x0000a9d0


	//   ....[69]....
        /*0490*/ 	.word	0x0000aa10


	//   ....[70]....
        /*0494*/ 	.word	0x0000ab60


	//   ....[71]....
        /*0498*/ 	.word	0x0000ab90


	//   ....[72]....
        /*049c*/ 	.word	0x0000abc0


	//   ....[73]....
        /*04a0*/ 	.word	0x0000abf0


	//   ....[74]....
        /*04a4*/ 	.word	0x0000ac20


	//   ....[75]....
        /*04a8*/ 	.word	0x0000ac60


	//   ....[76]....
        /*04ac*/ 	.word	0x0000ace0


	//   ....[77]....
        /*04b0*/ 	.word	0x0000ad80


	//   ....[78]....
        /*04b4*/ 	.word	0x0000ae30


	//   ....[79]....
        /*04b8*/ 	.word	0x0000c970


	//   ....[80]....
        /*04bc*/ 	.word	0x0000c9a0


	//   ....[81]....
        /*04c0*/ 	.word	0x0000c9c0


	//   ....[82]....
        /*04c4*/ 	.word	0x0000caa0


	//   ....[83]....
        /*04c8*/ 	.word	0x0000ce40


	//   ....[84]....
        /*04cc*/ 	.word	0x0000ce50


	//   ....[85]....
        /*04d0*/ 	.word	0x0000ce60


	//   ....[86]....
        /*04d4*/ 	.word	0x0000ce70


	//   ....[87]....
        /*04d8*/ 	.word	0x0000d790


	//   ....[88]....
        /*04dc*/ 	.word	0x0000d7c0


	//   ....[89]....
        /*04e0*/ 	.word	0x0000d7e0


	//   ....[90]....
        /*04e4*/ 	.word	0x0000d7f0


	//   ....[91]....
        /*04e8*/ 	.word	0x0000d800


	//   ....[92]....
        /*04ec*/ 	.word	0x0000d910


	//   ....[93]....
        /*04f0*/ 	.word	0x0000e060


	//   ....[94]....
        /*04f4*/ 	.word	0x0000e080


	//   ....[95]....
        /*04f8*/ 	.word	0x0000e090


	//   ....[96]....
        /*04fc*/ 	.word	0x0000e0f0


	//   ....[97]....
        /*0500*/ 	.word	0x0000e450


	//   ....[98]....
        /*0504*/ 	.word	0x0000e460


	//   ....[99]....
        /*0508*/ 	.word	0x0000e470


	//   ....[100]....
        /*050c*/ 	.word	0x0000e4d0


	//   ....[101]....
        /*0510*/ 	.word	0x0000f3c0


	//   ....[102]....
        /*0514*/ 	.word	0x0000f460


	//   ....[103]....
        /*0518*/ 	.word	0x0000f490


	//   ....[104]....
        /*051c*/ 	.word	0x0000f4c0


	//   ....[105]....
        /*0520*/ 	.word	0x0000f500


	//   ....[106]....
        /*0524*/ 	.word	0x0000f530


	//   ....[107]....
        /*0528*/ 	.word	0x0000f560


	//   ....[108]....
        /*052c*/ 	.word	0x0000f570


	//   ....[109]....
        /*0530*/ 	.word	0x0000f6b0


	//   ....[110]....
        /*0534*/ 	.word	0x0000f6e0


	//   ....[111]....
        /*0538*/ 	.word	0x0000f710


	//   ....[112]....
        /*053c*/ 	.word	0x0000f740


	//   ....[113]....
        /*0540*/ 	.word	0x0000f770


	//   ....[114]....
        /*0544*/ 	.word	0x0000f7b0


	//   ....[115]....
        /*0548*/ 	.word	0x0000f840


	//   ....[116]....
        /*054c*/ 	.word	0x0000f8d0


	//   ....[117]....
        /*0550*/ 	.word	0x0000f940


	//   ....[118]....
        /*0554*/ 	.word	0x0000ff70


	//   ....[119]....
        /*0558*/ 	.word	0x00010580


	//   ....[120]....
        /*055c*/ 	.word	0x00010670


	//   ....[121]....
        /*0560*/ 	.word	0x00010700


	//   ....[122]....
        /*0564*/ 	.word	0x00010890


	//   ....[123]....
        /*0568*/ 	.word	0x00010930


	//   ....[124]....
        /*056c*/ 	.word	0x00010a30


	//   ....[125]....
        /*0570*/ 	.word	0x00010ac0


	//   ....[126]....
        /*0574*/ 	.word	0x00010b20


	//   ....[127]....
        /*0578*/ 	.word	0x00010bc0


	//   ....[128]....
        /*057c*/ 	.word	0x00010cd0


	//   ....[129]....
        /*0580*/ 	.word	0x00010d30


	//   ....[130]....
        /*0584*/ 	.word	0x00010d90


	//   ....[131]....
        /*0588*/ 	.word	0x00010e30


	//   ....[132]....
        /*058c*/ 	.word	0x00010ef0


	//   ....[133]....
        /*0590*/ 	.word	0x00010f70


	//   ....[134]....
        /*0594*/ 	.word	0x00011130


	//   ....[135]....
        /*0598*/ 	.word	0x000111d0


	//   ....[136]....
        /*059c*/ 	.word	0x00011230


	//   ....[137]....
        /*05a0*/ 	.word	0x00011300


	//   ....[138]....
        /*05a4*/ 	.word	0x000113f0


	//   ....[139]....
        /*05a8*/ 	.word	0x00011480


	//   ....[140]....
        /*05ac*/ 	.word	0x000114e0


	//   ....[141]....
        /*05b0*/ 	.word	0x000115b0


	//   ....[142]....
        /*05b4*/ 	.word	0x00011810


	//----- nvinfo : EIATTR_REG_RECONFIG
	.align		4
.L_293:
        /*05b8*/ 	.byte	0x01, 0x54
	.zero		2


	//----- nvinfo : EIATTR_SYSCALL_OFFSETS
	.align		4
        /*05bc*/ 	.byte	0x04, 0x46
        /*05be*/ 	.short	(.L_295 - .L_294)


	//   ....[0]....
.L_294:
        /*05c0*/ 	.word	0x00001970


	//   ....[1]....
        /*05c4*/ 	.word	0x0000bf20


	//   ....[2]....
        /*05c8*/ 	.word	0x0000c090


	//   ....[3]....
        /*05cc*/ 	.word	0x0000c1e0


	//   ....[4]....
        /*05d0*/ 	.word	0x0000c320


	//   ....[5]....
        /*05d4*/ 	.word	0x0000d260


	//----- nvinfo : EIATTR_MBARRIER_INSTR_OFFSETS
	.align		4
.L_295:
        /*05d8*/ 	.byte	0x04, 0x39
        /*05da*/ 	.short	(.L_297 - .L_296)


	//   ....[0]....
.L_296:
        /*05dc*/ 	.word	0x00000180
        /*05e0*/ 	.word	0x000000ff
        /*05e4*/ 	.word	0x00019c00
        /*05e8*/ 	.short	0x0100
        /*05ea*/ 	.byte	0x08
	.zero		1


	//   ....[1]....
        /*05ec*/ 	.word	0x00000190
        /*05f0*/ 	.word	0x000000ff
        /*05f4*/ 	.word	0x00019c20
        /*05f8*/ 	.short	0x0100
        /*05fa*/ 	.byte	0x08
	.zero		1


	//   ....[2]....
        /*05fc*/ 	.word	0x00000280
        /*0600*/ 	.word	0x000000ff
        /*0604*/ 	.word	0x00019c30
        /*0608*/ 	.short	0x0100
        /*060a*/ 	.byte	0x08
	.zero		1


	//   ....[3]....
        /*060c*/ 	.word	0x00000290
        /*0610*/ 	.word	0x000000ff
        /*0614*/ 	.word	0x00019c40
        /*0618*/ 	.short	0x0100
        /*061a*/ 	.byte	0x08
	.zero		1


	//   ....[4]....
        /*061c*/ 	.word	0x000002a0
        /*0620*/ 	.word	0x000000ff
        /*0624*/ 	.word	0x00019c38
        /*0628*/ 	.short	0x0100
        /*062a*/ 	.byte	0x08
	.zero		1


	//   ....[5]....
        /*062c*/ 	.word	0x000002b0
        /*0630*/ 	.word	0x000000ff
        /*0634*/ 	.word	0x00019c48
        /*0638*/ 	.short	0x0100
        /*063a*/ 	.byte	0x08
	.zero		1


	//   ....[6]....
        /*063c*/ 	.word	0x000003e0
        /*0640*/ 	.word	0x000000ff
        /*0644*/ 	.word	0x00019c50
        /*0648*/ 	.short	0x0100
        /*064a*/ 	.byte	0x08
	.zero		1


	//   ....[7]....
        /*064c*/ 	.word	0x000003f0
        /*0650*/ 	.word	0x000000ff
        /*0654*/ 	.word	0x00019c60
        /*0658*/ 	.short	0x0100
        /*065a*/ 	.byte	0x08
	.zero		1


	//   ....[8]....
        /*065c*/ 	.word	0x00000400
        /*0660*/ 	.word	0x000000ff
        /*0664*/ 	.word	0x00019c58
        /*0668*/ 	.short	0x0100
        /*066a*/ 	.byte	0x08
	.zero		1


	//   ....[9]....
        /*066c*/ 	.word	0x00000410
        /*0670*/ 	.word	0x000000ff
        /*0674*/ 	.word	0x00019c68
        /*0678*/ 	.short	0x0100
        /*067a*/ 	.byte	0x08
	.zero		1


	//   ....[10]....
        /*067c*/ 	.word	0x00000500
        /*0680*/ 	.word	0x000000ff
        /*0684*/ 	.word	0x00019c70
        /*0688*/ 	.short	0x0100
        /*068a*/ 	.byte	0x06
	.zero		1


	//   ....[11]....
        /*068c*/ 	.word	0x00000510
        /*0690*/ 	.word	0x000000ff
        /*0694*/ 	.word	0x00019c80
        /*0698*/ 	.short	0x0100
        /*069a*/ 	.byte	0x06
	.zero		1


	//   ....[12]....
        /*069c*/ 	.word	0x00000520
        /*06a0*/ 	.word	0x000000ff
        /*06a4*/ 	.word	0x00019c78
        /*06a8*/ 	.short	0x0100
        /*06aa*/ 	.byte	0x06
	.zero		1


	//   ....[13]....
        /*06ac*/ 	.word	0x00000530
        /*06b0*/ 	.word	0x000000ff
        /*06b4*/ 	.word	0x00019c88
        /*06b8*/ 	.short	0x0100
        /*06ba*/ 	.byte	0x06
	.zero		1


	//   ....[14]....
        /*06bc*/ 	.word	0x00000660
        /*06c0*/ 	.word	0x000000ff
        /*06c4*/ 	.word	0x00019c90
        /*06c8*/ 	.short	0x0100
        /*06ca*/ 	.byte	0x08
	.zero		1


	//   ....[15]....
        /*06cc*/ 	.word	0x00000670
        /*06d0*/ 	.word	0x000000ff
        /*06d4*/ 	.word	0x00019ca0
        /*06d8*/ 	.short	0x0100
        /*06da*/ 	.byte	0x08
	.zero		1


	//   ....[16]....
        /*06dc*/ 	.word	0x00000680
        /*06e0*/ 	.word	0x000000ff
        /*06e4*/ 	.word	0x00019c98
        /*06e8*/ 	.short	0x0100
        /*06ea*/ 	.byte	0x08
	.zero		1


	//   ....[17]....
        /*06ec*/ 	.word	0x00000690
        /*06f0*/ 	.word	0x000000ff
        /*06f4*/ 	.word	0x00019ca8
        /*06f8*/ 	.short	0x0100
        /*06fa*/ 	.byte	0x08
	.zero		1


	//   ....[18]....
        /*06fc*/ 	.word	0x000007e0
        /*0700*/ 	.word	0x000000ff
        /*0704*/ 	.word	0x00019cb0
        /*0708*/ 	.short	0x0100
        /*070a*/ 	.byte	0x08
	.zero		1


	//   ....[19]....
        /*070c*/ 	.word	0x000007f0
        /*0710*/ 	.word	0x000000ff
        /*0714*/ 	.word	0x00019cc0
        /*0718*/ 	.short	0x0100
        /*071a*/ 	.byte	0x08
	.zero		1


	//   ....[20]....
        /*071c*/ 	.word	0x00000800
        /*0720*/ 	.word	0x000000ff
        /*0724*/ 	.word	0x00019cb8
        /*0728*/ 	.short	0x0100
        /*072a*/ 	.byte	0x08
	.zero		1


	//   ....[21]....
        /*072c*/ 	.word	0x00000810
        /*0730*/ 	.word	0x000000ff
        /*0734*/ 	.word	0x00019cc8
        /*0738*/ 	.short	0x0100
        /*073a*/ 	.byte	0x08
	.zero		1


	//   ....[22]....
        /*073c*/ 	.word	0x000019f0
        /*0740*/ 	.word	0x000000ff
        /*0744*/ 	.word	0x00019c00
        /*0748*/ 	.short	0x010a
        /*074a*/ 	.byte	0x2e
	.zero		1


	//   ....[23]....
        /*074c*/ 	.word	0x00001a70
        /*0750*/ 	.word	0x00000003
        /*0754*/ 	.word	0x00019c30
        /*0758*/ 	.short	0x010a
        /*075a*/ 	.byte	0x3f
	.zero		1


	//   ....[24]....
        /*075c*/ 	.word	0x00001ab0
        /*0760*/ 	.word	0x00000003
        /*0764*/ 	.word	0x00019c30
        /*0768*/ 	.short	0x010a
        /*076a*/ 	.byte	0x3f
	.zero		1


	//   ....[25]....
        /*076c*/ 	.word	0x00002050
        /*0770*/ 	.word	0x000000ff
        /*0774*/ 	.word	0x00000000
        /*0778*/ 	.short	0x0101
        /*077a*/ 	.byte	0x06
	.zero		1


	//   ....[26]....
        /*077c*/ 	.word	0x00003c60
        /*0780*/ 	.word	0x000000ff
        /*0784*/ 	.word	0x00019c30
        /*0788*/ 	.short	0x010a
        /*078a*/ 	.byte	0x13
	.zero		1


	//   ....[27]....
        /*078c*/ 	.word	0x00003ca0
        /*0790*/ 	.word	0x000000ff
        /*0794*/ 	.word	0x00019c30
        /*0798*/ 	.short	0x010a
        /*079a*/ 	.byte	0x13
	.zero		1


	//   ....[28]....
        /*079c*/ 	.word	0x00003e00
        /*07a0*/ 	.word	0x000000ff
        /*07a4*/ 	.word	0x00019c50
        /*07a8*/ 	.short	0x010a
        /*07aa*/ 	.byte	0x0b
	.zero		1


	//   ....[29]....
        /*07ac*/ 	.word	0x00003e40
        /*07b0*/ 	.word	0x000000ff
        /*07b4*/ 	.word	0x00019c50
        /*07b8*/ 	.short	0x010a
        /*07ba*/ 	.byte	0x0b
	.zero		1


	//   ....[30]....
        /*07bc*/ 	.word	0x00004090
        /*07c0*/ 	.word	0x000000ff
        /*07c4*/ 	.word	0x00000000
        /*07c8*/ 	.short	0x0101
        /*07ca*/ 	.byte	0x13
	.zero		1


	//   ....[31]....
        /*07cc*/ 	.word	0x00005c00
        /*07d0*/ 	.word	0x000000ff
        /*07d4*/ 	.word	0x00000000
        /*07d8*/ 	.short	0x0101
        /*07da*/ 	.byte	0x06
	.zero		1


	//   ....[32]....
        /*07dc*/ 	.word	0x000061b0
        /*07e0*/ 	.word	0x000000ff
        /*07e4*/ 	.word	0x00019c30
        /*07e8*/ 	.short	0x010a
        /*07ea*/ 	.byte	0x06
	.zero		1


	//   ....[33]....
        /*07ec*/ 	.word	0x000061f0
        /*07f0*/ 	.word	0x000000ff
        /*07f4*/ 	.word	0x00019c30
        /*07f8*/ 	.short	0x010a
        /*07fa*/ 	.byte	0x06
	.zero		1


	//   ....[34]....
        /*07fc*/ 	.word	0x00006350
        /*0800*/ 	.word	0x000000ff
        /*0804*/ 	.word	0x00019c50
        /*0808*/ 	.short	0x010a
        /*080a*/ 	.byte	0x0b
	.zero		1


	//   ....[35]....
        /*080c*/ 	.word	0x00006390
        /*0810*/ 	.word	0x000000ff
        /*0814*/ 	.word	0x00019c50
        /*0818*/ 	.short	0x010a
        /*081a*/ 	.byte	0x0b
	.zero		1


	//   ....[36]....
        /*081c*/ 	.word	0x00006650
        /*0820*/ 	.word	0x000000ff
        /*0824*/ 	.word	0x00000000
        /*0828*/ 	.short	0x0101
        /*082a*/ 	.byte	0x06
	.zero		1


	//   ....[37]....
        /*082c*/ 	.word	0x000077c0
        /*0830*/ 	.word	0x000000ff
        /*0834*/ 	.word	0x00000000
        /*0838*/ 	.short	0x0101
        /*083a*/ 	.byte	0x06
	.zero		1


	//   ....[38]....
        /*083c*/ 	.word	0x00007cf0
        /*0840*/ 	.word	0x000000ff
        /*0844*/ 	.word	0x00019c50
        /*0848*/ 	.short	0x010a
        /*084a*/ 	.byte	0x0e
	.zero		1


	//   ....[39]....
        /*084c*/ 	.word	0x00007d30
        /*0850*/ 	.word	0x000000ff
        /*0854*/ 	.word	0x00019c50
        /*0858*/ 	.short	0x010a
        /*085a*/ 	.byte	0x0e
	.zero		1


	//   ....[40]....
        /*085c*/ 	.word	0x00008330
        /*0860*/ 	.word	0x000000ff
        /*0864*/ 	.word	0x00000000
        /*0868*/ 	.short	0x0101
        /*086a*/ 	.byte	0x04
	.zero		1


	//   ....[41]....
        /*086c*/ 	.word	0x00009a90
        /*0870*/ 	.word	0x00000000
        /*0874*/ 	.word	0x00000000
        /*0878*/ 	.short	0x0101
        /*087a*/ 	.byte	0x3f
	.zero		1


	//   ....[42]....
        /*087c*/ 	.word	0x0000c780
        /*0880*/ 	.word	0x00000004
        /*0884*/ 	.word	0x00019c80
        /*0888*/ 	.short	0x010a
        /*088a*/ 	.byte	0x3f
	.zero		1


	//   ....[43]....
        /*088c*/ 	.word	0x0000cb70
        /*0890*/ 	.word	0x00000004
        /*0894*/ 	.word	0x00019c70
        /*0898*/ 	.short	0x0107
        /*089a*/ 	.byte	0x3f
	.zero		1


	//   ....[44]....
        /*089c*/ 	.word	0x0000cc30
        /*08a0*/ 	.word	0x00000004
        /*08a4*/ 	.word	0x00019c70
        /*08a8*/ 	.short	0x0101
        /*08aa*/ 	.byte	0x3f
	.zero		1


	//   ....[45]....
        /*08ac*/ 	.word	0x0000cc80
        /*08b0*/ 	.word	0x00000004
        /*08b4*/ 	.word	0x00019c40
        /*08b8*/ 	.short	0x010a
        /*08ba*/ 	.byte	0x3f
	.zero		1


	//   ....[46]....
        /*08bc*/ 	.word	0x0000cf90
        /*08c0*/ 	.word	0x00000004
        /*08c4*/ 	.word	0x00019c30
        /*08c8*/ 	.short	0x0107
        /*08ca*/ 	.byte	0x3f
	.zero		1


	//   ....[47]....
        /*08cc*/ 	.word	0x0000d050
        /*08d0*/ 	.word	0x00000004
        /*08d4*/ 	.word	0x00019c30
        /*08d8*/ 	.short	0x0101
        /*08da*/ 	.byte	0x3f
	.zero		1


	//   ....[48]....
        /*08dc*/ 	.word	0x0000d9f0
        /*08e0*/ 	.word	0x00000016
        /*08e4*/ 	.word	0x00019c00
        /*08e8*/ 	.short	0x0107
        /*08ea*/ 	.byte	0x3f
	.zero		1


	//   ....[49]....
        /*08ec*/ 	.word	0x0000daf0
        /*08f0*/ 	.word	0x00000016
        /*08f4*/ 	.word	0x00019c00
        /*08f8*/ 	.short	0x0101
        /*08fa*/ 	.byte	0x3f
	.zero		1


	//   ....[50]....
        /*08fc*/ 	.word	0x0000db10
        /*0900*/ 	.word	0x00000016
        /*0904*/ 	.word	0x00019c20
        /*0908*/ 	.short	0x010a
        /*090a*/ 	.byte	0x3f
	.zero		1


	//   ....[51]....
        /*090c*/ 	.word	0x0000de80
        /*0910*/ 	.word	0x00000000
        /*0914*/ 	.word	0x00019c80
        /*0918*/ 	.short	0x010a
        /*091a*/ 	.byte	0x3f
	.zero		1


	//   ....[52]....
        /*091c*/ 	.word	0x0000e190
        /*0920*/ 	.word	0x00000000
        /*0924*/ 	.word	0x00019c70
        /*0928*/ 	.short	0x0107
        /*092a*/ 	.byte	0x3f
	.zero		1


	//   ....[53]....
        /*092c*/ 	.word	0x0000e250
        /*0930*/ 	.word	0x00000000
        /*0934*/ 	.word	0x00019c70
        /*0938*/ 	.short	0x0101
        /*093a*/ 	.byte	0x3f
	.zero		1


	//   ....[54]....
        /*093c*/ 	.word	0x0000e280
        /*0940*/ 	.word	0x00000000
        /*0944*/ 	.word	0x00019c40
        /*0948*/ 	.short	0x010a
        /*094a*/ 	.byte	0x3f
	.zero		1


	//   ....[55]....
        /*094c*/ 	.word	0x0000e570
        /*0950*/ 	.word	0x00000000
        /*0954*/ 	.word	0x00019c30
        /*0958*/ 	.short	0x0107
        /*095a*/ 	.byte	0x3f
	.zero		1


	//   ....[56]....
        /*095c*/ 	.word	0x0000e630
        /*0960*/ 	.word	0x00000000
        /*0964*/ 	.word	0x00019c30
        /*0968*/ 	.short	0x0101
        /*096a*/ 	.byte	0x3f
	.zero		1


	//   ....[57]....
        /*096c*/ 	.word	0x0000e6c0
        /*0970*/ 	.word	0x00000002
        /*0974*/ 	.word	0x00019c70
        /*0978*/ 	.short	0x010a
        /*097a*/ 	.byte	0x3f
	.zero		1


	//   ....[58]....
        /*097c*/ 	.word	0x0000e750
        /*0980*/ 	.word	0x00000002
        /*0984*/ 	.word	0x00019c60
        /*0988*/ 	.short	0x010a
        /*098a*/ 	.byte	0x3f
	.zero		1


	//   ....[59]....
        /*098c*/ 	.word	0x0000eb10
        /*0990*/ 	.word	0x00000002
        /*0994*/ 	.word	0x00019c50
        /*0998*/ 	.short	0x0101
        /*099a*/ 	.byte	0x3f
	.zero		1


	//   ....[60]....
        /*099c*/ 	.word	0x0000eba0
        /*09a0*/ 	.word	0x00000002
        /*09a4*/ 	.word	0x00000000
        /*09a8*/ 	.short	0x0101
        /*09aa*/ 	.byte	0x3f
	.zero		1


	//   ....[61]....
        /*09ac*/ 	.word	0x0000ed60
        /*09b0*/ 	.word	0x00000003
        /*09b4*/ 	.word	0x00019c70
        /*09b8*/ 	.short	0x010a
        /*09ba*/ 	.byte	0x3f
	.zero		1


	//   ....[62]....
        /*09bc*/ 	.word	0x0000ede0
        /*09c0*/ 	.word	0x00000003
        /*09c4*/ 	.word	0x00019c60
        /*09c8*/ 	.short	0x010a
        /*09ca*/ 	.byte	0x3f
	.zero		1


	//   ....[63]....
        /*09cc*/ 	.word	0x0000f1b0
        /*09d0*/ 	.word	0x00000003
        /*09d4*/ 	.word	0x00019c50
        /*09d8*/ 	.short	0x0101
        /*09da*/ 	.byte	0x3f
	.zero		1


	//   ....[64]....
        /*09dc*/ 	.word	0x0000f250
        /*09e0*/ 	.word	0x00000003
        /*09e4*/ 	.word	0x00000000
        /*09e8*/ 	.short	0x0101
        /*09ea*/ 	.byte	0x3f
	.zero		1


	//   ....[65]....
        /*09ec*/ 	.word	0x0000fef0
        /*09f0*/ 	.word	0x00000004
        /*09f4*/ 	.word	0x00019c20
        /*09f8*/ 	.short	0x010a
        /*09fa*/ 	.byte	0x3f
	.zero		1


	//   ....[66]....
        /*09fc*/ 	.word	0x00010070
        /*0a00*/ 	.word	0x00000005
        /*0a04*/ 	.word	0x00019c40
        /*0a08*/ 	.short	0x010a
        /*0a0a*/ 	.byte	0x3f
	.zero		1


	//   ....[67]....
        /*0a0c*/ 	.word	0x00010110
        /*0a10*/ 	.word	0x00000017
        /*0a14*/ 	.word	0x00019c40
        /*0a18*/ 	.short	0x010a
        /*0a1a*/ 	.byte	0x3f
	.zero		1


	//   ....[68]....
        /*0a1c*/ 	.word	0x00010150
        /*0a20*/ 	.word	0x00000005
        /*0a24*/ 	.word	0x00019c60
        /*0a28*/ 	.short	0x010a
        /*0a2a*/ 	.byte	0x3f
	.zero		1


	//   ....[69]....
        /*0a2c*/ 	.word	0x00010190
        /*0a30*/ 	.word	0x00000017
        /*0a34*/ 	.word	0x00019c60
        /*0a38*/ 	.short	0x010a
        /*0a3a*/ 	.byte	0x3f
	.zero		1


	//   ....[70]....
        /*0a3c*/ 	.word	0x000101d0
        /*0a40*/ 	.word	0x00000005
        /*0a44*/ 	.word	0x00019c80
        /*0a48*/ 	.short	0x010a
        /*0a4a*/ 	.byte	0x3f
	.zero		1


	//   ....[71]....
        /*0a4c*/ 	.word	0x00010210
        /*0a50*/ 	.word	0x00000017
        /*0a54*/ 	.word	0x00019c80
        /*0a58*/ 	.short	0x010a
        /*0a5a*/ 	.byte	0x3f
	.zero		1


	//   ....[72]....
        /*0a5c*/ 	.word	0x00010280
        /*0a60*/ 	.word	0x00000003
        /*0a64*/ 	.word	0x00019c00
        /*0a68*/ 	.short	0x010a
        /*0a6a*/ 	.byte	0x3f
	.zero		1


	//   ....[73]....
        /*0a6c*/ 	.word	0x000102d0
        /*0a70*/ 	.word	0x00000003
        /*0a74*/ 	.word	0x00019c30
        /*0a78*/ 	.short	0x010a
        /*0a7a*/ 	.byte	0x3f
	.zero		1


	//   ....[74]....
        /*0a7c*/ 	.word	0x00010330
        /*0a80*/ 	.word	0x00000007
        /*0a84*/ 	.word	0x00019c30
        /*0a88*/ 	.short	0x010a
        /*0a8a*/ 	.byte	0x3f
	.zero		1


	//   ....[75]....
        /*0a8c*/ 	.word	0x00010390
        /*0a90*/ 	.word	0x00000007
        /*0a94*/ 	.word	0x00019c50
        /*0a98*/ 	.short	0x010a
        /*0a9a*/ 	.byte	0x3f
	.zero		1


	//   ....[76]....
        /*0a9c*/ 	.word	0x000103f0
        /*0aa0*/ 	.word	0x00000009
        /*0aa4*/ 	.word	0x00019c30
        /*0aa8*/ 	.short	0x010a
        /*0aaa*/ 	.byte	0x3f
	.zero		1


	//   ....[77]....
        /*0aac*/ 	.word	0x00010450
        /*0ab0*/ 	.word	0x00000009
        /*0ab4*/ 	.word	0x00019c50
        /*0ab8*/ 	.short	0x010a
        /*0aba*/ 	.byte	0x3f
	.zero		1


	//   ....[78]....
        /*0abc*/ 	.word	0x000104b0
        /*0ac0*/ 	.word	0x00000006
        /*0ac4*/ 	.word	0x00019c50
        /*0ac8*/ 	.short	0x010a
        /*0aca*/ 	.byte	0x3f
	.zero		1


	//   ....[79]....
        /*0acc*/ 	.word	0x000105c0
        /*0ad0*/ 	.word	0x00000004
        /*0ad4*/ 	.word	0x00019c80
        /*0ad8*/ 	.short	0x010a
        /*0ada*/ 	.byte	0x3f
	.zero		1


	//   ....[80]....
        /*0adc*/ 	.word	0x00010980
        /*0ae0*/ 	.word	0x00000004
        /*0ae4*/ 	.word	0x00019c40
        /*0ae8*/ 	.short	0x010a
        /*0aea*/ 	.byte	0x3f
	.zero		1


	//   ....[81]....
        /*0aec*/ 	.word	0x00011030
        /*0af0*/ 	.word	0x00000016
        /*0af4*/ 	.word	0x00019c20
        /*0af8*/ 	.short	0x010a
        /*0afa*/ 	.byte	0x3f
	.zero		1


	//   ....[82]....
        /*0afc*/ 	.word	0x00011080
        /*0b00*/ 	.word	0x00000000
        /*0b04*/ 	.word	0x00019c80
        /*0b08*/ 	.short	0x010a
        /*0b0a*/ 	.byte	0x3f
	.zero		1


	//   ....[83]....
        /*0b0c*/ 	.word	0x00011340
        /*0b10*/ 	.word	0x00000000
        /*0b14*/ 	.word	0x00019c40
        /*0b18*/ 	.short	0x010a
        /*0b1a*/ 	.byte	0x3f
	.zero		1


	//   ....[84]....
        /*0b1c*/ 	.word	0x000115f0
        /*0b20*/ 	.word	0x00000002
        /*0b24*/ 	.word	0x00019c70
        /*0b28*/ 	.short	0x010a
        /*0b2a*/ 	.byte	0x3f
	.zero		1


	//   ....[85]....
        /*0b2c*/ 	.word	0x00011640
        /*0b30*/ 	.word	0x00000002
        /*0b34*/ 	.word	0x00019c60
        /*0b38*/ 	.short	0x010a
        /*0b3a*/ 	.byte	0x3f
	.zero		1


	//   ....[86]....
        /*0b3c*/ 	.word	0x00011690
        /*0b40*/ 	.word	0x00000003
        /*0b44*/ 	.word	0x00019c70
        /*0b48*/ 	.short	0x010a
        /*0b4a*/ 	.byte	0x3f
	.zero		1


	//   ....[87]....
        /*0b4c*/ 	.word	0x000116e0
        /*0b50*/ 	.word	0x00000003
        /*0b54*/ 	.word	0x00019c60
        /*0b58*/ 	.short	0x010a
        /*0b5a*/ 	.byte	0x3f
	.zero		1


	//   ....[88]....
        /*0b5c*/ 	.word	0x00011730
        /*0b60*/ 	.word	0x00000004
        /*0b64*/ 	.word	0x00019c20
        /*0b68*/ 	.short	0x010a
        /*0b6a*/ 	.byte	0x3f
	.zero		1


	//   ....[89]....
        /*0b6c*/ 	.word	0x000118d0
        /*0b70*/ 	.word	0x00000005
        /*0b74*/ 	.word	0x00019c40
        /*0b78*/ 	.short	0x010a
        /*0b7a*/ 	.byte	0x3f
	.zero		1


	//   ....[90]....
        /*0b7c*/ 	.word	0x00011920
        /*0b80*/ 	.word	0x00000017
        /*0b84*/ 	.word	0x00019c40
        /*0b88*/ 	.short	0x010a
        /*0b8a*/ 	.byte	0x3f
	.zero		1


	//   ....[91]....
        /*0b8c*/ 	.word	0x00011970
        /*0b90*/ 	.word	0x00000005
        /*0b94*/ 	.word	0x00019c60
        /*0b98*/ 	.short	0x010a
        /*0b9a*/ 	.byte	0x3f
	.zero		1


	//   ....[92]....
        /*0b9c*/ 	.word	0x000119c0
        /*0ba0*/ 	.word	0x00000017
        /*0ba4*/ 	.word	0x00019c60
        /*0ba8*/ 	.short	0x010a
        /*0baa*/ 	.byte	0x3f
	.zero		1


	//   ....[93]....
        /*0bac*/ 	.word	0x00011a10
        /*0bb0*/ 	.word	0x00000005
        /*0bb4*/ 	.word	0x00019c80
        /*0bb8*/ 	.short	0x010a
        /*0bba*/ 	.byte	0x3f
	.zero		1


	//----- nvinfo : EIATTR_NUM_MBARRIERS
	.align		4
.L_297:
        /*0bbc*/ 	.byte	0x03, 0x38
        /*0bbe*/ 	.short	0x0016


	//----- nvinfo : EIATTR_EXIT_INSTR_OFFSETS
	.align		4
        /*0bc0*/ 	.byte	0x04, 0x1c
        /*0bc2*/ 	.short	(.L_299 - .L_298)


	//   ....[0]....
.L_298:
        /*0bc4*/ 	.word	0x00000980


	//   ....[1]....
        /*0bc8*/ 	.word	0x0000a710


	//   ....[2]....
        /*0bcc*/ 	.word	0x00010260


	//----- nvinfo : EIATTR_MAX_THREADS
	.align		4
.L_299:
        /*0bd0*/ 	.byte	0x04, 0x05
        /*0bd2*/ 	.short	(.L_301 - .L_300)
.L_300:
        /*0bd4*/ 	.word	0x00000200
        /*0bd8*/ 	.word	0x00000001
        /*0bdc*/ 	.word	0x00000001


	//----- nvinfo : EIATTR_CRS_STACK_SIZE
	.align		4
.L_301:
        /*0be0*/ 	.byte	0x04, 0x1e
        /*0be2*/ 	.short	(.L_303 - .L_302)
.L_302:
        /*0be4*/ 	.word	0x00000000


	//----- nvinfo : EIATTR_CBANK_PARAM_SIZE
	.align		4
.L_303:
        /*0be8*/ 	.byte	0x03, 0x19
        /*0bea*/ 	.short	0x0af0


	//----- nvinfo : EIATTR_PARAM_CBANK
	.align		4
        /*0bec*/ 	.byte	0x04, 0x0a
        /*0bee*/ 	.short	(.L_305 - .L_304)
	.align		4
.L_304:
        /*0bf0*/ 	.word	index@(.nv.constant0._ZN7cutlass13device_kernelIN5flash11enable_sm90INS1_16FlashAttnFwdSm90INS1_25CollectiveMainloopFwdSm90ILi2EN4cute5tupleIJNS5_1CILi1EEES8_S8_EEENS6_IJNS7_ILi192EEENS7_ILi128EEENS7_ILi96EEEEEELi96ENS_12float_e4m3_tEfNS_4arch4Sm90ELb1ELb0ELb0ELb1ELb1ELb0ELb0ELb1ELb1ELb1ELb0ELb0EEENS1_21CollectiveEpilogueFwdINS6_IJSA_SC_SB_EEES9_NS_10bfloat16_tESG_Li384ELb1ELb1ELb0ELb1EEENS1_36VarlenDynamicPersistentTileSchedulerILi192ELi128ELi384ELi128ELb0ELb1ELb1ELb1ELb1ELb1EEEEEEEEEvNT_6ParamsE)
        /*0bf4*/ 	.short	0x0210
        /*0bf6*/ 	.short	0x0af0


	//----- nvinfo : EIATTR_SW_WAR
	.align		4
.L_305:
        /*0bf8*/ 	.byte	0x04, 0x36
        /*0bfa*/ 	.short	(.L_307 - .L_306)
.L_306:
        /*0bfc*/ 	.word	0x00000008
.L_307:


//--------------------- .nv.info._ZN7cutlass13device_kernelIN5flash11enable_sm90INS1_16FlashAttnFwdSm90INS1_25CollectiveMainloopFwdSm90ILi2EN4cute5tupleIJNS5_1CILi1EEES8_S8_EEENS6_IJNS7_ILi192EEENS7_ILi128EEENS7_ILi96EEEEEELi96ENS_12float_e4m3_tEfNS_4arch4Sm90ELb1ELb0ELb0ELb1ELb1ELb1ELb0ELb1ELb1ELb1ELb0ELb0EEENS1_21CollectiveEpilogueFwdINS6_IJSA_SC_SB_EEES9_NS_10bfloat16_tESG_Li384ELb1ELb1ELb0ELb1EEENS1_36VarlenDynamicPersistentTileSchedulerILi192ELi128ELi384ELi128ELb0ELb1ELb1ELb1ELb1ELb1EEEEEEEEEvNT_6ParamsE --------------------------
	.section	.nv.info._ZN7cutlass13device_kernelIN5flash11enable_sm90INS1_16FlashAttnFwdSm90INS1_25CollectiveMainloopFwdSm90ILi2EN4cute5tupleIJNS5_1CILi1EEES8_S8_EEENS6_IJNS7_ILi192EEENS7_ILi128EEENS7_ILi96EEEEEELi96ENS_12float_e4m3_tEfNS_4arch4Sm90ELb1ELb0ELb0ELb1ELb1ELb1ELb0ELb1ELb1ELb1ELb0ELb0EEENS1_21CollectiveEpilogueFwdINS6_IJSA_SC_SB_EEES9_NS_10bfloat16_tESG_Li384ELb1ELb1ELb0ELb1EEENS1_36VarlenDynamicPersistentTileSchedulerILi192ELi128ELi384ELi128ELb0ELb1ELb1ELb1ELb1ELb1EEEEEEEEEvNT_6ParamsE,"",@"SHT_CUDA_INFO"
	.sectionflags	@""
	.align	4


	//----- nvinfo : EIATTR_CUDA_API_VERSION
	.align		4
        /*0000*/ 	.byte	0x04, 0x37
        /*0002*/ 	.short	(.L_309 - .L_308)
.L_308:
        /*0004*/ 	.word	0x00000082


	//----- nvinfo : EIATTR_KPARAM_INFO
	.align		4
.L_309:
        /*0008*/ 	.byte	0x04, 0x17
        /*000a*/ 	.short	(.L_311 - .L_310)
.L_310:
        /*000c*/ 	.word	0x00000000
        /*0010*/ 	.short	0x0000
        /*0012*/ 	.short	0x0070
        /*0014*/ 	.byte	0x00, 0xf0, 0x01, 0x2a


	//----- nvinfo : EIATTR_SPARSE_MMA_MASK
	.align		4
.L_311:
        /*0018*/ 	.byte	0x03, 0x50
        /*001a*/ 	.short	0x0000


	//----- nvinfo : EIATTR_MAXREG_COUNT
	.align		4
        /*001c*/ 	.byte	0x03, 0x1b
        /*001e*/ 	.short	0x0080


	//----- nvinfo : EIATTR_NUM_BARRIERS
	.align		4
        /*0020*/ 	.byte	0x02, 0x4c
        /*0022*/ 	.byte	0x10
	.zero		1


	//----- nvinfo : EIATTR_EXTERNS
	.align		4
        /*0024*/ 	.byte	0x04, 0x0f
        /*0026*/ 	.short	(.L_313 - .L_312)


	//   ....[0]....
	.align		4
.L_312:
        /*0028*/ 	.word	index@(__assertfail)


	//----- nvinfo : EIATTR_ANNOTATIONS
	.align		4
.L_313:
        /*002c*/ 	.byte	0x04, 0x55
        /*002e*/ 	.short	(.L_315 - .L_314)


	//   ....[0]....
.L_314:
        /* <DEDUP_REMOVED lines=99> */


	//----- nvinfo : EIATTR_MERCURY_ISA_VERSION
	.align		4
.L_315:
        /*0650*/ 	.byte	0x03, 0x5f
        /*0652*/ 	.short	0x0101


	//----- nvinfo : EIATTR_UNUSED_LOAD_BYTE_OFFSET
	.align		4
        /*0654*/ 	.byte	0x04, 0x44
        /*0656*/ 	.short	(.L_317 - .L_316)


	//   ....[0]....
.L_316:
        /*0658*/ 	.word	0x00000a50
        /*065c*/ 	.word	0x0000fff0


	//   ....[1]....
        /*0660*/ 	.word	0x00012bc0
        /*0664*/ 	.word	0x0000fff0


	//----- nvinfo : EIATTR_INT_WARP_WIDE_INSTR_OFFSETS
	.align		4
.L_317:
        /*0668*/ 	.byte	0x04, 0x31
        /*066a*/ 	.short	(.L_319 - .L_318)


	//   ....[0]....
.L_318:
        /*066c*/ 	.word	0x00000130


	//   ....[1]....
        /*0670*/ 	.word	0x00000170


	//   ....[2]....
        /*0674*/ 	.word	0x000001e0


	//   ....[3]....
        /*0678*/ 	.word	0x00017970


	//   ....[4]....
        /*067c*/ 	.word	0x00017a00


	//   ....[5]....
        /*0680*/ 	.word	0x0001aac0


	//   ....[6]....
        /*0684*/ 	.word	0x0001ab50


	//----- nvinfo : EIATTR_COOP_GROUP_MASK_REGIDS
	.align		4
.L_319:
        /*0688*/ 	.byte	0x04, 0x29
        /*068a*/ 	.short	(.L_321 - .L_320)


	//   ....[0]....
.L_320:
        /*068c*/ 	.word	0xffffffff


	//   ....[1]....
        /*0690*/ 	.word	0xffffffff


	//   ....[2]....
        /*0694*/ 	.word	0xffffffff


	//   ....[3]....
        /*0698*/ 	.word	0xffffffff


	//   ....[4]....
        /*069c*/ 	.word	0xffffffff


	//   ....[5]....
        /*06a0*/ 	.word	0xffffffff


	//   ....[6]....
        /*06a4*/ 	.word	0xffffffff


	//   ....[7]....
        /*06a8*/ 	.word	0xffffffff


	//   ....[8]....
        /*06ac*/ 	.word	0xffffffff


	//   ....[9]....
        /*06b0*/ 	.word	0xffffffff


	//   ....[10]....
        /*06b4*/ 	.word	0xffffffff


	//   ....[11]....
        /*06b8*/ 	.word	0xffffffff


	//   ....[12]....
        /*06bc*/ 	.word	0xffffffff


	//   ....[13]....
        /*06c0*/ 	.word	0xffffffff


	//   ....[14]....
        /*06c4*/ 	.word	0xffffffff


	//   ....[15]....
        /*06c8*/ 	.word	0xffffffff


	//   ....[16]....
        /*06cc*/ 	.word	0xffffffff


	//   ....[17]....
        /*06d0*/ 	.word	0xffffffff


	//   ....[18]....
        /*06d4*/ 	.word	0xffffffff


	//   ....[19]....
        /*06d8*/ 	.word	0xffffffff


	//   ....[20]....
        /*06dc*/ 	.word	0xffffffff


	//   ....[21]....
        /*06e0*/ 	.word	0xffffffff


	//   ....[22]....
        /*06e4*/ 	.word	0xffffffff


	//   ....[23]....
        /*06e8*/ 	.word	0xffffffff


	//   ....[24]....
        /*06ec*/ 	.word	0xffffffff


	//   ....[25]....
        /*06f0*/ 	.word	0xffffffff


	//   ....[26]....
        /*06f4*/ 	.word	0xffffffff


	//   ....[27]....
        /*06f8*/ 	.word	0xffffffff


	//   ....[28]....
        /*06fc*/ 	.word	0xffffffff


	//   ....[29]....
        /*0700*/ 	.word	0xffffffff


	//   ....[30]....
        /*0704*/ 	.word	0xffffffff


	//   ....[31]....
        /*0708*/ 	.word	0xffffffff


	//   ....[32]....
        /*070c*/ 	.word	0xffffffff


	//   ....[33]....
        /*0710*/ 	.word	0xffffffff


	//   ....[34]....
        /*0714*/ 	.word	0xffffffff


	//   ....[35]....
        /*0718*/ 	.word	0xffffffff


	//   ....[36]....
        /*071c*/ 	.word	0xffffffff


	//   ....[37]....
        /*0720*/ 	.word	0xffffffff


	//   ....[38]....
        /*0724*/ 	.word	0xffffffff


	//   ....[39]....
        /*0728*/ 	.word	0xffffffff


	//   ....[40]....
        /*072c*/ 	.word	0xffffffff


	//   ....[41]....
        /*0730*/ 	.word	0xffffffff


	//   ....[42]....
        /*0734*/ 	.word	0xffffffff


	//   ....[43]....
        /*0738*/ 	.word	0xffffffff


	//   ....[44]....
        /*073c*/ 	.word	0xffffffff


	//   ....[45]....
        /*0740*/ 	.word	0xffffffff


	//   ....[46]....
        /*0744*/ 	.word	0xffffffff


	//   ....[47]....
        /*0748*/ 	.word	0xffffffff


	//   ....[48]....
        /*074c*/ 	.word	0xffffffff


	//   ....[49]....
        /*0750*/ 	.word	0xffffffff


	//   ....[50]....
        /*0754*/ 	.word	0xffffffff


	//   ....[51]....
        /*0758*/ 	.word	0xffffffff


	//   ....[52]....
        /*075c*/ 	.word	0xffffffff


	//   ....[53]....
        /*0760*/ 	.word	0xffffffff


	//   ....[54]....
        /*0764*/ 	.word	0xffffffff


	//   ....[55]....
        /*0768*/ 	.word	0xffffffff


	//   ....[56]....
        /*076c*/ 	.word	0xffffffff


	//   ....[57]....
        /*0770*/ 	.word	0xffffffff


	//   ....[58]....
        /*0774*/ 	.word	0xffffffff


	//   ....[59]....
        /*0778*/ 	.word	0xffffffff


	//   ....[60]....
        /*077c*/ 	.word	0xffffffff


	//   ....[61]....
        /*0780*/ 	.word	0xffffffff


	//   ....[62]....
        /*0784*/ 	.word	0xffffffff


	//   ....[63]....
        /*0788*/ 	.word	0xffffffff


	//   ....[64]....
        /*078c*/ 	.word	0xffffffff


	//   ....[65]....
        /*0790*/ 	.word	0xffffffff


	//   ....[66]....
        /*0794*/ 	.word	0xffffffff


	//   ....[67]....
        /*0798*/ 	.word	0xffffffff


	//   ....[68]....
        /*079c*/ 	.word	0xffffffff


	//   ....[69]....
        /*07a0*/ 	.word	0xffffffff


	//   ....[70]....
        /*07a4*/ 	.word	0xffffffff


	//   ....[71]....
        /*07a8*/ 	.word	0xffffffff


	//   ....[72]....
        /*07ac*/ 	.word	0xffffffff


	//   ....[73]....
        /*07b0*/ 	.word	0xffffffff


	//   ....[74]....
        /*07b4*/ 	.word	0xffffffff


	//   ....[75]....
        /*07b8*/ 	.word	0xffffffff


	//   ....[76]....
        /*07bc*/ 	.word	0xffffffff


	//   ....[77]....
        /*07c0*/ 	.word	0xffffffff


	//   ....[78]....
        /*07c4*/ 	.word	0xffffffff


	//   ....[79]....
        /*07c8*/ 	.word	0xffffffff


	//   ....[80]....
        /*07cc*/ 	.word	0xffffffff


	//   ....[81]....
        /*07d0*/ 	.word	0xffffffff


	//   ....[82]....
        /*07d4*/ 	.word	0xffffffff


	//   ....[83]....
        /*07d8*/ 	.word	0xffffffff


	//   ....[84]....
        /*07dc*/ 	.word	0xffffffff


	//   ....[85]....
        /*07e0*/ 	.word	0xffffffff


	//   ....[86]....
        /*07e4*/ 	.word	0xffffffff


	//   ....[87]....
        /*07e8*/ 	.word	0xffffffff


	//   ....[88]....
        /*07ec*/ 	.word	0xffffffff


	//   ....[89]....
        /*07f0*/ 	.word	0xffffffff


	//   ....[90]....
        /*07f4*/ 	.word	0xffffffff


	//   ....[91]....
        /*07f8*/ 	.word	0xffffffff


	//   ....[92]....
        /*07fc*/ 	.word	0xffffffff


	//   ....[93]....
        /*0800*/ 	.word	0xffffffff


	//   ....[94]....
        /*0804*/ 	.word	0xffffffff


	//   ....[95]....
        /*0808*/ 	.word	0xffffffff


	//   ....[96]....
        /*080c*/ 	.word	0xffffffff


	//   ....[97]....
        /*0810*/ 	.word	0xffffffff


	//   ....[98]....
        /*0814*/ 	.word	0xffffffff


	//   ....[99]....
        /*0818*/ 	.word	0xffffffff


	//   ....[100]....
        /*081c*/ 	.word	0xffffffff


	//   ....[101]....
        /*0820*/ 	.word	0xffffffff


	//   ....[102]....
        /*0824*/ 	.word	0xffffffff


	//   ....[103]....
        /*0828*/ 	.word	0xffffffff


	//   ....[104]....
        /*082c*/ 	.word	0xffffffff


	//   ....[105]....
        /*0830*/ 	.word	0xffffffff


	//   ....[106]....
        /*0834*/ 	.word	0xffffffff


	//   ....[107]....
        /*0838*/ 	.word	0xffffffff


	//   ....[108]....
        /*083c*/ 	.word	0xffffffff


	//   ....[109]....
        /*0840*/ 	.word	0xffffffff


	//   ....[110]....
        /*0844*/ 	.word	0xffffffff


	//   ....[111]....
        /*0848*/ 	.word	0xffffffff


	//   ....[112]....
        /*084c*/ 	.word	0xffffffff


	//   ....[113]....
        /*0850*/ 	.word	0xffffffff


	//   ....[114]....
        /*0854*/ 	.word	0xffffffff


	//   ....[115]....
        /*0858*/ 	.word	0xffffffff


	//   ....[116]....
        /*085c*/ 	.word	0xffffffff


	//   ....[117]....
        /*0860*/ 	.word	0xffffffff


	//   ....[118]....
        /*0864*/ 	.word	0xffffffff


	//   ....[119]....
        /*0868*/ 	.word	0xffffffff


	//   ....[120]....
        /*086c*/ 	.word	0xffffffff


	//   ....[121]....
        /*0870*/ 	.word	0xffffffff


	//   ....[122]....
        /*0874*/ 	.word	0xffffffff


	//   ....[123]....
        /*0878*/ 	.word	0xffffffff


	//   ....[124]....
        /*087c*/ 	.word	0xffffffff


	//   ....[125]....
        /*0880*/ 	.word	0xffffffff


	//   ....[126]....
        /*0884*/ 	.word	0xffffffff


	//   ....[127]....
        /*0888*/ 	.word	0xffffffff


	//   ....[128]....
        /*088c*/ 	.word	0xffffffff


	//   ....[129]....
        /*0890*/ 	.word	0xffffffff


	//   ....[130]....
        /*0894*/ 	.word	0xffffffff


	//   ....[131]....
        /*0898*/ 	.word	0xffffffff


	//   ....[132]....
        /*089c*/ 	.word	0xffffffff


	//   ....[133]....
        /*08a0*/ 	.word	0xffffffff


	//   ....[134]....
        /*08a4*/ 	.word	0xffffffff


	//   ....[135]....
        /*08a8*/ 	.word	0xffffffff


	//   ....[136]....
        /*08ac*/ 	.word	0xffffffff


	//   ....[137]....
        /*08b0*/ 	.word	0x0500000f


	//   ....[138]....
        /*08b4*/ 	.word	0x0500000f


	//   ....[139]....
        /*08b8*/ 	.word	0x0500000f


	//   ....[140]....
        /*08bc*/ 	.word	0x0500000f


	//   ....[141]....
        /*08c0*/ 	.word	0x0500000f


	//   ....[142]....
        /*08c4*/ 	.word	0x0500000f


	//   ....[143]....
        /*08c8*/ 	.word	0x0500000f


	//   ....[144]....
        /*08cc*/ 	.word	0x0500000f


	//   ....[145]....
        /*08d0*/ 	.word	0x0500000f


	//   ....[146]....
        /*08d4*/ 	.word	0x0500000f


	//   ....[147]....
        /*08d8*/ 	.word	0x0500000f


	//   ....[148]....
        /*08dc*/ 	.word	0x0500000f


	//   ....[149]....
        /*08e0*/ 	.word	0x0500000f


	//   ....[150]....
        /*08e4*/ 	.word	0x0500000f


	//   ....[151]....
        /*08e8*/ 	.word	0x0500000f


	//   ....[152]....
        /*08ec*/ 	.word	0x0500000f


	//   ....[153]....
        /*08f0*/ 	.word	0x0500000f


	//   ....[154]....
        /*08f4*/ 	.word	0x0500000f


	//   ....[155]....
        /*08f8*/ 	.word	0x0500000f


	//   ....[156]....
        /*08fc*/ 	.word	0x0500000f


	//   ....[157]....
        /*0900*/ 	.word	0x0500000f


	//   ....[158]....
        /*0904*/ 	.word	0x0500000f


	//   ....[159]....
        /*0908*/ 	.word	0x0500000f


	//   ....[160]....
        /*090c*/ 	.word	0x0500000f


	//   ....[161]....
        /*0910*/ 	.word	0x0500000f


	//   ....[162]....
        /*0914*/ 	.word	0x0500000f


	//   ....[163]....
        /*0918*/ 	.word	0x0500000f


	//   ....[164]....
        /*091c*/ 	.word	0x0500000f


	//   ....[165]....
        /*0920*/ 	.word	0x0500000f


	//   ....[166]....
        /*0924*/ 	.word	0x0500000f


	//   ....[167]....
        /*0928*/ 	.word	0x0500000f


	//   ....[168]....
        /*092c*/ 	.word	0x0500000f


	//   ....[169]....
        /*0930*/ 	.word	0x0500000f


	//   ....[170]....
        /*0934*/ 	.word	0x0500000f


	//   ....[171]....
        /*0938*/ 	.word	0x0500000f


	//   ....[172]....
        /*093c*/ 	.word	0x0500000f


	//   ....[173]....
        /*0940*/ 	.word	0x0500000f


	//   ....[174]....
        /*0944*/ 	.word	0x0500000f


	//   ....[175]....
        /*0948*/ 	.word	0x0500000f


	//   ....[176]....
        /*094c*/ 	.word	0x0500000f


	//   ....[177]....
        /*0950*/ 	.word	0x0500000f


	//   ....[178]....
        /*0954*/ 	.word	0x0500000f


	//   ....[179]....
        /*0958*/ 	.word	0x0500000f


	//   ....[180]....
        /*095c*/ 	.word	0x0500000f


	//   ....[181]....
        /*0960*/ 	.word	0x0500000f


	//   ....[182]....
        /*0964*/ 	.word	0x0500000f


	//   ....[183]....
        /*0968*/ 	.word	0x0500000f


	//   ....[184]....
        /*096c*/ 	.word	0x0500000f


	//   ....[185]....
        /*0970*/ 	.word	0x0500000f


	//   ....[186]....
        /*0974*/ 	.word	0x0500000f


	//   ....[187]....
        /*0978*/ 	.word	0x0500000f


	//   ....[188]....
        /*097c*/ 	.word	0x0500000f


	//   ....[189]....
        /*0980*/ 	.word	0x0500000f


	//   ....[190]....
        /*0984*/ 	.word	0x0500000f


	//   ....[191]....
        /*0988*/ 	.word	0x0500000f


	//   ....[192]....
        /*098c*/ 	.word	0x0500000f


	//----- nvinfo : EIATTR_COOP_GROUP_INSTR_OFFSETS
	.align		4
.L_321:
        /*0990*/ 	.byte	0x04, 0x28
        /*0992*/ 	.short	(.L_323 - .L_322)


	//   ....[0]....
.L_322:
        /*0994*/ 	.word	0x00000070


	//   ....[1]....
        /*0998*/ 	.word	0x00000140


	//   ....[2]....
        /*099c*/ 	.word	0x00000190


	//   ....[3]....
        /*09a0*/ 	.word	0x000003c0


	//   ....[4]....
        /*09a4*/ 	.word	0x00000520


	//   ....[5]....
        /*09a8*/ 	.word	0x00000640


	//   ....[6]....
        /*09ac*/ 	.word	0x000007a0


	//   ....[7]....
        /*09b0*/ 	.word	0x00002980


	//   ....[8]....
        /*09b4*/ 	.word	0x00002990


	//   ....[9]....
        /*09b8*/ 	.word	0x000042e0


	//   ....[10]....
        /*09bc*/ 	.word	0x000042f0


	//   ....[11]....
        /*09c0*/ 	.word	0x00006400


	//   ....[12]....
        /*09c4*/ 	.word	0x00006410


	//   ....[13]....
        /*09c8*/ 	.word	0x00006800


	//   ....[14]....
        /*09cc*/ 	.word	0x00006820


	//   ....[15]....
        /*09d0*/ 	.word	0x000070f0


	//   ....[16]....
        /*09d4*/ 	.word	0x00007820


	//   ....[17]....
        /*09d8*/ 	.word	0x00007830


	//   ....[18]....
        /*09dc*/ 	.word	0x00007840


	//   ....[19]....
        /*09e0*/ 	.word	0x00007850


	//   ....[20]....
        /*09e4*/ 	.word	0x00009520


	//   ....[21]....
        /*09e8*/ 	.word	0x00009530


	//   ....[22]....
        /*09ec*/ 	.word	0x00009540


	//   ....[23]....
        /*09f0*/ 	.word	0x00009550


	//   ....[24]....
        /*09f4*/ 	.word	0x0000bde0


	//   ....[25]....
        /*09f8*/ 	.word	0x0000c450


	//   ....[26]....
        /*09fc*/ 	.word	0x0000c460


	//   ....[27]....
        /*0a00*/ 	.word	0x0000c480


	//   ....[28]....
        /*0a04*/ 	.word	0x0000cbd0


	//   ....[29]....
        /*0a08*/ 	.word	0x0000cbf0


	//   ....[30]....
        /*0a0c*/ 	.word	0x0000e310


	//   ....[31]....
        /*0a10*/ 	.word	0x0000e8c0


	//   ....[32]....
        /*0a14*/ 	.word	0x0000e990


	//   ....[33]....
        /*0a18*/ 	.word	0x0000ea00


	//   ....[34]....
        /*0a1c*/ 	.word	0x0000f070


	//   ....[35]....
        /*0a20*/ 	.word	0x0000f090


	//   ....[36]....
        /*0a24*/ 	.word	0x00010c50


	//   ....[37]....
        /*0a28*/ 	.word	0x00010c70


	//   ....[38]....
        /*0a2c*/ 	.word	0x00011190


	//   ....[39]....
        /*0a30*/ 	.word	0x000111f0


	//   ....[40]....
        /*0a34*/ 	.word	0x00012500


	//   ....[41]....
        /*0a38*/ 	.word	0x00012510


	//   ....[42]....
        /*0a3c*/ 	.word	0x000125b0


	//   ....[43]....
        /*0a40*/ 	.word	0x000125c0


	//   ....[44]....
        /*0a44*/ 	.word	0x00013150


	//   ....[45]....
        /*0a48*/ 	.word	0x00013180


	//   ....[46]....
        /*0a4c*/ 	.word	0x000131a0


	//   ....[47]....
        /*0a50*/ 	.word	0x000131c0


	//   ....[48]....
        /*0a54*/ 	.word	0x000131d0


	//   ....[49]....
        /*0a58*/ 	.word	0x000131e0


	//   ....[50]....
        /*0a5c*/ 	.word	0x000131f0


	//   ....[51]....
        /*0a60*/ 	.word	0x00013200


	//   ....[52]....
        /*0a64*/ 	.word	0x00013210


	//   ....[53]....
        /*0a68*/ 	.word	0x00013220


	//   ....[54]....
        /*0a6c*/ 	.word	0x00013230


	//   ....[55]....
        /*0a70*/ 	.word	0x00013240


	//   ....[56]....
        /*0a74*/ 	.word	0x00013260


	//   ....[57]....
        /*0a78*/ 	.word	0x00013270


	//   ....[58]....
        /*0a7c*/ 	.word	0x00013280


	//   ....[59]....
        /*0a80*/ 	.word	0x00013290


	//   ....[60]....
        /*0a84*/ 	.word	0x000132a0


	//   ....[61]....
        /*0a88*/ 	.word	0x000132b0


	//   ....[62]....
        /*0a8c*/ 	.word	0x000132c0


	//   ....[63]....
        /*0a90*/ 	.word	0x000132d0


	//   ....[64]....
        /*0a94*/ 	.word	0x000132e0


	//   ....[65]....
        /*0a98*/ 	.word	0x000132f0


	//   ....[66]....
        /*0a9c*/ 	.word	0x00013300


	//   ....[67]....
        /*0aa0*/ 	.word	0x00013310


	//   ....[68]....
        /*0aa4*/ 	.word	0x00013ad0


	//   ....[69]....
        /*0aa8*/ 	.word	0x00013b10


	//   ....[70]....
        /*0aac*/ 	.word	0x00013b40


	//   ....[71]....
        /*0ab0*/ 	.word	0x00013b60


	//   ....[72]....
        /*0ab4*/ 	.word	0x000140e0


	//   ....[73]....
        /*0ab8*/ 	.word	0x00014110


	//   ....[74]....
        /*0abc*/ 	.word	0x00014210


	//   ....[75]....
        /*0ac0*/ 	.word	0x00014230


	//   ....[76]....
        /*0ac4*/ 	.word	0x00014b60


	//   ....[77]....
        /*0ac8*/ 	.word	0x00014b70


	//   ....[78]....
        /*0acc*/ 	.word	0x00014c70


	//   ....[79]....
        /*0ad0*/ 	.word	0x00014c90


	//   ....[80]....
        /*0ad4*/ 	.word	0x00014e00


	//   ....[81]....
        /*0ad8*/ 	.word	0x00014fb0


	//   ....[82]....
        /*0adc*/ 	.word	0x00014fe0


	//   ....[83]....
        /*0ae0*/ 	.word	0x00015010


	//   ....[84]....
        /*0ae4*/ 	.word	0x00015040


	//   ....[85]....
        /*0ae8*/ 	.word	0x00015070


	//   ....[86]....
        /*0aec*/ 	.word	0x000150a0


	//   ....[87]....
        /*0af0*/ 	.word	0x00015210


	//   ....[88]....
        /*0af4*/ 	.word	0x00015240


	//   ....[89]....
        /*0af8*/ 	.word	0x00015270


	//   ....[90]....
        /*0afc*/ 	.word	0x000152a0


	//   ....[91]....
        /*0b00*/ 	.word	0x000152d0


	//   ....[92]....
        /*0b04*/ 	.word	0x00015300


	//   ....[93]....
        /*0b08*/ 	.word	0x000153a0


	//   ....[94]....
        /*0b0c*/ 	.word	0x00015400


	//   ....[95]....
        /*0b10*/ 	.word	0x000154a0


	//   ....[96]....
        /*0b14*/ 	.word	0x00016450


	//   ....[97]....
        /*0b18*/ 	.word	0x000185f0


	//   ....[98]....
        /*0b1c*/ 	.word	0x00018600


	//   ....[99]....
        /*0b20*/ 	.word	0x00018610


	//   ....[100]....
        /*0b24*/ 	.word	0x00018730


	//   ....[101]....
        /*0b28*/ 	.word	0x00018b70


	//   ....[102]....
        /*0b2c*/ 	.word	0x00018b80


	//   ....[103]....
        /*0b30*/ 	.word	0x00018b90


	//   ....[104]....
        /*0b34*/ 	.word	0x00018ba0


	//   ....[105]....
        /*0b38*/ 	.word	0x00019530


	//   ....[106]....
        /*0b3c*/ 	.word	0x00019560


	//   ....[107]....
        /*0b40*/ 	.word	0x00019580


	//   ....[108]....
        /*0b44*/ 	.word	0x00019590


	//   ....[109]....
        /*0b48*/ 	.word	0x00019690


	//   ....[110]....
        /*0b4c*/ 	.word	0x000196a0


	//   ....[111]....
        /*0b50*/ 	.word	0x00019e70


	//   ....[112]....
        /*0b54*/ 	.word	0x00019e90


	//   ....[113]....
        /*0b58*/ 	.word	0x00019eb0


	//   ....[114]....
        /*0b5c*/ 	.word	0x00019f10


	//   ....[115]....
        /*0b60*/ 	.word	0x0001a300


	//   ....[116]....
        /*0b64*/ 	.word	0x0001a310


	//   ....[117]....
        /*0b68*/ 	.word	0x0001a320


	//   ....[118]....
        /*0b6c*/ 	.word	0x0001a380


	//   ....[119]....
        /*0b70*/ 	.word	0x0001b260


	//   ....[120]....
        /*0b74*/ 	.word	0x0001b290


	//   ....[121]....
        /*0b78*/ 	.word	0x0001b2d0


	//   ....[122]....
        /*0b7c*/ 	.word	0x0001b300


	//   ....[123]....
        /*0b80*/ 	.word	0x0001b330


	//   ....[124]....
        /*0b84*/ 	.word	0x0001b360


	//   ....[125]....
        /*0b88*/ 	.word	0x0001b390


	//   ....[126]....
        /*0b8c*/ 	.word	0x0001b3c0


	//   ....[127]....
        /*0b90*/ 	.word	0x0001b540


	//   ....[128]....
        /*0b94*/ 	.word	0x0001b570


	//   ....[129]....
        /*0b98*/ 	.word	0x0001b5a0


	//   ....[130]....
        /*0b9c*/ 	.word	0x0001b5d0


	//   ....[131]....
        /*0ba0*/ 	.word	0x0001b600


	//   ....[132]....
        /*0ba4*/ 	.word	0x0001b630


	//   ....[133]....
        /*0ba8*/ 	.word	0x0001b6f0


	//   ....[134]....
        /*0bac*/ 	.word	0x0001b710


	//   ....[135]....
        /*0bb0*/ 	.word	0x0001b780


	//   ....[136]....
        /*0bb4*/ 	.word	0x0001be40


	//   ....[137]....
        /*0bb8*/ 	.word	0x0001c1e0


	//   ....[138]....
        /*0bbc*/ 	.word	0x0001c270


	//   ....[139]....
        /*0bc0*/ 	.word	0x0001c350


	//   ....[140]....
        /*0bc4*/ 	.word	0x0001c3e0


	//   ....[141]....
        /*0bc8*/ 	.word	0x0001c4c0


	//   ....[142]....
        /*0bcc*/ 	.word	0x0001c550


	//   ....[143]....
        /*0bd0*/ 	.word	0x0001c620


	//   ....[144]....
        /*0bd4*/ 	.word	0x0001c6b0


	//   ....[145]....
        /*0bd8*/ 	.word	0x0001c700


	//   ....[146]....
        /*0bdc*/ 	.word	0x0001c750


	//   ....[147]....
        /*0be0*/ 	.word	0x0001c820


	//   ....[148]....
        /*0be4*/ 	.word	0x0001c8b0


	//   ....[149]....
        /*0be8*/ 	.word	0x0001c900


	//   ....[150]....
        /*0bec*/ 	.word	0x0001c950


	//   ....[151]....
        /*0bf0*/ 	.word	0x0001cc50


	//   ....[152]....
        /*0bf4*/ 	.word	0x0001cf30


	//   ....[153]....
        /*0bf8*/ 	.word	0x0001d030


	//   ....[154]....
        /*0bfc*/ 	.word	0x0001d0d0


	//   ....[155]....
        /*0c00*/ 	.word	0x0001d280


	//   ....[156]....
        /*0c04*/ 	.word	0x0001d320


	//   ....[157]....
        /*0c08*/ 	.word	0x0001d420


	//   ....[158]....
        /*0c0c*/ 	.word	0x0001d4b0


	//   ....[159]....
        /*0c10*/ 	.word	0x0001d510


	//   ....[160]....
        /*0c14*/ 	.word	0x0001d5b0


	//   ....[161]....
        /*0c18*/ 	.word	0x0001d6c0


	//   ....[162]....
        /*0c1c*/ 	.word	0x0001d720


	//   ....[163]....
        /*0c20*/ 	.word	0x0001d780


	//   ....[164]....
        /*0c24*/ 	.word	0x0001d820


	//   ....[165]....
        /*0c28*/ 	.word	0x0001d8f0


	//   ....[166]....
        /*0c2c*/ 	.word	0x0001d9d0


	//   ....[167]....
        /*0c30*/ 	.word	0x0001db10


	//   ....[168]....
        /*0c34*/ 	.word	0x0001dbc0


	//   ....[169]....
        /*0c38*/ 	.word	0x0001dc70


	//   ....[170]....
        /*0c3c*/ 	.word	0x0001dd20


	//   ....[171]....
        /*0c40*/ 	.word	0x0001de10


	//   ....[172]....
        /*0c44*/ 	.word	0x0001dea0


	//   ....[173]....
        /*0c48*/ 	.word	0x0001df00


	//   ....[174]....
        /*0c4c*/ 	.word	0x0001dfd0


	//   ....[175]....
        /*0c50*/ 	.word	0x0001e1b0


	//   ....[176]....
        /*0c54*/ 	.word	0x0001e250


	//   ....[177]....
        /*0c58*/ 	.word	0x0001e370


	//   ....[178]....
        /*0c5c*/ 	.word	0x0001e3e0


	//   ....[179]....
        /*0c60*/ 	.word	0x0001e450


	//   ....[180]....
        /*0c64*/ 	.word	0x0001e4c0


	//   ....[181]....
        /*0c68*/ 	.word	0x0001e530


	//   ....[182]....
        /*0c6c*/ 	.word	0x0001e5b0


	//   ....[183]....
        /*0c70*/ 	.word	0x0001e640


	//   ....[184]....
        /*0c74*/ 	.word	0x0001e6e0


	//   ....[185]....
        /*0c78*/ 	.word	0x0001e750


	//   ....[186]....
        /*0c7c*/ 	.word	0x0001e7c0


	//   ....[187]....
        /*0c80*/ 	.word	0x0001e830


	//   ....[188]....
        /*0c84*/ 	.word	0x0001e8b0


	//   ....[189]....
        /*0c88*/ 	.word	0x0001e920


	//   ....[190]....
        /*0c8c*/ 	.word	0x0001e9c0


	//   ....[191]....
        /*0c90*/ 	.word	0x0001ea50


	//   ....[192]....
        /*0c94*/ 	.word	0x0001eb80


	//----- nvinfo : EIATTR_REG_RECONFIG
	.align		4
.L_323:
        /*0c98*/ 	.byte	0x01, 0x54
	.zero		2


	//----- nvinfo : EIATTR_SYSCALL_OFFSETS
	.align		4
        /*0c9c*/ 	.byte	0x04, 0x46
        /*0c9e*/ 	.short	(.L_325 - .L_324)


	//   ....[0]....
.L_324:
        /*0ca0*/ 	.word	0x00001a20


	//   ....[1]....
        /*0ca4*/ 	.word	0x00001b70


	//   ....[2]....
        /*0ca8*/ 	.word	0x00007260


	//   ....[3]....
        /*0cac*/ 	.word	0x00007580


	//   ....[4]....
        /*0cb0*/ 	.word	0x00017b60


	//   ....[5]....
        /*0cb4*/ 	.word	0x00017cd0


	//   ....[6]....
        /*0cb8*/ 	.word	0x00017e20


	//   ....[7]....
        /*0cbc*/ 	.word	0x00017f60


	//   ....[8]....
        /*0cc0*/ 	.word	0x00018fe0


	//----- nvinfo : EIATTR_MBARRIER_INSTR_OFFSETS
	.align		4
.L_325:
        /*0cc4*/ 	.byte	0x04, 0x39
        /*0cc6*/ 	.short	(.L_327 - .L_326)


	//   ....[0]....
.L_326:
        /*0cc8*/ 	.word	0x00000270
        /*0ccc*/ 	.word	0x000000ff
        /*0cd0*/ 	.word	0x00019c00
        /*0cd4*/ 	.short	0x0100
        /*0cd6*/ 	.byte	0x08
	.zero		1


	//   ....[1]....
        /*0cd8*/ 	.word	0x00000280
        /*0cdc*/ 	.word	0x000000ff
        /*0ce0*/ 	.word	0x00019c20
        /*0ce4*/ 	.short	0x0100
        /*0ce6*/ 	.byte	0x08
	.zero		1


	//   ....[2]....
        /*0ce8*/ 	.word	0x00000370
        /*0cec*/ 	.word	0x000000ff
        /*0cf0*/ 	.word	0x00019c30
        /*0cf4*/ 	.short	0x0100
        /*0cf6*/ 	.byte	0x08
	.zero		1


	//   ....[3]....
        /*0cf8*/ 	.word	0x00000380
        /*0cfc*/ 	.word	0x000000ff
        /*0d00*/ 	.word	0x00019c40
        /*0d04*/ 	.short	0x0100
        /*0d06*/ 	.byte	0x08
	.zero		1


	//   ....[4]....
        /*0d08*/ 	.word	0x00000390
        /*0d0c*/ 	.word	0x000000ff
        /*0d10*/ 	.word	0x00019c38
        /*0d14*/ 	.short	0x0100
        /*0d16*/ 	.byte	0x08
	.zero		1


	//   ....[5]....
        /*0d18*/ 	.word	0x000003a0
        /*0d1c*/ 	.word	0x000000ff
        /*0d20*/ 	.word	0x00019c48
        /*0d24*/ 	.short	0x0100
        /*0d26*/ 	.byte	0x08
	.zero		1


	//   ....[6]....
        /*0d28*/ 	.word	0x000004d0
        /*0d2c*/ 	.word	0x000000ff
        /*0d30*/ 	.word	0x00019c50
        /*0d34*/ 	.short	0x0100
        /*0d36*/ 	.byte	0x08
	.zero		1


	//   ....[7]....
        /*0d38*/ 	.word	0x000004e0
        /*0d3c*/ 	.word	0x000000ff
        /*0d40*/ 	.word	0x00019c60
        /*0d44*/ 	.short	0x0100
        /*0d46*/ 	.byte	0x08
	.zero		1


	//   ....[8]....
        /*0d48*/ 	.word	0x000004f0
        /*0d4c*/ 	.word	0x000000ff
        /*0d50*/ 	.word	0x00019c58
        /*0d54*/ 	.short	0x0100
        /*0d56*/ 	.byte	0x08
	.zero		1


	//   ....[9]....
        /*0d58*/ 	.word	0x00000500
        /*0d5c*/ 	.word	0x000000ff
        /*0d60*/ 	.word	0x00019c68
        /*0d64*/ 	.short	0x0100
        /*0d66*/ 	.byte	0x08
	.zero		1


	//   ....[10]....
        /*0d68*/ 	.word	0x000005f0
        /*0d6c*/ 	.word	0x000000ff
        /*0d70*/ 	.word	0x00019c70
        /*0d74*/ 	.short	0x0100
        /*0d76*/ 	.byte	0x06
	.zero		1


	//   ....[11]....
        /*0d78*/ 	.word	0x00000600
        /*0d7c*/ 	.word	0x000000ff
        /*0d80*/ 	.word	0x00019c80
        /*0d84*/ 	.short	0x0100
        /*0d86*/ 	.byte	0x06
	.zero		1


	//   ....[12]....
        /*0d88*/ 	.word	0x00000610
        /*0d8c*/ 	.word	0x000000ff
        /*0d90*/ 	.word	0x00019c78
        /*0d94*/ 	.short	0x0100
        /*0d96*/ 	.byte	0x06
	.zero		1


	//   ....[13]....
        /*0d98*/ 	.word	0x00000620
        /*0d9c*/ 	.word	0x000000ff
        /*0da0*/ 	.word	0x00019c88
        /*0da4*/ 	.short	0x0100
        /*0da6*/ 	.byte	0x06
	.zero		1


	//   ....[14]....
        /*0da8*/ 	.word	0x00000750
        /*0dac*/ 	.word	0x000000ff
        /*0db0*/ 	.word	0x00019c90
        /*0db4*/ 	.short	0x0100
        /*0db6*/ 	.byte	0x08
	.zero		1


	//   ....[15]....
        /*0db8*/ 	.word	0x00000760
        /*0dbc*/ 	.word	0x000000ff
        /*0dc0*/ 	.word	0x00019ca0
        /*0dc4*/ 	.short	0x0100
        /*0dc6*/ 	.byte	0x08
	.zero		1


	//   ....[16]....
        /*0dc8*/ 	.word	0x00000770
        /*0dcc*/ 	.word	0x000000ff
        /*0dd0*/ 	.word	0x00019c98
        /*0dd4*/ 	.short	0x0100
        /*0dd6*/ 	.byte	0x08
	.zero		1


	//   ....[17]....
        /*0dd8*/ 	.word	0x00000780
        /*0ddc*/ 	.word	0x000000ff
        /*0de0*/ 	.word	0x00019ca8
        /*0de4*/ 	.short	0x0100
        /*0de6*/ 	.byte	0x08
	.zero		1


	//   ....[18]....
        /*0de8*/ 	.word	0x000008c0
        /*0dec*/ 	.word	0x000000ff
        /*0df0*/ 	.word	0x00019cb0
        /*0df4*/ 	.short	0x0100
        /*0df6*/ 	.byte	0x08
	.zero		1


	//   ....[19]....
        /*0df8*/ 	.word	0x000008d0
        /*0dfc*/ 	.word	0x000000ff
        /*0e00*/ 	.word	0x00019cc0
        /*0e04*/ 	.short	0x0100
        /*0e06*/ 	.byte	0x08
	.zero		1


	//   ....[20]....
        /*0e08*/ 	.word	0x000008e0
        /*0e0c*/ 	.word	0x000000ff
        /*0e10*/ 	.word	0x00019cb8
        /*0e14*/ 	.short	0x0100
        /*0e16*/ 	.byte	0x08
	.zero		1


	//   ....[21]....
        /*0e18*/ 	.word	0x000008f0
        /*0e1c*/ 	.word	0x000000ff
        /*0e20*/ 	.word	0x00019cc8
        /*0e24*/ 	.short	0x0100
        /*0e26*/ 	.byte	0x08
	.zero		1


	//   ....[22]....
        /*0e28*/ 	.word	0x00002930
        /*0e2c*/ 	.word	0x00000045
        /*0e30*/ 	.word	0x00019c90
        /*0e34*/ 	.short	0x010a
        /*0e36*/ 	.byte	0x3f
	.zero		1


	//   ....[23]....
        /*0e38*/ 	.word	0x00004290
        /*0e3c*/ 	.word	0x00000045
        /*0e40*/ 	.word	0x00019c90
        /*0e44*/ 	.short	0x010a
        /*0e46*/ 	.byte	0x3f
	.zero		1


	//   ....[24]....
        /*0e48*/ 	.word	0x00006220
        /*0e4c*/ 	.word	0x00000045
        /*0e50*/ 	.word	0x00019c90
        /*0e54*/ 	.short	0x010a
        /*0e56*/ 	.byte	0x3f
	.zero		1


	//   ....[25]....
        /*0e58*/ 	.word	0x00006640
        /*0e5c*/ 	.word	0x00000004
        /*0e60*/ 	.word	0x00000000
        /*0e64*/ 	.short	0x0101
        /*0e66*/ 	.byte	0x3f
	.zero		1


	//   ....[26]....
        /*0e68*/ 	.word	0x00006680
        /*0e6c*/ 	.word	0x00000045
        /*0e70*/ 	.word	0x00019cb0
        /*0e74*/ 	.short	0x010a
        /*0e76*/ 	.byte	0x3f
	.zero		1


	//   ....[27]....
        /*0e78*/ 	.word	0x00006a60
        /*0e7c*/ 	.word	0x00000045
        /*0e80*/ 	.word	0x00000000
        /*0e84*/ 	.short	0x0101
        /*0e86*/ 	.byte	0x3f
	.zero		1


	//   ....[28]....
        /*0e88*/ 	.word	0x00007300
        /*0e8c*/ 	.word	0x00000012
        /*0e90*/ 	.word	0x00019c00
        /*0e94*/ 	.short	0x010a
        /*0e96*/ 	.byte	0x3f
	.zero		1


	//   ....[29]....
        /*0e98*/ 	.word	0x00007350
        /*0e9c*/ 	.word	0x00000012
        /*0ea0*/ 	.word	0x00019c00
        /*0ea4*/ 	.short	0x010a
        /*0ea6*/ 	.byte	0x3f
	.zero		1


	//   ....[30]....
        /*0ea8*/ 	.word	0x00007b90
        /*0eac*/ 	.word	0x00000012
        /*0eb0*/ 	.word	0x00019c00
        /*0eb4*/ 	.short	0x010a
        /*0eb6*/ 	.byte	0x3f
	.zero		1


	//   ....[31]....
        /*0eb8*/ 	.word	0x00009860
        /*0ebc*/ 	.word	0x00000012
        /*0ec0*/ 	.word	0x00019c00
        /*0ec4*/ 	.short	0x010a
        /*0ec6*/ 	.byte	0x3f
	.zero		1


	//   ....[32]....
        /*0ec8*/ 	.word	0x0000ba20
        /*0ecc*/ 	.word	0x00000003
        /*0ed0*/ 	.word	0x00019c30
        /*0ed4*/ 	.short	0x010a
        /*0ed6*/ 	.byte	0x3f
	.zero		1


	//   ....[33]....
        /*0ed8*/ 	.word	0x0000bac0
        /*0edc*/ 	.word	0x00000003
        /*0ee0*/ 	.word	0x00019c30
        /*0ee4*/ 	.short	0x010a
        /*0ee6*/ 	.byte	0x3f
	.zero		1


	//   ....[34]....
        /*0ee8*/ 	.word	0x0000d290
        /*0eec*/ 	.word	0x00000003
        /*0ef0*/ 	.word	0x00000000
        /*0ef4*/ 	.short	0x0101
        /*0ef6*/ 	.byte	0x3f
	.zero		1


	//   ....[35]....
        /*0ef8*/ 	.word	0x0000dce0
        /*0efc*/ 	.word	0x00000000
        /*0f00*/ 	.word	0x00019c30
        /*0f04*/ 	.short	0x010a
        /*0f06*/ 	.byte	0x3f
	.zero		1


	//   ....[36]....
        /*0f08*/ 	.word	0x0000dd50
        /*0f0c*/ 	.word	0x00000000
        /*0f10*/ 	.word	0x00019c30
        /*0f14*/ 	.short	0x010a
        /*0f16*/ 	.byte	0x3f
	.zero		1


	//   ....[37]....
        /*0f18*/ 	.word	0x0000df50
        /*0f1c*/ 	.word	0x0000000f
        /*0f20*/ 	.word	0x00019c50
        /*0f24*/ 	.short	0x010a
        /*0f26*/ 	.byte	0x3f
	.zero		1


	//   ....[38]....
        /*0f28*/ 	.word	0x0000dfa0
        /*0f2c*/ 	.word	0x0000000f
        /*0f30*/ 	.word	0x00019c50
        /*0f34*/ 	.short	0x010a
        /*0f36*/ 	.byte	0x3f
	.zero		1


	//   ....[39]....
        /*0f38*/ 	.word	0x0000e2d0
        /*0f3c*/ 	.word	0x00000000
        /*0f40*/ 	.word	0x00000000
        /*0f44*/ 	.short	0x0101
        /*0f46*/ 	.byte	0x3f
	.zero		1


	//   ....[40]....
        /*0f48*/ 	.word	0x0000fe60
        /*0f4c*/ 	.word	0x0000000f
        /*0f50*/ 	.word	0x00000000
        /*0f54*/ 	.short	0x0101
        /*0f56*/ 	.byte	0x3f
	.zero		1


	//   ....[41]....
        /*0f58*/ 	.word	0x000104f0
        /*0f5c*/ 	.word	0x00000005
        /*0f60*/ 	.word	0x00019c30
        /*0f64*/ 	.short	0x010a
        /*0f66*/ 	.byte	0x3f
	.zero		1


	//   ....[42]....
        /*0f68*/ 	.word	0x00010560
        /*0f6c*/ 	.word	0x00000005
        /*0f70*/ 	.word	0x00019c30
        /*0f74*/ 	.short	0x010a
        /*0f76*/ 	.byte	0x3f
	.zero		1


	//   ....[43]....
        /*0f78*/ 	.word	0x00010760
        /*0f7c*/ 	.word	0x0000000f
        /*0f80*/ 	.word	0x00019c50
        /*0f84*/ 	.short	0x010a
        /*0f86*/ 	.byte	0x3f
	.zero		1


	//   ....[44]....
        /*0f88*/ 	.word	0x000107b0
        /*0f8c*/ 	.word	0x0000000f
        /*0f90*/ 	.word	0x00019c50
        /*0f94*/ 	.short	0x010a
        /*0f96*/ 	.byte	0x3f
	.zero		1


	//   ....[45]....
        /*0f98*/ 	.word	0x00010a40
        /*0f9c*/ 	.word	0x00000000
        /*0fa0*/ 	.word	0x00000000
        /*0fa4*/ 	.short	0x0101
        /*0fa6*/ 	.byte	0x3f
	.zero		1


	//   ....[46]....
        /*0fa8*/ 	.word	0x00011c80
        /*0fac*/ 	.word	0x0000000f
        /*0fb0*/ 	.word	0x00000000
        /*0fb4*/ 	.short	0x0101
        /*0fb6*/ 	.byte	0x3f
	.zero		1


	//   ....[47]....
        /*0fb8*/ 	.word	0x000121c0
        /*0fbc*/ 	.word	0x0000000c
        /*0fc0*/ 	.word	0x00019c50
        /*0fc4*/ 	.short	0x010a
        /*0fc6*/ 	.byte	0x3f
	.zero		1


	//   ....[48]....
        /*0fc8*/ 	.word	0x00012210
        /*0fcc*/ 	.word	0x0000000c
        /*0fd0*/ 	.word	0x00019c50
        /*0fd4*/ 	.short	0x010a
        /*0fd6*/ 	.byte	0x3f
	.zero		1


	//   ....[49]....
        /*0fd8*/ 	.word	0x00012b20
        /*0fdc*/ 	.word	0x00000002
        /*0fe0*/ 	.word	0x00000000
        /*0fe4*/ 	.short	0x0101
        /*0fe6*/ 	.byte	0x3f
	.zero		1


	//   ....[50]....
        /*0fe8*/ 	.word	0x00014100
        /*0fec*/ 	.word	0x00000000
        /*0ff0*/ 	.word	0x00000000
        /*0ff4*/ 	.short	0x0101
        /*0ff6*/ 	.byte	0x3f
	.zero		1


	//   ....[51]....
        /*0ff8*/ 	.word	0x00016530
        /*0ffc*/ 	.word	0x00000016
        /*1000*/ 	.word	0x00019c20
        /*1004*/ 	.short	0x010a
        /*1006*/ 	.byte	0x3f
	.zero		1


	//   ....[52]....
        /*1008*/ 	.word	0x000165c0
        /*100c*/ 	.word	0x00000008
        /*1010*/ 	.word	0x00019ca0
        /*1014*/ 	.short	0x010a
        /*1016*/ 	.byte	0x3f
	.zero		1


	//   ....[53]....
        /*1018*/ 	.word	0x00016a10
        /*101c*/ 	.word	0x00000008
        /*1020*/ 	.word	0x00019cc0
        /*1024*/ 	.short	0x010a
        /*1026*/ 	.byte	0x3f
	.zero		1


	//   ....[54]....
        /*1028*/ 	.word	0x00016f20
        /*102c*/ 	.word	0x00000008
        /*1030*/ 	.word	0x00019ca0
        /*1034*/ 	.short	0x010a
        /*1036*/ 	.byte	0x3f
	.zero		1


	//   ....[55]....
        /*1038*/ 	.word	0x00017360
        /*103c*/ 	.word	0x00000008
        /*1040*/ 	.word	0x00019cc0
        /*1044*/ 	.short	0x010a
        /*1046*/ 	.byte	0x3f
	.zero		1


	//   ....[56]....
        /*1048*/ 	.word	0x000183f0
        /*104c*/ 	.word	0x00000004
        /*1050*/ 	.word	0x00019c80
        /*1054*/ 	.short	0x010a
        /*1056*/ 	.byte	0x3f
	.zero		1


	//   ....[57]....
        /*1058*/ 	.word	0x00018830
        /*105c*/ 	.word	0x00000004
        /*1060*/ 	.word	0x00019c70
        /*1064*/ 	.short	0x0107
        /*1066*/ 	.byte	0x3f
	.zero		1


	//   ....[58]....
        /*1068*/ 	.word	0x000188f0
        /*106c*/ 	.word	0x00000004
        /*1070*/ 	.word	0x00019c70
        /*1074*/ 	.short	0x0101
        /*1076*/ 	.byte	0x3f
	.zero		1


	//   ....[59]....
        /*1078*/ 	.word	0x00018940
        /*107c*/ 	.word	0x00000004
        /*1080*/ 	.word	0x00019c40
        /*1084*/ 	.short	0x010a
        /*1086*/ 	.byte	0x3f
	.zero		1


	//   ....[60]....
        /*1088*/ 	.word	0x00018cc0
        /*108c*/ 	.word	0x00000004
        /*1090*/ 	.word	0x00019c30
        /*1094*/ 	.short	0x0107
        /*1096*/ 	.byte	0x3f
	.zero		1


	//   ....[61]....
        /*1098*/ 	.word	0x00018d90
        /*109c*/ 	.word	0x00000004
        /*10a0*/ 	.word	0x00019c30
        /*10a4*/ 	.short	0x0101
        /*10a6*/ 	.byte	0x3f
	.zero		1


	//   ....[62]....
        /*10a8*/ 	.word	0x00019780
        /*10ac*/ 	.word	0x00000016
        /*10b0*/ 	.word	0x00019c00
        /*10b4*/ 	.short	0x0107
        /*10b6*/ 	.byte	0x3f
	.zero		1


	//   ....[63]....
        /*10b8*/ 	.word	0x00019880
        /*10bc*/ 	.word	0x00000016
        /*10c0*/ 	.word	0x00019c00
        /*10c4*/ 	.short	0x0101
        /*10c6*/ 	.byte	0x3f
	.zero		1


	//   ....[64]....
        /*10c8*/ 	.word	0x000198a0
        /*10cc*/ 	.word	0x00000016
        /*10d0*/ 	.word	0x00019c20
        /*10d4*/ 	.short	0x010a
        /*10d6*/ 	.byte	0x3f
	.zero		1


	//   ....[65]....
        /*10d8*/ 	.word	0x00019c10
        /*10dc*/ 	.word	0x00000000
        /*10e0*/ 	.word	0x00019c80
        /*10e4*/ 	.short	0x010a
        /*10e6*/ 	.byte	0x3f
	.zero		1


	//   ....[66]....
        /*10e8*/ 	.word	0x00019fe0
        /*10ec*/ 	.word	0x00000000
        /*10f0*/ 	.word	0x00019c70
        /*10f4*/ 	.short	0x0107
        /*10f6*/ 	.byte	0x3f
	.zero		1


	//   ....[67]....
        /*10f8*/ 	.word	0x0001a0a0
        /*10fc*/ 	.word	0x00000000
        /*1100*/ 	.word	0x00019c70
        /*1104*/ 	.short	0x0101
        /*1106*/ 	.byte	0x3f
	.zero		1


	//   ....[68]....
        /*1108*/ 	.word	0x0001a0d0
        /*110c*/ 	.word	0x00000000
        /*1110*/ 	.word	0x00019c40
        /*1114*/ 	.short	0x010a
        /*1116*/ 	.byte	0x3f
	.zero		1


	//   ....[69]....
        /*1118*/ 	.word	0x0001a420
        /*111c*/ 	.word	0x00000000
        /*1120*/ 	.word	0x00019c30
        /*1124*/ 	.short	0x0107
        /*1126*/ 	.byte	0x3f
	.zero		1


	//   ....[70]....
        /*1128*/ 	.word	0x0001a4e0
        /*112c*/ 	.word	0x00000000
        /*1130*/ 	.word	0x00019c30
        /*1134*/ 	.short	0x0101
        /*1136*/ 	.byte	0x3f
	.zero		1


	//   ....[71]....
        /*1138*/ 	.word	0x0001a570
        /*113c*/ 	.word	0x00000002
        /*1140*/ 	.word	0x00019c70
        /*1144*/ 	.short	0x010a
        /*1146*/ 	.byte	0x3f
	.zero		1


	//   ....[72]....
        /*1148*/ 	.word	0x0001a600
        /*114c*/ 	.word	0x00000002
        /*1150*/ 	.word	0x00019c60
        /*1154*/ 	.short	0x010a
        /*1156*/ 	.byte	0x3f
	.zero		1


	//   ....[73]....
        /*1158*/ 	.word	0x0001a990
        /*115c*/ 	.word	0x00000002
        /*1160*/ 	.word	0x00019c50
        /*1164*/ 	.short	0x0101
        /*1166*/ 	.byte	0x3f
	.zero		1


	//   ....[74]....
        /*1168*/ 	.word	0x0001aa20
        /*116c*/ 	.word	0x00000002
        /*1170*/ 	.word	0x00000000
        /*1174*/ 	.short	0x0101
        /*1176*/ 	.byte	0x3f
	.zero		1


	//   ....[75]....
        /*1178*/ 	.word	0x0001abe0
        /*117c*/ 	.word	0x00000003
        /*1180*/ 	.word	0x00019c70
        /*1184*/ 	.short	0x010a
        /*1186*/ 	.byte	0x3f
	.zero		1


	//   ....[76]....
        /*1188*/ 	.word	0x0001ac60
        /*118c*/ 	.word	0x00000003
        /*1190*/ 	.word	0x00019c60
        /*1194*/ 	.short	0x010a
        /*1196*/ 	.byte	0x3f
	.zero		1


	//   ....[77]....
        /*1198*/ 	.word	0x0001b000
        /*119c*/ 	.word	0x00000003
        /*11a0*/ 	.word	0x00019c50
        /*11a4*/ 	.short	0x0101
        /*11a6*/ 	.byte	0x3f
	.zero		1


	//   ....[78]....
        /*11a8*/ 	.word	0x0001b0b0
        /*11ac*/ 	.word	0x00000003
        /*11b0*/ 	.word	0x00000000
        /*11b4*/ 	.short	0x0101
        /*11b6*/ 	.byte	0x3f
	.zero		1


	//   ....[79]....
        /*11b8*/ 	.word	0x0001bdc0
        /*11bc*/ 	.word	0x00000005
        /*11c0*/ 	.word	0x00019c20
        /*11c4*/ 	.short	0x010a
        /*11c6*/ 	.byte	0x3f
	.zero		1


	//   ....[80]....
        /*11c8*/ 	.word	0x0001bf30
        /*11cc*/ 	.word	0x00000003
        /*11d0*/ 	.word	0x00019c40
        /*11d4*/ 	.short	0x010a
        /*11d6*/ 	.byte	0x3f
	.zero		1


	//   ....[81]....
        /*11d8*/ 	.word	0x0001bfd0
        /*11dc*/ 	.word	0x00000005
        /*11e0*/ 	.word	0x00019c40
        /*11e4*/ 	.short	0x010a
        /*11e6*/ 	.byte	0x3f
	.zero		1


	//   ....[82]....
        /*11e8*/ 	.word	0x0001c010
        /*11ec*/ 	.word	0x00000003
        /*11f0*/ 	.word	0x00019c60
        /*11f4*/ 	.short	0x010a
        /*11f6*/ 	.byte	0x3f
	.zero		1


	//   ....[83]....
        /*11f8*/ 	.word	0x0001c050
        /*11fc*/ 	.word	0x00000005
        /*1200*/ 	.word	0x00019c60
        /*1204*/ 	.short	0x010a
        /*1206*/ 	.byte	0x3f
	.zero		1


	//   ....[84]....
        /*1208*/ 	.word	0x0001c090
        /*120c*/ 	.word	0x00000003
        /*1210*/ 	.word	0x00019c80
        /*1214*/ 	.short	0x010a
        /*1216*/ 	.byte	0x3f
	.zero		1


	//   ....[85]....
        /*1218*/ 	.word	0x0001c0d0
        /*121c*/ 	.word	0x00000005
        /*1220*/ 	.word	0x00019c80
        /*1224*/ 	.short	0x010a
        /*1226*/ 	.byte	0x3f
	.zero		1


	//   ....[86]....
        /*1228*/ 	.word	0x0001c130
        /*122c*/ 	.word	0x00000045
        /*1230*/ 	.word	0x00019c90
        /*1234*/ 	.short	0x010a
        /*1236*/ 	.byte	0x3f
	.zero		1


	//   ....[87]....
        /*1238*/ 	.word	0x0001c2a0
        /*123c*/ 	.word	0x00000045
        /*1240*/ 	.word	0x00019c90
        /*1244*/ 	.short	0x010a
        /*1246*/ 	.byte	0x3f
	.zero		1


	//   ....[88]....
        /*1248*/ 	.word	0x0001c420
        /*124c*/ 	.word	0x00000045
        /*1250*/ 	.word	0x00019c90
        /*1254*/ 	.short	0x010a
        /*1256*/ 	.byte	0x3f
	.zero		1


	//   ....[89]....
        /*1258*/ 	.word	0x0001c580
        /*125c*/ 	.word	0x00000045
        /*1260*/ 	.word	0x00019cb0
        /*1264*/ 	.short	0x010a
        /*1266*/ 	.byte	0x3f
	.zero		1


	//   ....[90]....
        /*1268*/ 	.word	0x0001c780
        /*126c*/ 	.word	0x00000012
        /*1270*/ 	.word	0x00019c00
        /*1274*/ 	.short	0x010a
        /*1276*/ 	.byte	0x3f
	.zero		1


	//   ....[91]....
        /*1278*/ 	.word	0x0001c990
        /*127c*/ 	.word	0x00000012
        /*1280*/ 	.word	0x00019c00
        /*1284*/ 	.short	0x010a
        /*1286*/ 	.byte	0x3f
	.zero		1


	//   ....[92]....
        /*1288*/ 	.word	0x0001c9e0
        /*128c*/ 	.word	0x00000003
        /*1290*/ 	.word	0x00019c30
        /*1294*/ 	.short	0x010a
        /*1296*/ 	.byte	0x3f
	.zero		1


	//   ....[93]....
        /*1298*/ 	.word	0x0001ca30
        /*129c*/ 	.word	0x00000000
        /*12a0*/ 	.word	0x00019c30
        /*12a4*/ 	.short	0x010a
        /*12a6*/ 	.byte	0x3f
	.zero		1


	//   ....[94]....
        /*12a8*/ 	.word	0x0001ca80
        /*12ac*/ 	.word	0x0000000f
        /*12b0*/ 	.word	0x00019c50
        /*12b4*/ 	.short	0x010a
        /*12b6*/ 	.byte	0x3f
	.zero		1


	//   ....[95]....
        /*12b8*/ 	.word	0x0001cad0
        /*12bc*/ 	.word	0x00000005
        /*12c0*/ 	.word	0x00019c30
        /*12c4*/ 	.short	0x010a
        /*12c6*/ 	.byte	0x3f
	.zero		1


	//   ....[96]....
        /*12c8*/ 	.word	0x0001cb20
        /*12cc*/ 	.word	0x0000000f
        /*12d0*/ 	.word	0x00019c50
        /*12d4*/ 	.short	0x010a
        /*12d6*/ 	.byte	0x3f
	.zero		1


	//   ....[97]....
        /*12d8*/ 	.word	0x0001cb70
        /*12dc*/ 	.word	0x0000000c
        /*12e0*/ 	.word	0x00019c50
        /*12e4*/ 	.short	0x010a
        /*12e6*/ 	.byte	0x3f
	.zero		1


	//   ....[98]....
        /*12e8*/ 	.word	0x0001cd10
        /*12ec*/ 	.word	0x00000016
        /*12f0*/ 	.word	0x00019c20
        /*12f4*/ 	.short	0x010a
        /*12f6*/ 	.byte	0x3f
	.zero		1


	//   ....[99]....
        /*12f8*/ 	.word	0x0001cd60
        /*12fc*/ 	.word	0x00000008
        /*1300*/ 	.word	0x00019ca0
        /*1304*/ 	.short	0x010a
        /*1306*/ 	.byte	0x3f
	.zero		1


	//   ....[100]....
        /*1308*/ 	.word	0x0001cdb0
        /*130c*/ 	.word	0x00000008
        /*1310*/ 	.word	0x00019cc0
        /*1314*/ 	.short	0x010a
        /*1316*/ 	.byte	0x3f
	.zero		1


	//   ....[101]....
        /*1318*/ 	.word	0x0001ce00
        /*131c*/ 	.word	0x00000008
        /*1320*/ 	.word	0x00019ca0
        /*1324*/ 	.short	0x010a
        /*1326*/ 	.byte	0x3f
	.zero		1


	//   ....[102]....
        /*1328*/ 	.word	0x0001ce50
        /*132c*/ 	.word	0x00000008
        /*1330*/ 	.word	0x00019cc0
        /*1334*/ 	.short	0x010a
        /*1336*/ 	.byte	0x3f
	.zero		1


	//   ....[103]....
        /*1338*/ 	.word	0x0001cf80
        /*133c*/ 	.word	0x00000004
        /*1340*/ 	.word	0x00019c80
        /*1344*/ 	.short	0x010a
        /*1346*/ 	.byte	0x3f
	.zero		1


	//   ....[104]....
        /*1348*/ 	.word	0x0001d370
        /*134c*/ 	.word	0x00000004
        /*1350*/ 	.word	0x00019c40
        /*1354*/ 	.short	0x010a
        /*1356*/ 	.byte	0x3f
	.zero		1


	//   ....[105]....
        /*1358*/ 	.word	0x0001da10
        /*135c*/ 	.word	0x00000016
        /*1360*/ 	.word	0x00019c20
        /*1364*/ 	.short	0x010a
        /*1366*/ 	.byte	0x3f
	.zero		1


	//   ....[106]....
        /*1368*/ 	.word	0x0001da60
        /*136c*/ 	.word	0x00000000
        /*1370*/ 	.word	0x00019c80
        /*1374*/ 	.short	0x010a
        /*1376*/ 	.byte	0x3f
	.zero		1


	//   ....[107]....
        /*1378*/ 	.word	0x0001dd60
        /*137c*/ 	.word	0x00000000
        /*1380*/ 	.word	0x00019c40
        /*1384*/ 	.short	0x010a
        /*1386*/ 	.byte	0x3f
	.zero		1


	//   ....[108]....
        /*1388*/ 	.word	0x0001e010
        /*138c*/ 	.word	0x00000002
        /*1390*/ 	.word	0x00019c70
        /*1394*/ 	.short	0x010a
        /*1396*/ 	.byte	0x3f
	.zero		1


	//   ....[109]....
        /*1398*/ 	.word	0x0001e060
        /*139c*/ 	.word	0x00000002
        /*13a0*/ 	.word	0x00019c60
        /*13a4*/ 	.short	0x010a
        /*13a6*/ 	.byte	0x3f
	.zero		1


	//   ....[110]....
        /*13a8*/ 	.word	0x0001e0b0
        /*13ac*/ 	.word	0x00000003
        /*13b0*/ 	.word	0x00019c70
        /*13b4*/ 	.short	0x010a
        /*13b6*/ 	.byte	0x3f
	.zero		1


	//   ....[111]....
        /*13b8*/ 	.word	0x0001e100
        /*13bc*/ 	.word	0x00000003
        /*13c0*/ 	.word	0x00019c60
        /*13c4*/ 	.short	0x010a
        /*13c6*/ 	.byte	0x3f
	.zero		1


	//   ....[112]....
        /*13c8*/ 	.word	0x0001eaa0
        /*13cc*/ 	.word	0x00000005
        /*13d0*/ 	.word	0x00019c20
        /*13d4*/ 	.short	0x010a
        /*13d6*/ 	.byte	0x3f
	.zero		1


	//   ....[113]....
        /*13d8*/ 	.word	0x0001ec40
        /*13dc*/ 	.word	0x00000003
        /*13e0*/ 	.word	0x00019c40
        /*13e4*/ 	.short	0x010a
        /*13e6*/ 	.byte	0x3f
	.zero		1


	//   ....[114]....
        /*13e8*/ 	.word	0x0001ec90
        /*13ec*/ 	.word	0x00000005
        /*13f0*/ 	.word	0x00019c40
        /*13f4*/ 	.short	0x010a
        /*13f6*/ 	.byte	0x3f
	.zero		1


	//   ....[115]....
        /*13f8*/ 	.word	0x0001ece0
        /*13fc*/ 	.word	0x00000003
        /*1400*/ 	.word	0x00019c60
        /*1404*/ 	.short	0x010a
        /*1406*/ 	.byte	0x3f
	.zero		1


	//   ....[116]....
        /*1408*/ 	.word	0x0001ed30
        /*140c*/ 	.word	0x00000005
        /*1410*/ 	.word	0x00019c60
        /*1414*/ 	.short	0x010a
        /*1416*/ 	.byte	0x3f
	.zero		1


	//   ....[117]....
        /*1418*/ 	.word	0x0001ed80
        /*141c*/ 	.word	0x00000003
        /*1420*/ 	.word	0x00019c80
        /*1424*/ 	.short	0x010a
        /*1426*/ 	.byte	0x3f
	.zero		1


	//----- nvinfo : EIATTR_NUM_MBARRIERS
	.align		4
.L_327:
        /*1428*/ 	.byte	0x03, 0x38
        /*142a*/ 	.short	0x0016


	//----- nvinfo : EIATTR_EXIT_INSTR_OFFSETS
	.align		4
        /*142c*/ 	.byte	0x04, 0x1c
        /*142e*/ 	.short	(.L_329 - .L_328)


	//   ....[0]....
.L_328:
        /*1430*/ 	.word	0x0001c120


	//----- nvinfo : EIATTR_MAX_THREADS
	.align		4
.L_329:
        /*1434*/ 	.byte	0x04, 0x05
        /*1436*/ 	.short	(.L_331 - .L_330)
.L_330:
        /*1438*/ 	.word	0x00000200
        /*143c*/ 	.word	0x00000001
        /*1440*/ 	.word	0x00000001


	//----- nvinfo : EIATTR_CRS_STACK_SIZE
	.align		4
.L_331:
        /*1444*/ 	.byte	0x04, 0x1e
        /*1446*/ 	.short	(.L_333 - .L_332)
.L_332:
        /*1448*/ 	.word	0x00000000


	//----- nvinfo : EIATTR_CBANK_PARAM_SIZE
	.align		4
.L_333:
        /*144c*/ 	.byte	0x03, 0x19
        /*144e*/ 	.short	0x0af0


	//----- nvinfo : EIATTR_PARAM_CBANK
	.align		4
        /*1450*/ 	.byte	0x04, 0x0a
        /*1452*/ 	.short	(.L_335 - .L_334)
	.align		4
.L_334:
        /*1454*/ 	.word	index@(.nv.constant0._ZN7cutlass13device_kernelIN5flash11enable_sm90INS1_16FlashAttnFwdSm90INS1_25CollectiveMainloopFwdSm90ILi2EN4cute5tupleIJNS5_1CILi1EEES8_S8_EEENS6_IJNS7_ILi192EEENS7_ILi128EEENS7_ILi96EEEEEELi96ENS_12float_e4m3_tEfNS_4arch4Sm90ELb1ELb0ELb0ELb1ELb1ELb1ELb0ELb1ELb1ELb1ELb0ELb0EEENS1_21CollectiveEpilogueFwdINS6_IJSA_SC_SB_EEES9_NS_10bfloat16_tESG_Li384ELb1ELb1ELb0ELb1EEENS1_36VarlenDynamicPersistentTileSchedulerILi192ELi128ELi384ELi128ELb0ELb1ELb1ELb1ELb1ELb1EEEEEEEEEvNT_6ParamsE)
        /*1458*/ 	.short	0x0210
        /*145a*/ 	.short	0x0af0


	//----- nvinfo : EIATTR_SW_WAR
	.align		4
.L_335:
        /*145c*/ 	.byte	0x04, 0x36
        /*145e*/ 	.short	(.L_337 - .L_336)
.L_336:
        /*1460*/ 	.word	0x00000008
.L_337:


//--------------------- .nv.callgraph             --------------------------
	.section	.nv.callgraph,"",@"SHT_CUDA_CALLGRAPH"
	.align	4
	.sectionentsize	8
	.align		4
        /*0000*/ 	.word	0x00000000
	.align		4
        /*0004*/ 	.word	0xffffffff
	.align		4
        /*0008*/ 	.word	index@(_ZN7cutlass13device_kernelIN5flash11enable_sm90INS1_16FlashAttnFwdSm90INS1_25CollectiveMainloopFwdSm90ILi2EN4cute5tupleIJNS5_1CILi1EEES8_S8_EEENS6_IJNS7_ILi192EEENS7_ILi128EEENS7_ILi96EEEEEELi96ENS_12float_e4m3_tEfNS_4arch4Sm90ELb0ELb0ELb0ELb0ELb1ELb0ELb0ELb1ELb1ELb1ELb0ELb0EEENS1_21CollectiveEpilogueFwdINS6_IJSA_SC_SB_EEES9_NS_10bfloat16_tESG_Li384ELb0ELb1ELb0ELb1EEENS1_29StaticPersistentTileSchedulerILb0EEEEEEEEEvNT_6ParamsE)
	.align		4
        /*000c*/ 	.word	index@(__assertfail)
	.align		4
        /*0010*/ 	.word	index@(_ZN7cutlass13device_kernelIN5flash11enable_sm90INS1_16FlashAttnFwdSm90INS1_25CollectiveMainloopFwdSm90ILi2EN4cute5tupleIJNS5_1CILi1EEES8_S8_EEENS6_IJNS7_ILi192EEENS7_ILi128EEENS7_ILi96EEEEEELi96ENS_12float_e4m3_tEfNS_4arch4Sm90ELb0ELb0ELb0ELb1ELb1ELb0ELb0ELb1ELb1ELb1ELb0ELb0EEENS1_21CollectiveEpilogueFwdINS6_IJSA_SC_SB_EEES9_NS_10bfloat16_tESG_Li384ELb1ELb1ELb0ELb1EEENS1_36VarlenDynamicPersistentTileSchedulerILi192ELi128ELi384ELi128ELb0ELb1ELb1ELb0ELb1ELb1EEEEEEEEEvNT_6ParamsE)
	.align		4
        /*0014*/ 	.word	index@(__assertfail)
	.align		4
        /*0018*/ 	.word	index@(_ZN7cutlass13device_kernelIN5flash11enable_sm90INS1_16FlashAttnFwdSm90INS1_25CollectiveMainloopFwdSm90ILi2EN4cute5tupleIJNS5_1CILi1EEES8_S8_EEENS6_IJNS7_ILi192EEENS7_ILi128EEENS7_ILi96EEEEEELi96ENS_12float_e4m3_tEfNS_4arch4Sm90ELb0ELb0ELb0ELb1ELb1ELb1ELb0ELb1ELb1ELb1ELb0ELb0EEENS1_21CollectiveEpilogueFwdINS6_IJSA_SC_SB_EEES9_NS_10bfloat16_tESG_Li384ELb1ELb1ELb0ELb1EEENS1_36VarlenDynamicPersistentTileSchedulerILi192ELi128ELi384ELi128ELb0ELb1ELb1ELb0ELb1ELb1EEEEEEEEEvNT_6ParamsE)
	.align		4
        /*001c*/ 	.word	index@(__assertfail)
	.align		4
        /*0020*/ 	.word	index@(_ZN7cutlass13device_kernelIN5flash11enable_sm90INS1_16FlashAttnFwdSm90INS1_25CollectiveMainloopFwdSm90ILi2EN4cute5tupleIJNS5_1CILi1EEES8_S8_EEENS6_IJNS7_ILi192EEENS7_ILi128EEENS7_ILi96EEEEEELi96ENS_12float_e4m3_tEfNS_4arch4Sm90ELb0ELb1ELb0ELb0ELb1ELb0ELb0ELb1ELb1ELb1ELb0ELb0EEENS1_21CollectiveEpilogueFwdINS6_IJSA_SC_SB_EEES9_NS_10bfloat16_tESG_Li384ELb0ELb1ELb0ELb1EEENS1_30DynamicPersistentTileSchedulerILi384ELi128ELb0ELb1ELb1EEEEEEEEEvNT_6ParamsE)
	.align		4
        /*0024*/ 	.word	index@(__assertfail)
	.align		4
        /*0028*/ 	.word	index@(_ZN7cutlass13device_kernelIN5flash11enable_sm90INS1_16FlashAttnFwdSm90INS1_25CollectiveMainloopFwdSm90ILi2EN4cute5tupleIJNS5_1CILi1EEES8_S8_EEENS6_IJNS7_ILi192EEENS7_ILi128EEENS7_ILi96EEEEEELi96ENS_12float_e4m3_tEfNS_4arch4Sm90ELb0ELb1ELb0ELb1ELb1ELb0ELb0ELb1ELb1ELb1ELb0ELb0EEENS1_21CollectiveEpilogueFwdINS6_IJSA_SC_SB_EEES9_NS_10bfloat16_tESG_Li384ELb1ELb1ELb0ELb1EEENS1_36VarlenDynamicPersistentTileSchedulerILi192ELi128ELi384ELi128ELb0ELb1ELb1ELb1ELb0ELb1EEEEEEEEEvNT_6ParamsE)
	.align		4
        /*002c*/ 	.word	index@(__assertfail)
	.align		4
        /*0030*/ 	.word	index@(_ZN7cutlass13device_kernelIN5flash11enable_sm90INS1_16FlashAttnFwdSm90INS1_25CollectiveMainloopFwdSm90ILi2EN4cute5tupleIJNS5_1CILi1EEES8_S8_EEENS6_IJNS7_ILi192EEENS7_ILi128EEENS7_ILi96EEEEEELi96ENS_12float_e4m3_tEfNS_4arch4Sm90ELb0ELb1ELb0ELb1ELb1ELb1ELb0ELb1ELb1ELb1ELb0ELb0EEENS1_21CollectiveEpilogueFwdINS6_IJSA_SC_SB_EEES9_NS_10bfloat16_tESG_Li384ELb1ELb1ELb0ELb1EEENS1_36VarlenDynamicPersistentTileSchedulerILi192ELi128ELi384ELi128ELb0ELb1ELb1ELb1ELb0ELb1EEEEEEEEEvNT_6ParamsE)
	.align		4
        /*0034*/ 	.word	index@(__assertfail)
	.align		4
        /*0038*/ 	.word	index@(_ZN7cutlass13device_kernelIN5flash11enable_sm90INS1_16FlashAttnFwdSm90INS1_25CollectiveMainloopFwdSm90ILi2EN4cute5tupleIJNS5_1CILi1EEES8_S8_EEENS6_IJNS7_ILi192EEENS7_ILi128EEENS7_ILi96EEEEEELi96ENS_12float_e4m3_tEfNS_4arch4Sm90ELb1ELb0ELb0ELb0ELb1ELb0ELb0ELb1ELb1ELb1ELb0ELb0EEENS1_21CollectiveEpilogueFwdINS6_IJSA_SC_SB_EEES9_NS_10bfloat16_tESG_Li384ELb0ELb1ELb0ELb1EEENS1_30DynamicPersistentTileSchedulerILi384ELi128ELb0ELb1ELb1EEEEEEEEEvNT_6ParamsE)
	.align		4
        /*003c*/ 	.word	index@(__assertfail)
	.align		4
        /*0040*/ 	.word	index@(_ZN7cutlass13device_kernelIN5flash11enable_sm90INS1_16FlashAttnFwdSm90INS1_25CollectiveMainloopFwdSm90ILi2EN4cute5tupleIJNS5_1CILi1EEES8_S8_EEENS6_IJNS7_ILi192EEENS7_ILi128EEENS7_ILi96EEEEEELi96ENS_12float_e4m3_tEfNS_4arch4Sm90ELb1ELb0ELb0ELb1ELb1ELb0ELb0ELb1ELb1ELb1ELb0ELb0EEENS1_21CollectiveEpilogueFwdINS6_IJSA_SC_SB_EEES9_NS_10bfloat16_tESG_Li384ELb1ELb1ELb0ELb1EEENS1_36VarlenDynamicPersistentTileSchedulerILi192ELi128ELi384ELi128ELb0ELb1ELb1ELb1ELb1ELb1EEEEEEEEEvNT_6ParamsE)
	.align		4
        /*0044*/ 	.word	index@(__assertfail)
	.align		4
        /*0048*/ 	.word	index@(_ZN7cutlass13device_kernelIN5flash11enable_sm90INS1_16FlashAttnFwdSm90INS1_25CollectiveMainloopFwdSm90ILi2EN4cute5tupleIJNS5_1CILi1EEES8_S8_EEENS6_IJNS7_ILi192EEENS7_ILi128EEENS7_ILi96EEEEEELi96ENS_12float_e4m3_tEfNS_4arch4Sm90ELb1ELb0ELb0ELb1ELb1ELb1ELb0ELb1ELb1ELb1ELb0ELb0EEENS1_21CollectiveEpilogueFwdINS6_IJSA_SC_SB_EEES9_NS_10bfloat16_tESG_Li384ELb1ELb1ELb0ELb1EEENS1_36VarlenDynamicPersistentTileSchedulerILi192ELi128ELi384ELi128ELb0ELb1ELb1ELb1ELb1ELb1EEEEEEEEEvNT_6ParamsE)
	.align		4
        /*004c*/ 	.word	index@(__assertfail)
	.align		4
        /*0050*/ 	.word	0x00000000
	.align		4
        /*0054*/ 	.word	0xfffffffe
	.align		4
        /*0058*/ 	.word	0x00000000
	.align		4
        /*005c*/ 	.word	0xfffffffd
	.align		4
        /*0060*/ 	.word	0x00000000
	.align		4
        /*0064*/ 	.word	0xfffffffc


//--------------------- .nv.constant4             --------------------------
	.section	.nv.constant4,"a",@progbits
	.align	8
	.align		8
.nv.constant4:
        /*0000*/ 	.dword	__assertfail
	.align		8
        /*0008*/ 	.dword	__unnamed_1
	.align		8
        /*0010*/ 	.dword	__unnamed_2
	.align		8
        /*0018*/ 	.dword	__unnamed_3
	.align		8
        /*0020*/ 	.dword	__unnamed_4
	.align		8
        /*0028*/ 	.dword	__unnamed_5
	.align		8
        /*0030*/ 	.dword	__unnamed_6
	.align		8
        /*0038*/ 	.dword	_ZZN5flash28permute_output_fp8_VcolmajorIN4cute6TensorINS1_11ArrayEngineIN7cutlass10bfloat16_tELm48EEENS1_6LayoutINS1_5tupleIJNS8_IJNS1_1CILi2EEESA_NS9_ILi12EEEEEENS9_ILi1EEESD_EEENS8_IJNS8_IJSD_SA_NS9_ILi4EEEEEENS9_ILi0EEESH_EEEEEEEEEvRT_E9upper_map
	.align		8
        /*0040*/ 	.dword	_ZN71_INTERNAL_468d2551_35_flash_fwd_hdim96_e4m3_paged_sm90_cu_a6473388_32794cuda3std3__45__cpo5beginE
	.align		8
        /*0048*/ 	.dword	_ZN71_INTERNAL_468d2551_35_flash_fwd_hdim96_e4m3_paged_sm90_cu_a6473388_32794cuda3std3__45__cpo3endE
	.align		8
        /*0050*/ 	.dword	_ZN71_INTERNAL_468d2551_35_flash_fwd_hdim96_e4m3_paged_sm90_cu_a6473388_32794cuda3std3__45__cpo6cbeginE
	.align		8
        /*0058*/ 	.dword	_ZN71_INTERNAL_468d2551_35_flash_fwd_hdim96_e4m3_paged_sm90_cu_a6473388_32794cuda3std3__45__cpo4cendE
	.align		8
        /*0060*/ 	.dword	_ZN71_INTERNAL_468d2551_35_flash_fwd_hdim96_e4m3_paged_sm90_cu_a6473388_32794cuda3std3__473_GLOBAL__N__468d2551_35_flash_fwd_hdim96_e4m3_paged_sm90_cu_a6473388_32796ignoreE
	.align		8
        /*0068*/ 	.dword	_ZN71_INTERNAL_468d2551_35_flash_fwd_hdim96_e4m3_paged_sm90_cu_a6473388_32794cuda3std3__419piecewise_constructE
	.align		8
        /*0070*/ 	.dword	_ZN71_INTERNAL_468d2551_35_flash_fwd_hdim96_e4m3_paged_sm90_cu_a6473388_32794cuda3std3__48in_placeE
	.align		8
        /*0078*/ 	.dword	_ZN71_INTERNAL_468d2551_35_flash_fwd_hdim96_e4m3_paged_sm90_cu_a6473388_32794cuda3std6ranges3__45__cpo4swapE
	.align		8
        /*0080*/ 	.dword	_ZN71_INTERNAL_468d2551_35_flash_fwd_hdim96_e4m3_paged_sm90_cu_a6473388_32794cuda3std6ranges3__45__cpo9iter_moveE
	.align		8
        /*0088*/ 	.dword	_ZN71_INTERNAL_468d2551_35_flash_fwd_hdim96_e4m3_paged_sm90_cu_a6473388_32794cute7productE
	.align		8
        /*0090*/ 	.dword	_ZN71_INTERNAL_468d2551_35_flash_fwd_hdim96_e4m3_paged_sm90_cu_a6473388_32794cute1_E
	.align		8
        /*0098*/ 	.dword	$str$23
	.align		8
        /*00a0*/ 	.dword	$str$24


//--------------------- .text._ZN7cutlass13device_kernelIN5flash11enable_sm90INS1_16FlashAttnFwdSm90INS1_25CollectiveMainloopFwdSm90ILi2EN4cute5tupleIJNS5_1CILi1EEES8_S8_EEENS6_IJNS7_ILi192EEENS7_ILi128EEENS7_ILi96EEEEEELi96ENS_12float_e4m3_tEfNS_4arch4Sm90ELb0ELb0ELb0ELb0ELb1ELb0ELb0ELb1ELb1ELb1ELb0ELb0EEENS1_21CollectiveEpilogueFwdINS6_IJSA_SC_SB_EEES9_NS_10bfloat16_tESG_Li384ELb0ELb1ELb0ELb1EEENS1_29StaticPersistentTileSchedulerILb0EEEEEEEEEvNT_6ParamsE --------------------------
	.section	.text._ZN7cutlass13device_kernelIN5flash11enable_sm90INS1_16FlashAttnFwdSm90INS1_25CollectiveMainloopFwdSm90ILi2EN4cute5tupleIJNS5_1CILi1EEES8_S8_EEENS6_IJNS7_ILi192EEENS7_ILi128EEENS7_ILi96EEEEEELi96ENS_12float_e4m3_tEfNS_4arch4Sm90ELb0ELb0ELb0ELb0ELb1ELb0ELb0ELb1ELb1ELb1ELb0ELb0EEENS1_21CollectiveEpilogueFwdINS6_IJSA_SC_SB_EEES9_NS_10bfloat16_tESG_Li384ELb0ELb1ELb0ELb1EEENS1_29StaticPersistentTileSchedulerILb0EEEEEEEEEvNT_6ParamsE,"ax",@progbits
	.align	128
.text._ZN7cutlass13device_kernelIN5flash11enable_sm90INS1_16FlashAttnFwdSm90INS1_25CollectiveMainloopFwdSm90ILi2EN4cute5tupleIJNS5_1CILi1EEES8_S8_EEENS6_IJNS7_ILi192EEENS7_ILi128EEENS7_ILi96EEEEEELi96ENS_12float_e4m3_tEfNS_4arch4Sm90ELb0ELb0ELb0ELb0ELb1ELb0ELb0ELb1ELb1ELb1ELb0ELb0EEENS1_21CollectiveEpilogueFwdINS6_IJSA_SC_SB_EEES9_NS_10bfloat16_tESG_Li384ELb0ELb1ELb0ELb1EEENS1_29StaticPersistentTileSchedulerILb0EEEEEEEEEvNT_6ParamsE:
        .type           _ZN7cutlass13device_kernelIN5flash11enable_sm90INS1_16FlashAttnFwdSm90INS1_25CollectiveMainloopFwdSm90ILi2EN4cute5tupleIJNS5_1CILi1EEES8_S8_EEENS6_IJNS7_ILi192EEENS7_ILi128EEENS7_ILi96EEEEEELi96ENS_12float_e4m3_tEfNS_4arch4Sm90ELb0ELb0ELb0ELb0ELb1ELb0ELb0ELb1ELb1ELb1ELb0ELb0EEENS1_21CollectiveEpilogueFwdINS6_IJSA_SC_SB_EEES9_NS_10bfloat16_tESG_Li384ELb0ELb1ELb0ELb1EEENS1_29StaticPersistentTileSchedulerILb0EEEEEEEEEvNT_6ParamsE,@function
        .size           _ZN7cutlass13device_kernelIN5flash11enable_sm90INS1_16FlashAttnFwdSm90INS1_25CollectiveMainloopFwdSm90ILi2EN4cute5tupleIJNS5_1CILi1EEES8_S8_EEENS6_IJNS7_ILi192EEENS7_ILi128EEENS7_ILi96EEEEEELi96ENS_12float_e4m3_tEfNS_4arch4Sm90ELb0ELb0ELb0ELb0ELb1ELb0ELb0ELb1ELb1ELb1ELb0ELb0EEENS1_21CollectiveEpilogueFwdINS6_IJSA_SC_SB_EEES9_NS_10bfloat16_tESG_Li384ELb0ELb1ELb0ELb1EEENS1_29StaticPersistentTileSchedulerILb0EEEEEEEEEvNT_6ParamsE,(.L_x_2578 - _ZN7cutlass13device_kernelIN5flash11enable_sm90INS1_16FlashAttnFwdSm90INS1_25CollectiveMainloopFwdSm90ILi2EN4cute5tupleIJNS5_1CILi1EEES8_S8_EEENS6_IJNS7_ILi192EEENS7_ILi128EEENS7_ILi96EEEEEELi96ENS_12float_e4m3_tEfNS_4arch4Sm90ELb0ELb0ELb0ELb0ELb1ELb0ELb0ELb1ELb1ELb1ELb0ELb0EEENS1_21CollectiveEpilogueFwdINS6_IJSA_SC_SB_EEES9_NS_10bfloat16_tESG_Li384ELb0ELb1ELb0ELb1EEENS1_29StaticPersistentTileSchedulerILb0EEEEEEEEEvNT_6ParamsE)
        .other          _ZN7cutlass13device_kernelIN5flash11enable_sm90INS1_16FlashAttnFwdSm90INS1_25CollectiveMainloopFwdSm90ILi2EN4cute5tupleIJNS5_1CILi1EEES8_S8_EEENS6_IJNS7_ILi192EEENS7_ILi128EEENS7_ILi96EEEEEELi96ENS_12float_e4m3_tEfNS_4arch4Sm90ELb0ELb0ELb0ELb0ELb1ELb0ELb0ELb1ELb1ELb1ELb0ELb0EEENS1_21CollectiveEpilogueFwdINS6_IJSA_SC_SB_EEES9_NS_10bfloat16_tESG_Li384ELb0ELb1ELb0ELb1EEENS1_29StaticPersistentTileSchedulerILb0EEEEEEEEEvNT_6ParamsE,@"STO_CUDA_ENTRY STV_DEFAULT"
_ZN7cutlass13device_kernelIN5flash11enable_sm90INS1_16FlashAttnFwdSm90INS1_25CollectiveMainloopFwdSm90ILi2EN4cute5tupleIJNS5_1CILi1EEES8_S8_EEENS6_IJNS7_ILi192EEENS7_ILi128EEENS7_ILi96EEEEEELi96ENS_12float_e4m3_tEfNS_4arch4Sm90ELb0ELb0ELb0ELb0ELb1ELb0ELb0ELb1ELb1ELb1ELb0ELb0EEENS1_21CollectiveEpilogueFwdINS6_IJSA_SC_SB_EEES9_NS_10bfloat16_tESG_Li384ELb0ELb1ELb0ELb1EEENS1_29StaticPersistentTileSchedulerILb0EEEEEEEEEvNT_6ParamsE:
[----:B------:R-:W0:Y:S02]  /*0000*/  LDC R1, c[0x0][0x28] ;  /* 0x00000a00ff017b82 */ /* 0x000e240000000800 */
[----:B0-----:R-:W-:Y:S01]  /*0010*/  VIADD R1, R1, 0xfffffff0 ;  /* 0xfffffff001017836 */ /* 0x001fe20000000000 */
[----:B------:R-:W0:Y:S01]  /*0020*/  S2R R3, SR_TID.X ;  /* 0x0000000000037919 */ /* 0x000e220000002100 */
[----:B------:R-:W-:Y:S01]  /*0030*/  ELECT P0, URZ, PT ;  /* 0x00000000003f782f */ /* 0x000fe20003800000 */
[----:B------:R-:W-:Y:S01]  /*0040*/  UMOV UR4, 0x80 ;  /* 0x0000008000047882 */ /* 0x000fe20000000000 */
[----:B------:R-:W-:Y:S01]  /*0050*/  UMOV UR7, 0x180 ;  /* 0x0000018000077882 */ /* 0x000fe20000000000 */
[----:B0-----:R-:W-:-:S05]  /*0060*/  SHF.R.U32.HI R0, RZ, 0x5, R3 ;  /* 0x00000005ff007819 */ /* 0x001fca0000011603 */
[----:B------:R-:W0:Y:S02]  /*0070*/  SHFL.IDX PT, R2, R0, RZ, 0x1f ;  /* 0x00001fff00027589 */ /* 0x000e2400000e0000 */
[C---:B0-----:R-:W-:Y:S02]  /*0080*/  ISETP.NE.OR P0, PT, R2.reuse, RZ, !P0 ;  /* 0x000000ff0200720c */ /* 0x041fe40004705670 */
[----:B------:R-:W-:Y:S02]  /*0090*/  ISETP.NE.AND P1, PT, R2, RZ, PT ;  /* 0x000000ff0200720c */ /* 0x000fe40003f25270 */
[----:B------:R-:W-:-:S06]  /*00a0*/  SHF.R.U32.HI R2, RZ, 0x7, R3 ;  /* 0x00000007ff027819 */ /* 0x000fcc0000011603 */
[----:B------:R-:W0:Y:S03]  /*00b0*/  SHFL.IDX PT, R2, R2, RZ, 0x1f ;  /* 0x00001fff02027589 */ /* 0x000e2600000e0000 */
[----:B------:R-:W-:Y:S01]  /*00c0*/  VOTEU.ALL UP0, P0 ;  /* 0x00000000003f7886 */ /* 0x000fe20000000000 */
[----:B------:R-:W-:-:S04]  /*00d0*/  VOTEU.ALL UP1, P0 ;  /* 0x00000000003f7886 */ /* 0x000fc80000020000 */
[----:B------:R-:W1:Y:S01]  /*00e0*/  @!UP0 S2UR UR8, SR_CgaCtaId ;  /* 0x00000000000889c3 */ /* 0x000e620000008800 */
[----:B------:R-:W-:Y:S01]  /*00f0*/  @!UP0 UMOV UR6, 0x400 ;  /* 0x0000040000068882 */ /* 0x000fe20000000000 */
[----:B------:R-:W-:-:S04]  /*0100*/  @!UP0 UIADD3 UR4, -UR4, 0x100000, URZ ;  /* 0x0010000004048890 */ /* 0x000fc8000fffe13f */
[----:B------:R-:W-:Y:S02]  /*0110*/  @!UP0 USHF.L.U32 UR5, UR4, 0xb, URZ ;  /* 0x0000000b04058899 */ /* 0x000fe4000800063f */
[----:B------:R-:W-:Y:S02]  /*0120*/  @!UP0 USHF.L.U32 UR4, UR4, 0x1, URZ ;  /* 0x0000000104048899 */ /* 0x000fe4000800063f */
[----:B-1----:R-:W-:Y:S02]  /*0130*/  @!UP0 ULEA UR8, UR8, UR6, 0x18 ;  /* 0x0000000608088291 */ /* 0x002fe4000f8ec03f */
[----:B------:R-:W-:-:S04]  /*0140*/  @!UP0 UIADD3 UR6, -UR7, 0x100000, URZ ;  /* 0x0010000007068890 */ /* 0x000fc8000fffe13f */
[----:B------:R-:W-:Y:S02]  /*0150*/  @!UP0 USHF.L.U32 UR7, UR6, 0xb, URZ ;  /* 0x0000000b06078899 */ /* 0x000fe4000800063f */
[----:B------:R-:W-:Y:S01]  /*0160*/  @!UP0 USHF.L.U32 UR6, UR6, 0x1, URZ ;  /* 0x0000000106068899 */ /* 0x000fe2000800063f */
[----:B------:R-:W-:-:S05]  /*0170*/  VOTEU.ALL UP0, P0 ;  /* 0x00000000003f7886 */ /* 0x000fca0000000000 */
[----:B------:R1:W2:Y:S06]  /*0180*/  @!UP0 SYNCS.EXCH.64 URZ, [UR8+0x19c00], UR4 ;  /* 0x019c0004083f85b2 */ /* 0x0002ac0008000100 */
[----:B------:R1:W3:Y:S02]  /*0190*/  @!UP1 SYNCS.EXCH.64 URZ, [UR8+0x19c20], UR6 ;  /* 0x019c2006083f95b2 */ /* 0x0002e40008000100 */
[----:B01----:R-:W-:Y:S05]  /*01a0*/  @P1 BRA `(.L_x_0) ;  /* 0x0000000000481947 */ /* 0x003fea0003800000 */
[----:B------:R-:W0:Y:S01]  /*01b0*/  S2UR UR5, SR_CgaCtaId ;  /* 0x00000000000579c3 */ /* 0x000e220000008800 */
[----:B------:R-:W-:Y:S01]  /*01c0*/  UMOV UR4, 0x400 ;  /* 0x0000040000047882 */ /* 0x000fe20000000000 */
[----:B------:R-:W-:Y:S01]  /*01d0*/  UMOV UR6, 0x80 ;  /* 0x0000008000067882 */ /* 0x000fe20000000000 */
[----:B------:R-:W-:Y:S01]  /*01e0*/  UMOV UR7, 0x180 ;  /* 0x0000018000077882 */ /* 0x000fe20000000000 */
[----:B------:R-:W-:Y:S01]  /*01f0*/  ELECT P0, URZ, PT ;  /* 0x00000000003f782f */ /* 0x000fe20003800000 */
[----:B0-----:R-:W-:Y:S02]  /*0200*/  ULEA UR8, UR5, UR4, 0x18 ;  /* 0x0000000405087291 */ /* 0x001fe4000f8ec03f */
[----:B------:R-:W-:-:S04]  /*0210*/  UIADD3 UR4, -UR6, 0x100000, URZ ;  /* 0x0010000006047890 */ /* 0x000fc8000fffe13f */
[----:B------:R-:W-:Y:S02]  /*0220*/  USHF.L.U32 UR5, UR4, 0xb, URZ ;  /* 0x0000000b04057899 */ /* 0x000fe4000800063f */
[----:B------:R-:W-:Y:S02]  /*0230*/  USHF.L.U32 UR4, UR4, 0x1, URZ ;  /* 0x0000000104047899 */ /* 0x000fe4000800063f */
[----:B------:R-:W-:-:S04]  /*0240*/  UIADD3 UR6, -UR7, 0x100000, URZ ;  /* 0x0010000007067890 */ /* 0x000fc8000fffe13f */
[----:B------:R-:W-:Y:S02]  /*0250*/  USHF.L.U32 UR7, UR6, 0xb, URZ ;  /* 0x0000000b06077899 */ /* 0x000fe4000800063f */
[----:B------:R-:W-:Y:S01]  /*0260*/  USHF.L.U32 UR6, UR6, 0x1, URZ ;  /* 0x0000000106067899 */ /* 0x000fe2000800063f */
[----:B------:R-:W0:Y:S03]  /*0270*/  FENCE.VIEW.ASYNC.S ;  /* 0x00000000000073c6 */ /* 0x000e260000000000 */
[----:B0-----:R0:W1:Y:S08]  /*0280*/  SYNCS.EXCH.64 URZ, [UR8+0x19c30], UR4 ;  /* 0x019c3004083f75b2 */ /* 0x0010700008000100 */
[----:B------:R0:W4:Y:S01]  /*0290*/  SYNCS.EXCH.64 URZ, [UR8+0x19c40], UR6 ;  /* 0x019c4006083f75b2 */ /* 0x0001220008000100 */
[----:B------:R0:W0:Y:S01]  /*02a0*/  SYNCS.EXCH.64 URZ, [UR8+0x19c38], UR4 ;  /* 0x019c3804083f75b2 */ /* 0x0000220008000100 */
[----:B------:R0:W0:Y:S01]  /*02b0*/  SYNCS.EXCH.64 URZ, [UR8+0x19c48], UR6 ;  /* 0x019c4806083f75b2 */ /* 0x0000220008000100 */
[----:B------:R-:W-:Y:S01]  /*02c0*/  NOP ;  /* 0x0000000000007918 */ /* 0x000fe20000000000 */
.L_x_0:
[----:B------:R-:W5:Y:S01]  /*02d0*/  SHFL.IDX PT, R3, R0, RZ, 0x1f ;  /* 0x00001fff00037589 */ /* 0x000f6200000e0000 */
[----:B------:R-:W-:Y:S01]  /*02e0*/  NOP ;  /* 0x0000000000007918 */ /* 0x000fe20000000000 */
[----:B-----5:R-:W-:-:S13]  /*02f0*/  ISETP.NE.AND P0, PT, R3, RZ, PT ;  /* 0x000000ff0300720c */ /* 0x020fda0003f05270 */
[----:B------:R-:W-:Y:S05]  /*0300*/  @P0 BRA `(.L_x_1) ;  /* 0x0000000000480947 */ /* 0x000fea0003800000 */
[----:B0-----:R-:W0:Y:S01]  /*0310*/  S2UR UR5, SR_CgaCtaId ;  /* 0x00000000000579c3 */ /* 0x001e220000008800 */
        /* <DEDUP_REMOVED lines=12> */
[----:B0-----:R0:W0:Y:S08]  /*03e0*/  SYNCS.EXCH.64 URZ, [UR8+0x19c50], UR4 ;  /* 0x019c5004083f75b2 */ /* 0x0010300008000100 */
[----:B------:R0:W0:Y:S01]  /*03f0*/  SYNCS.EXCH.64 URZ, [UR8+0x19c60], UR6 ;  /* 0x019c6006083f75b2 */ /* 0x0000220008000100 */
[----:B------:R0:W0:Y:S01]  /*0400*/  SYNCS.EXCH.64 URZ, [UR8+0x19c58], UR4 ;  /* 0x019c5804083f75b2 */ /* 0x0000220008000100 */
[----:B------:R0:W0:Y:S01]  /*0410*/  SYNCS.EXCH.64 URZ, [UR8+0x19c68], UR6 ;  /* 0x019c6806083f75b2 */ /* 0x0000220008000100 */
[----:B------:R-:W-:Y:S01]  /*0420*/  NOP ;  /* 0x0000000000007918 */ /* 0x000fe20000000000 */
.L_x_1:
[----:B------:R-:W5:Y:S01]  /*0430*/  SHFL.IDX PT, R3, R0, RZ, 0x1f ;  /* 0x00001fff00037589 */ /* 0x000f6200000e0000 */
[----:B------:R-:W-:Y:S01]  /*0440*/  NOP ;  /* 0x0000000000007918 */ /* 0x000fe20000000000 */
[----:B-----5:R-:W-:-:S13]  /*0450*/  ISETP.NE.AND P0, PT, R3, RZ, PT ;  /* 0x000000ff0300720c */ /* 0x020fda0003f05270 */
[----:B------:R-:W-:Y:S05]  /*0460*/  @P0 BRA `(.L_x_2) ;  /* 0x0000000000380947 */ /* 0x000fea0003800000 */
[----:B0-----:R-:W0:Y:S01]  /*0470*/  S2UR UR5, SR_CgaCtaId ;  /* 0x00000000000579c3 */ /* 0x001e220000008800 */
[----:B------:R-:W-:Y:S01]  /*0480*/  UMOV UR4, 0x400 ;  /* 0x0000040000047882 */ /* 0x000fe20000000000 */
[----:B------:R-:W-:Y:S01]  /*0490*/  UMOV UR7, 0x80 ;  /* 0x0000008000077882 */ /* 0x000fe20000000000 */
[----:B------:R-:W-:Y:S01]  /*04a0*/  ELECT P0, URZ, PT ;  /* 0x00000000003f782f */ /* 0x000fe20003800000 */
[----:B0-----:R-:W-:Y:S02]  /*04b0*/  ULEA UR6, UR5, UR4, 0x18 ;  /* 0x0000000405067291 */ /* 0x001fe4000f8ec03f */
[----:B------:R-:W-:-:S04]  /*04c0*/  UIADD3 UR4, -UR7, 0x100000, URZ ;  /* 0x0010000007047890 */ /* 0x000fc8000fffe13f */
[----:B------:R-:W-:Y:S02]  /*04d0*/  USHF.L.U32 UR5, UR4, 0xb, URZ ;  /* 0x0000000b04057899 */ /* 0x000fe4000800063f */
[----:B------:R-:W-:Y:S01]  /*04e0*/  USHF.L.U32 UR4, UR4, 0x1, URZ ;  /* 0x0000000104047899 */ /* 0x000fe2000800063f */
[----:B------:R-:W0:Y:S11]  /*04f0*/  FENCE.VIEW.ASYNC.S ;  /* 0x00000000000073c6 */ /* 0x000e360000000000 */
[----:B0-----:R0:W0:Y:S01]  /*0500*/  SYNCS.EXCH.64 URZ, [UR6+0x19c70], UR4 ;  /* 0x019c7004063f75b2 */ /* 0x0010220008000100 */
[----:B------:R0:W0:Y:S01]  /*0510*/  SYNCS.EXCH.64 URZ, [UR6+0x19c80], UR4 ;  /* 0x019c8004063f75b2 */ /* 0x0000220008000100 */
[----:B------:R0:W0:Y:S01]  /*0520*/  SYNCS.EXCH.64 URZ, [UR6+0x19c78], UR4 ;  /* 0x019c7804063f75b2 */ /* 0x0000220008000100 */
[----:B------:R0:W0:Y:S01]  /*0530*/  SYNCS.EXCH.64 URZ, [UR6+0x19c88], UR4 ;  /* 0x019c8804063f75b2 */ /* 0x0000220008000100 */
[----:B------:R-:W-:Y:S01]  /*0540*/  NOP ;  /* 0x0000000000007918 */ /* 0x000fe20000000000 */
.L_x_2:
        /* <DEDUP_REMOVED lines=22> */
.L_x_3:
[----:B------:R-:W5:Y:S01]  /*06b0*/  SHFL.IDX PT, R3, R0, RZ, 0x1f ;  /* 0x00001fff00037589 */ /* 0x000f6200000e0000 */
[----:B------:R-:W0:Y:S01]  /*06c0*/  S2UR UR47, SR_CgaCtaId ;  /* 0x00000000002f79c3 */ /* 0x000e220000008800 */
[----:B------:R-:W-:Y:S01]  /*06d0*/  R2UR UR9, R2 ;  /* 0x00000000020972ca */ /* 0x000fe200000e0000 */
[----:B------:R-:W-:Y:S01]  /*06e0*/  NOP ;  /* 0x0000000000007918 */ /* 0x000fe20000000000 */
[----:B-----5:R-:W-:-:S13]  /*06f0*/  ISETP.NE.AND P0, PT, R3, RZ, PT ;  /* 0x000000ff0300720c */ /* 0x020fda0003f05270 */
[----:B0-----:R-:W-:Y:S05]  /*0700*/  @P0 BRA `(.L_x_4) ;  /* 0x0000000000480947 */ /* 0x001fea0003800000 */
        /* <DEDUP_REMOVED lines=18> */
.L_x_4:
[----:B------:R-:W-:Y:S01]  /*0830*/  UISETP.NE.AND UP0, UPT, UR9, URZ, UPT ;  /* 0x0000003f0900728c */ /* 0x000fe2000bf05270 */
[----:B------:R-:W-:Y:S01]  /*0840*/  NOP ;  /* 0x0000000000007918 */ /* 0x000fe20000000000 */
[----:B------:R-:W-:Y:S01]  /*0850*/  UMOV UR41, 0x1 ;  /* 0x0000000100297882 */ /* 0x000fe20000000000 */
[----:B------:R-:W-:Y:S01]  /*0860*/  ULDC.64 UR36, c[0x0][0x208] ;  /* 0x0000820000247ab9 */ /* 0x000fe20000000a00 */
[----:B------:R-:W-:Y:S01]  /*0870*/  USEL UR41, UR41, 0x2, !UP0 ;  /* 0x0000000229297887 */ /* 0x000fe2000c000000 */
[----:B01234-:R-:W-:Y:S01]  /*0880*/  BAR.SYNC.DEFER_BLOCKING 0x0 ;  /* 0x0000000000007b1d */ /* 0x01ffe20000010000 */
[----:B------:R-:W-:-:S13]  /*0890*/  PLOP3.LUT P0, PT, PT, PT, UP0, 0x80, 0x0 ;  /* 0x000000000000781c */ /* 0x000fda0003f0f008 */
[----:B------:R-:W-:Y:S05]  /*08a0*/  @!P0 BRA `(.L_x_5) ;  /* 0x0000006400b48947 */ /* 0x000fea0003800000 */
.L_x_6:
[----:B------:R-:W-:-:S08]  /*08b0*/  NOP ;  /* 0x0000000000007918 */ /* 0x000fd00000000000 */
[----:B------:R-:W0:Y:S02]  /*08c0*/  USETMAXREG.TRY_ALLOC.CTAPOOL UP0, 0xa0 ;  /* 0x000000a0000079c8 */ /* 0x000e240008000600 */
[----:B0-----:R-:W-:-:S13]  /*08d0*/  PLOP3.LUT P0, PT, PT, PT, UP0, 0x80, 0x0 ;  /* 0x000000000000781c */ /* 0x001fda0003f0f008 */
[----:B------:R-:W-:Y:S05]  /*08e0*/  @!P0 BRA `(.L_x_6) ;  /* 0xfffffffc00f08947 */ /* 0x000fea000383ffff */
[----:B------:R-:W0:Y:S08]  /*08f0*/  S2UR UR47, SR_CTAID.X ;  /* 0x00000000002f79c3 */ /* 0x000e300000002500 */
[----:B------:R-:W-:Y:S08]  /*0900*/  BAR.ARV 0x8, 0x200 ;  /* 0x0208000000007b1d */ /* 0x000ff00000002000 */
[----:B------:R-:W0:Y:S02]  /*0910*/  LDC R0, c[0x0][0xc34] ;  /* 0x00030d00ff007b82 */ /* 0x000e240000000800 */
[----:B0-----:R-:W-:-:S13]  /*0920*/  ISETP.LE.AND P0, PT, R0, UR47, PT ;  /* 0x0000002f00007c0c */ /* 0x001fda000bf03270 */
[----:B------:R-:W-:Y:S05]  /*0930*/  @P0 EXIT ;  /* 0x000000000000094d */ /* 0x000fea0003800000 */
[----:B------:R-:W0:Y:S01]  /*0940*/  S2R R2, SR_TID.X ;  /* 0x0000000000027919 */ /* 0x000e220000002100 */
[----:B------:R-:W-:Y:S01]  /*0950*/  ULOP3.LUT UR49, UR41, 0x1, URZ, 0xfc, !UPT ;  /* 0x0000000129317892 */ /* 0x000fe2000f8efc3f */
[----:B------:R-:W-:Y:S01]  /*0960*/  UMOV UR40, URZ ;  /* 0x0000003f00287c82 */ /* 0x000fe20008000000 */
[----:B------:R-:W-:Y:S01]  /*0970*/  UMOV UR39, URZ ;  /* 0x0000003f00277c82 */ /* 0x000fe20008000000 */
[----:B------:R-:W-:Y:S01]  /*0980*/  UMOV UR38, URZ ;  /* 0x0000003f00267c82 */ /* 0x000fe20008000000 */
[----:B0-----:R-:W-:-:S05]  /*0990*/  VIADD R18, R2, 0xffffff80 ;  /* 0xffffff8002127836 */ /* 0x001fca0000000000 */
[----:B------:R-:W-:-:S04]  /*09a0*/  SHF.R.S32.HI R3, RZ, 0x1f, R18 ;  /* 0x0000001fff037819 */ /* 0x000fc80000011412 */
[CC--:B------:R-:W-:Y:S02]  /*09b0*/  LEA.HI R23, R3.reuse, R18.reuse, RZ, 0x7 ;  /* 0x0000001203177211 */ /* 0x0c0fe400078f38ff */
[-C--:B------:R-:W-:Y:S02]  /*09c0*/  LEA.HI R0, R3, R18.reuse, RZ, 0x4 ;  /* 0x0000001203007211 */ /* 0x080fe400078f20ff */
[----:B------:R-:W-:Y:S02]  /*09d0*/  LOP3.LUT R5, R23, 0xffffff80, RZ, 0xc0, !PT ;  /* 0xffffff8017057812 */ /* 0x000fe400078ec0ff */
[----:B------:R-:W-:Y:S02]  /*09e0*/  LEA.HI R4, R3, R18, RZ, 0x5 ;  /* 0x0000001203047211 */ /* 0x000fe400078f28ff */
[----:B------:R-:W-:Y:S01]  /*09f0*/  SHF.R.S32.HI R9, RZ, 0x4, R0 ;  /* 0x00000004ff097819 */ /* 0x000fe20000011400 */
[----:B------:R-:W-:Y:S01]  /*0a00*/  IMAD.IADD R22, R18, 0x1, -R5 ;  /* 0x0000000112167824 */ /* 0x000fe200078e0a05 */
[----:B------:R-:W-:Y:S01]  /*0a10*/  LOP3.LUT R7, R0, 0x7fffff0, RZ, 0xc0, !PT ;  /* 0x07fffff000077812 */ /* 0x000fe200078ec0ff */
[----:B------:R-:W-:Y:S01]  /*0a20*/  IMAD.SHL.U32 R4, R4, 0x10, RZ ;  /* 0x0000001004047824 */ /* 0x000fe200078e00ff */
[----:B------:R-:W-:-:S02]  /*0a30*/  SHF.R.S32.HI R23, RZ, 0x7, R23 ;  /* 0x00000007ff177819 */ /* 0x000fc40000011417 */
[----:B------:R-:W-:Y:S01]  /*0a40*/  SHF.R.S32.HI R5, RZ, 0x1f, R22 ;  /* 0x0000001fff057819 */ /* 0x000fe20000011416 */
[----:B------:R-:W-:Y:S01]  /*0a50*/  IMAD.IADD R7, R18, 0x1, -R7 ;  /* 0x0000000112077824 */ /* 0x000fe200078e0a07 */
[----:B------:R-:W-:Y:S02]  /*0a60*/  LEA.HI R0, R0, R9, RZ, 0x1 ;  /* 0x0000000900007211 */ /* 0x000fe400078f08ff */
[----:B------:R-:W-:Y:S02]  /*0a70*/  LEA.HI R2, R5, R22, RZ, 0x2 ;  /* 0x0000001605027211 */ /* 0x000fe400078f10ff */
[----:B------:R-:W-:Y:S02]  /*0a80*/  LOP3.LUT R6, R4, 0xfffffe00, RZ, 0xc0, !PT ;  /* 0xfffffe0004067812 */ /* 0x000fe400078ec0ff */
[--C-:B------:R-:W-:Y:S02]  /*0a90*/  SHF.R.S32.HI R8, RZ, 0x2, R2.reuse ;  /* 0x00000002ff087819 */ /* 0x100fe40000011402 */
[----:B------:R-:W-:Y:S01]  /*0aa0*/  SHF.R.S32.HI R11, RZ, 0x1f, R2 ;  /* 0x0000001fff0b7819 */ /* 0x000fe20000011402 */
[----:B------:R-:W-:Y:S01]  /*0ab0*/  IMAD R7, R7, 0x20, R6 ;  /* 0x0000002007077824 */ /* 0x000fe200078e0206 */
[----:B------:R-:W-:Y:S01]  /*0ac0*/  LOP3.LUT R4, R0, 0x1ffffffe, RZ, 0xc0, !PT ;  /* 0x1ffffffe00047812 */ /* 0x000fe200078ec0ff */
[----:B------:R-:W-:Y:S01]  /*0ad0*/  IMAD.HI R0, R23, 0x55555556, RZ ;  /* 0x5555555617007827 */ /* 0x000fe200078e02ff */
[----:B------:R-:W-:-:S02]  /*0ae0*/  LEA.HI R11, R11, R8, RZ, 0x3 ;  /* 0x000000080b0b7211 */ /* 0x000fc400078f18ff */
[----:B------:R-:W-:Y:S01]  /*0af0*/  LEA.HI R19, R3, R18, RZ, 0x2 ;  /* 0x0000001203137211 */ /* 0x000fe200078f10ff */
[----:B------:R-:W-:Y:S01]  /*0b00*/  IMAD.IADD R4, R9, 0x1, -R4 ;  /* 0x0000000109047824 */ /* 0x000fe200078e0a04 */
[----:B------:R-:W-:Y:S02]  /*0b10*/  LOP3.LUT R11, R11, 0xfffffff8, RZ, 0xc0, !PT ;  /* 0xfffffff80b0b7812 */ /* 0x000fe400078ec0ff */
[----:B------:R-:W-:Y:S01]  /*0b20*/  LEA.HI R5, R5, R22, RZ, 0x5 ;  /* 0x0000001605057211 */ /* 0x000fe200078f28ff */
[----:B------:R-:W-:Y:S01]  /*0b30*/  IMAD R154, R4, 0x8, R7 ;  /* 0x00000008049a7824 */ /* 0x000fe200078e0207 */
[----:B------:R-:W-:Y:S01]  /*0b40*/  LEA.HI R0, R0, R0, RZ, 0x1 ;  /* 0x0000000000007211 */ /* 0x000fe200078f08ff */
[----:B------:R-:W-:Y:S01]  /*0b50*/  IMAD.IADD R8, R8, 0x1, -R11 ;  /* 0x0000000108087824 */ /* 0x000fe200078e0a0b */
[----:B------:R-:W-:Y:S02]  /*0b60*/  SHF.R.S32.HI R5, RZ, 0x5, R5 ;  /* 0x00000005ff057819 */ /* 0x000fe40000011405 */
[----:B------:R-:W-:Y:S01]  /*0b70*/  LOP3.LUT R9, R19, 0xfffffffc, RZ, 0xc0, !PT ;  /* 0xfffffffc13097812 */ /* 0x000fe200078ec0ff */
[----:B------:R-:W-:Y:S01]  /*0b80*/  IMAD R0, R0, -0x3, R23 ;  /* 0xfffffffd00007824 */ /* 0x000fe200078e0217 */
[----:B------:R-:W-:Y:S01]  /*0b90*/  LOP3.LUT R3, R2, 0x7ffffffc, RZ, 0xc0, !PT ;  /* 0x7ffffffc02037812 */ /* 0x000fe200078ec0ff */
[----:B------:R-:W-:Y:S01]  /*0ba0*/  IMAD R5, R5, 0x10, R8 ;  /* 0x0000001005057824 */ /* 0x000fe200078e0208 */
[----:B------:R-:W-:Y:S01]  /*0bb0*/  SHF.R.S32.HI R19, RZ, 0x2, R19 ;  /* 0x00000002ff137819 */ /* 0x000fe20000011413 */
[----:B------:R-:W-:-:S02]  /*0bc0*/  IMAD.IADD R18, R18, 0x1, -R9 ;  /* 0x0000000112127824 */ /* 0x000fc400078e0a09 */
[----:B------:R-:W-:Y:S02]  /*0bd0*/  IMAD.MOV.U32 R2, RZ, RZ, -0x2 ;  /* 0xfffffffeff027424 */ /* 0x000fe400078e00ff */
[----:B------:R-:W-:Y:S02]  /*0be0*/  IMAD.IADD R3, R22, 0x1, -R3 ;  /* 0x0000000116037824 */ /* 0x000fe400078e0a03 */
[----:B------:R-:W-:Y:S01]  /*0bf0*/  IMAD R152, R0, 0x40, R5 ;  /* 0x0000004000987824 */ /* 0x000fe200078e0205 */
[C---:B------:R-:W-:Y:S01]  /*0c00*/  LEA.HI R0, R18.reuse, R18, RZ, 0x1 ;  /* 0x0000001212007211 */ /* 0x040fe200078f08ff */
[----:B------:R-:W-:Y:S02]  /*0c10*/  IMAD R155, R3, R2, 0x80 ;  /* 0x00000080039b7424 */ /* 0x000fe400078e0202 */
[----:B------:R-:W-:Y:S01]  /*0c20*/  IMAD.SHL.U32 R2, R18, 0x8, RZ ;  /* 0x0000000812027824 */ /* 0x000fe200078e00ff */
[----:B------:R-:W-:-:S03]  /*0c30*/  LOP3.LUT R3, R0, 0x1ffffffe, RZ, 0xc0, !PT ;  /* 0x1ffffffe00037812 */ /* 0x000fc600078ec0ff */
[C---:B------:R-:W-:Y:S02]  /*0c40*/  VIADD R17, R2.reuse, 0x20 ;  /* 0x0000002002117836 */ /* 0x040fe40000000000 */
[----:B------:R-:W-:Y:S02]  /*0c50*/  VIADD R16, R2, 0x40 ;  /* 0x0000004002107836 */ /* 0x000fe40000000000 */
[----:B------:R-:W-:Y:S01]  /*0c60*/  IMAD.IADD R3, R18, 0x1, -R3 ;  /* 0x0000000112037824 */ /* 0x000fe200078e0a03 */
[----:B------:R-:W-:Y:S02]  /*0c70*/  SHF.R.S32.HI R157, RZ, 0x1f, R17 ;  /* 0x0000001fff9d7819 */ /* 0x000fe40000011411 */
[----:B------:R-:W-:Y:S01]  /*0c80*/  SHF.R.S32.HI R156, RZ, 0x1f, R16 ;  /* 0x0000001fff9c7819 */ /* 0x000fe20000011410 */
[----:B------:R-:W-:-:S07]  /*0c90*/  IMAD R153, R3, 0x8, R152 ;  /* 0x0000000803997824 */ /* 0x000fce00078e0298 */
.L_x_35:
[----:B------:R-:W-:Y:S01]  /*0ca0*/  ULDC UR4, c[0x0][0xc38] ;  /* 0x00030e0000047ab9 */ /* 0x000fe20000000800 */
[----:B------:R-:W-:Y:S01]  /*0cb0*/  ULDC UR15, c[0x0][0xc44] ;  /* 0x00031100000f7ab9 */ /* 0x000fe20000000800 */
[----:B------:R-:W-:Y:S01]  /*0cc0*/  UISETP.NE.AND UP3, UPT, UR4, 0x1, UPT ;  /* 0x000000010400788c */ /* 0x000fe2000bf65270 */
[----:B------:R-:W-:Y:S01]  /*0cd0*/  IMAD.MOV.U32 R3, RZ, RZ, 0x3f800000 ;  /* 0x3f800000ff037424 */ /* 0x000fe200078e00ff */
[----:B------:R-:W-:Y:S01]  /*0ce0*/  UISETP.NE.AND UP2, UPT, UR15, 0x1, UPT ;  /* 0x000000010f00788c */ /* 0x000fe2000bf45270 */
[----:B------:R-:W-:Y:S01]  /*0cf0*/  IMAD.MOV.U32 R0, RZ, RZ, 0x3f800000 ;  /* 0x3f800000ff007424 */ /* 0x000fe200078e00ff */
[----:B------:R-:W-:Y:S01]  /*0d00*/  ULDC.64 UR6, c[0x0][0x990] ;  /* 0x0002640000067ab9 */ /* 0x000fe20000000a00 */
[----:B------:R-:W-:Y:S01]  /*0d10*/  ULDC.64 UR4, c[0x0][0x998] ;  /* 0x0002660000047ab9 */ /* 0x000fe20000000a00 */
[----:B------:R-:W-:Y:S02]  /*0d20*/  UISETP.NE.U32.AND UP0, UPT, UR6, URZ, UPT ;  /* 0x0000003f0600728c */ /* 0x000fe4000bf05070 */
[----:B------:R-:W-:Y:S01]  /*0d30*/  UISETP.NE.U32.AND UP1, UPT, UR4, URZ, UPT ;  /* 0x0000003f0400728c */ /* 0x000fe2000bf25070 */
[----:B------:R-:W-:-:S02]  /*0d40*/  UMOV UR46, UR47 ;  /* 0x0000002f002e7c82 */ /* 0x000fc40008000000 */
[----:B------:R-:W-:Y:S01]  /*0d50*/  @UP3 ULDC UR8, c[0x0][0xc3c] ;  /* 0x00030f0000083ab9 */ /* 0x000fe20000000800 */
[----:B------:R-:W-:Y:S01]  /*0d60*/  @UP3 ULDC UR10, c[0x0][0xc40] ;  /* 0x00031000000a3ab9 */ /* 0x000fe20000000800 */
[----:B------:R-:W-:Y:S02]  /*0d70*/  UIMAD.WIDE.U32 UR8, UR47, UR8, URZ ;  /* 0x000000082f0872a5 */ /* 0x000fe4000f8e003f */
[----:B------:R-:W-:Y:S02]  /*0d80*/  UISETP.NE.AND.EX UP0, UPT, UR7, URZ, UPT, UP0 ;  /* 0x0000003f0700728c */ /* 0x000fe4000bf05300 */
[----:B------:R-:W-:Y:S02]  /*0d90*/  @UP3 USHF.R.U32.HI UR46, URZ, UR10, UR9 ;  /* 0x0000000a3f2e3299 */ /* 0x000fe40008011609 */
[----:B------:R-:W-:Y:S01]  /*0da0*/  UISETP.NE.AND.EX UP1, UPT, UR5, URZ, UPT, UP1 ;  /* 0x0000003f0500728c */ /* 0x000fe2000bf25310 */
[----:B------:R-:W-:Y:S01]  /*0db0*/  @UP2 ULDC.64 UR10, c[0x0][0xc48] ;  /* 0x00031200000a2ab9 */ /* 0x000fe20000000a00 */
[----:B------:R-:W-:Y:S01]  /*0dc0*/  PLOP3.LUT P0, PT, PT, PT, UP0, 0x80, 0x0 ;  /* 0x000000000000781c */ /* 0x000fe20003f0f008 */
[----:B------:R-:W-:-:S02]  /*0dd0*/  UIMAD.WIDE.U32 UR8, UR46, UR10, URZ ;  /* 0x0000000a2e0872a5 */ /* 0x000fc4000f8e003f */
[----:B------:R-:W-:Y:S02]  /*0de0*/  UMOV UR45, UR46 ;  /* 0x0000002e002d7c82 */ /* 0x000fe40008000000 */
[----:B------:R-:W-:Y:S01]  /*0df0*/  @UP0 ULDC.64 UR12, c[0x0][0x9a8] ;  /* 0x00026a00000c0ab9 */ /* 0x000fe20000000a00 */
[----:B------:R-:W-:Y:S01]  /*0e00*/  @UP2 USHF.R.U32.HI UR45, URZ, UR11, UR9 ;  /* 0x0000000b3f2d2299 */ /* 0x000fe20008011609 */
[----:B------:R-:W-:Y:S01]  /*0e10*/  PLOP3.LUT P1, PT, PT, PT, UP1, 0x80, 0x0 ;  /* 0x000000000000781c */ /* 0x000fe20003f2f018 */
[----:B--23--:R-:W0:Y:S01]  /*0e20*/  SHFL.IDX PT, R8, R23, RZ, 0x1f ;  /* 0x00001fff17087589 */ /* 0x00ce2200000e0000 */
[----:B------:R-:W-:Y:S01]  /*0e30*/  @UP1 ULDC.64 UR18, c[0x0][0x9b8] ;  /* 0x00026e0000121ab9 */ /* 0x000fe20000000a00 */
[----:B------:R-:W-:Y:S02]  /*0e40*/  @UP0 USHF.R.S32.HI UR10, URZ, 0x1f, UR45 ;  /* 0x0000001f3f0a0899 */ /* 0x000fe4000801142d */
[----:B------:R-:W-:Y:S02]  /*0e50*/  @UP1 USHF.R.S32.HI UR11, URZ, 0x1f, UR45 ;  /* 0x0000001f3f0b1899 */ /* 0x000fe4000801142d */
[----:B------:R-:W-:-:S02]  /*0e60*/  @UP0 UIADD3 UR14, -UR45, URZ, URZ ;  /* 0x0000003f2d0e0290 */ /* 0x000fc4000fffe13f */
[----:B------:R-:W-:Y:S02]  /*0e70*/  @UP1 UIADD3 UR20, -UR45, URZ, URZ ;  /* 0x0000003f2d141290 */ /* 0x000fe4000fffe13f */
[----:B------:R-:W-:Y:S02]  /*0e80*/  @UP0 UIMAD.WIDE.U32 UR8, UR45, UR12, URZ ;  /* 0x0000000c2d0802a5 */ /* 0x000fe4000f8e003f */
[----:B------:R-:W-:Y:S02]  /*0e90*/  @UP0 UIMAD UR10, UR10, UR12, URZ ;  /* 0x0000000c0a0a02a4 */ /* 0x000fe4000f8e023f */
[----:B------:R-:W-:Y:S02]  /*0ea0*/  @UP1 UIMAD UR12, UR11, UR18, URZ ;  /* 0x000000120b0c12a4 */ /* 0x000fe4000f8e023f */
[----:B------:R-:W-:Y:S02]  /*0eb0*/  @UP0 UIMAD UR14, UR15, UR14, UR46 ;  /* 0x0000000e0f0e02a4 */ /* 0x000fe4000f8e022e */
[----:B------:R-:W-:-:S02]  /*0ec0*/  @UP1 UIMAD UR20, UR15, UR20, UR46 ;  /* 0x000000140f1412a4 */ /* 0x000fc4000f8e022e */
[----:B------:R-:W-:Y:S02]  /*0ed0*/  @UP0 UIMAD UR16, UR45, UR13, UR10 ;  /* 0x0000000d2d1002a4 */ /* 0x000fe4000f8e020a */
[----:B------:R-:W-:Y:S02]  /*0ee0*/  @UP0 USHF.R.S32.HI UR15, URZ, 0x1f, UR14 ;  /* 0x0000001f3f0f0899 */ /* 0x000fe4000801140e */
[----:B------:R-:W-:Y:S02]  /*0ef0*/  @UP1 USHF.R.S32.HI UR21, URZ, 0x1f, UR20 ;  /* 0x0000001f3f151899 */ /* 0x000fe40008011414 */
[----:B------:R-:W-:Y:S02]  /*0f00*/  @UP1 UIMAD.WIDE.U32 UR10, UR45, UR18, URZ ;  /* 0x000000122d0a12a5 */ /* 0x000fe4000f8e003f */
[----:B------:R-:W-:Y:S02]  /*0f10*/  @UP1 UIMAD UR17, UR45, UR19, UR12 ;  /* 0x000000132d1112a4 */ /* 0x000fe4000f8e020c */
[----:B------:R-:W-:Y:S01]  /*0f20*/  @UP0 UIADD3 UR9, UR9, UR16, URZ ;  /* 0x0000001009090290 */ /* 0x000fe2000fffe03f */
[----:B------:R-:W-:Y:S01]  /*0f30*/  @UP0 ULDC.64 UR18, c[0x0][0x9b0] ;  /* 0x00026c0000120ab9 */ /* 0x000fe20000000a00 */
[----:B------:R-:W-:Y:S01]  /*0f40*/  @UP1 ULDC.64 UR12, c[0x0][0x9c0] ;  /* 0x00027000000c1ab9 */ /* 0x000fe20000000a00 */
[----:B------:R-:W-:-:S02]  /*0f50*/  @UP0 UIMAD UR15, UR15, UR18, URZ ;  /* 0x000000120f0f02a4 */ /* 0x000fc4000f8e023f */
[----:B------:R-:W-:Y:S02]  /*0f60*/  @UP1 UIMAD UR16, UR21, UR12, URZ ;  /* 0x0000000c151012a4 */ /* 0x000fe4000f8e023f */
[----:B------:R-:W-:Y:S02]  /*0f70*/  @UP1 UIADD3 UR11, UR11, UR17, URZ ;  /* 0x000000110b0b1290 */ /* 0x000fe4000fffe03f */
[----:B------:R-:W-:Y:S02]  /*0f80*/  @UP0 UIMAD UR15, UR14, UR19, UR15 ;  /* 0x000000130e0f02a4 */ /* 0x000fe4000f8e020f */
[----:B------:R-:W-:Y:S02]  /*0f90*/  @UP0 UIMAD.WIDE.U32 UR8, UR14, UR18, UR8 ;  /* 0x000000120e0802a5 */ /* 0x000fe4000f8e0008 */
[----:B------:R-:W-:Y:S02]  /*0fa0*/  @UP1 UIMAD UR16, UR20, UR13, UR16 ;  /* 0x0000000d141012a4 */ /* 0x000fe4000f8e0210 */
[----:B------:R-:W-:-:S02]  /*0fb0*/  @UP1 UIMAD.WIDE.U32 UR12, UR20, UR12, UR10 ;  /* 0x0000000c140c12a5 */ /* 0x000fc4000f8e000a */
[----:B------:R-:W-:Y:S02]  /*0fc0*/  @UP0 UIADD3 UR10, UR9, UR15, URZ ;  /* 0x0000000f090a0290 */ /* 0x000fe4000fffe03f */
[----:B------:R-:W-:Y:S02]  /*0fd0*/  @UP0 ULEA UR6, UP2, UR8, UR6, 0x2 ;  /* 0x0000000608060291 */ /* 0x000fe4000f84103f */
[----:B------:R-:W-:Y:S02]  /*0fe0*/  @UP1 UIADD3 UR9, UR13, UR16, URZ ;  /* 0x000000100d091290 */ /* 0x000fe4000fffe03f */
[----:B------:R-:W-:Y:S02]  /*0ff0*/  @UP1 ULEA UR4, UP3, UR12, UR4, 0x2 ;  /* 0x000000040c041291 */ /* 0x000fe4000f86103f */
[----:B------:R-:W-:Y:S01]  /*1000*/  @UP0 ULEA.HI.X UR7, UR8, UR7, UR10, 0x2, UP2 ;  /* 0x0000000708070291 */ /* 0x000fe200090f140a */
[----:B-----5:R-:W-:Y:S01]  /*1010*/  IMAD.U32 R4, RZ, RZ, UR6 ;  /* 0x00000006ff047e24 */ /* 0x020fe2000f8e00ff */
[----:B------:R-:W-:-:S02]  /*1020*/  @UP1 ULEA.HI.X UR5, UR12, UR5, UR9, 0x2, UP3 ;  /* 0x000000050c051291 */ /* 0x000fc400098f1409 */
[----:B------:R-:W-:Y:S01]  /*1030*/  IMAD.U32 R6, RZ, RZ, UR4 ;  /* 0x00000004ff067e24 */ /* 0x000fe2000f8e00ff */
[----:B-1----:R-:W1:Y:S01]  /*1040*/  S2UR UR44, SR_CgaCtaId ;  /* 0x00000000002c79c3 */ /* 0x002e620000008800 */
[----:B------:R-:W-:Y:S01]  /*1050*/  IMAD.U32 R5, RZ, RZ, UR7 ;  /* 0x00000007ff057e24 */ /* 0x000fe2000f8e00ff */
[----:B0-----:R-:W-:Y:S01]  /*1060*/  R2UR UR6, R8 ;  /* 0x00000000080672ca */ /* 0x001fe200000e0000 */
[----:B------:R-:W-:Y:S01]  /*1070*/  IMAD.U32 R7, RZ, RZ, UR5 ;  /* 0x00000005ff077e24 */ /* 0x000fe2000f8e00ff */
[----:B------:R-:W-:Y:S01]  /*1080*/  ULDC.64 UR4, c[0x0][0x418] ;  /* 0x0001060000047ab9 */ /* 0x000fe20000000a00 */
[----:B------:R-:W-:Y:S01]  /*1090*/  UMOV UR50, 0x400 ;  /* 0x0000040000327882 */ /* 0x000fe20000000000 */
[----:B------:R-:W2:Y:S01]  /*10a0*/  @P0 LDG.E R3, desc[UR36][R4.64] ;  /* 0x0000002404030981 */ /* 0x000ea2000c1e1900 */
[----:B------:R-:W-:Y:S01]  /*10b0*/  ULDC UR43, c[0x0][0x424] ;  /* 0x00010900002b7ab9 */ /* 0x000fe20000000800 */
[----:B------:R-:W-:Y:S01]  /*10c0*/  ULDC UR7, c[0x0][0x2f0] ;  /* 0x0000bc0000077ab9 */ /* 0x000fe20000000800 */
[----:B------:R-:W-:Y:S01]  /*10d0*/  ULDC UR8, c[0x0][0x988] ;  /* 0x0002620000087ab9 */ /* 0x000fe20000000800 */
[----:B------:R-:W2:Y:S01]  /*10e0*/  @P1 LDG.E R0, desc[UR36][R6.64] ;  /* 0x0000002406001981 */ /* 0x000ea2000c1e1900 */
[----:B------:R-:W-:-:S04]  /*10f0*/  UISETP.NE.U32.AND UP0, UPT, UR4, URZ, UPT ;  /* 0x0000003f0400728c */ /* 0x000fc8000bf05070 */
[----:B------:R-:W-:Y:S02]  /*1100*/  UISETP.NE.AND.EX UP0, UPT, UR5, URZ, UPT, UP0 ;  /* 0x0000003f0500728c */ /* 0x000fe4000bf05300 */
[----:B------:R-:W-:Y:S02]  /*1110*/  UIMAD.WIDE UR4, UR6, 0x55555556, URZ ;  /* 0x55555556060478a5 */ /* 0x000fe4000f8e023f */
[----:B------:R-:W-:Y:S02]  /*1120*/  USEL UR43, UR43, 0x1, UP0 ;  /* 0x000000012b2b7887 */ /* 0x000fe40008000000 */
[----:B------:R-:W-:Y:S02]  /*1130*/  ULEA.HI UR5, UR5, UR5, URZ, 0x1 ;  /* 0x0000000505057291 */ /* 0x000fe4000f8f083f */
[----:B------:R-:W-:Y:S02]  /*1140*/  UIMAD UR43, UR43, UR7, URZ ;  /* 0x000000072b2b72a4 */ /* 0x000fe4000f8e023f */
[----:B-1----:R-:W-:-:S02]  /*1150*/  ULEA UR50, UR44, UR50, 0x18 ;  /* 0x000000322c327291 */ /* 0x002fc4000f8ec03f */
[----:B------:R-:W-:Y:S02]  /*1160*/  UIMAD UR5, UR5, -0x3, UR6 ;  /* 0xfffffffd050578a4 */ /* 0x000fe4000f8e0206 */
[----:B------:R-:W-:Y:S02]  /*1170*/  UIADD3 UR4, UR50, 0xf000, URZ ;  /* 0x0000f00032047890 */ /* 0x000fe4000fffe03f */
[----:B------:R-:W-:Y:S02]  /*1180*/  UIADD3 UR6, UR43, 0x7f, URZ ;  /* 0x0000007f2b067890 */ /* 0x000fe4000fffe03f */
[----:B------:R-:W-:Y:S02]  /*1190*/  ULOP3.LUT UP0, URZ, UR4, 0x3ff, URZ, 0xc0, !UPT ;  /* 0x000003ff043f7892 */ /* 0x000fe4000f80c03f */
[----:B------:R-:W-:Y:S02]  /*11a0*/  ULEA UR5, UR5, UR4, 0xb ;  /* 0x0000000405057291 */ /* 0x000fe4000f8e583f */
[----:B------:R-:W-:-:S02]  /*11b0*/  USHF.R.S32.HI UR4, URZ, 0x1f, UR6 ;  /* 0x0000001f3f047899 */ /* 0x000fc40008011406 */
[----:B------:R-:W-:Y:S01]  /*11c0*/  PLOP3.LUT P0, PT, PT, PT, UP0, 0x80, 0x0 ;  /* 0x000000000000781c */ /* 0x000fe20003f0f008 */
[----:B------:R-:W-:Y:S02]  /*11d0*/  USHF.R.U32.HI UR5, URZ, 0x4, UR5 ;  /* 0x000000043f057899 */ /* 0x000fe40008011605 */
[----:B------:R-:W-:Y:S02]  /*11e0*/  ULEA.HI UR4, UR4, UR6, URZ, 0x7 ;  /* 0x0000000604047291 */ /* 0x000fe4000f8f383f */
[----:B------:R-:W-:Y:S02]  /*11f0*/  ULOP3.LUT UR51, UR5, 0x3fff, URZ, 0xc0, !UPT ;  /* 0x00003fff05337892 */ /* 0x000fe4000f8ec03f */
[----:B------:R-:W-:Y:S01]  /*1200*/  USHF.R.S32.HI UR42, URZ, 0x7, UR4 ;  /* 0x000000073f2a7899 */ /* 0x000fe20008011404 */
[----:B--2---:R-:W-:-:S04]  /*1210*/  FMUL.FTZ R0, R3, R0 ;  /* 0x0000000003007220 */ /* 0x004fc80000410000 */
[----:B------:R-:W-:-:S05]  /*1220*/  FMUL.FTZ R0, R0, UR8 ;  /* 0x0000000800007c20 */ /* 0x000fca0008410000 */
[----:B------:R-:W-:Y:S01]  /*1230*/  R2UR UR48, R0 ;  /* 0x00000000003072ca */ /* 0x000fe200000e0000 */
[----:B----4-:R-:W-:-:S14]  /*1240*/  @!P0 BRA `(.L_x_7) ;  /* 0x0000000000408947 */ /* 0x010fdc0003800000 */
[----:B------:R-:W-:Y:S01]  /*1250*/  MOV R0, 0x0 ;  /* 0x0000000000007802 */ /* 0x000fe20000000f00 */
[----:B------:R-:W-:Y:S01]  /*1260*/  ULDC.64 UR4, c[0x4][0x98] ;  /* 0x0100260000047ab9 */ /* 0x000fe20000000a00 */
[----:B------:R-:W-:Y:S01]  /*1270*/  ULDC.64 UR6, c[0x4][0x30] ;  /* 0x01000c0000067ab9 */ /* 0x000fe20000000a00 */
[----:B------:R-:W-:Y:S01]  /*1280*/  IMAD.U32 R4, RZ, RZ, UR4 ;  /* 0x00000004ff047e24 */ /* 0x000fe2000f8e00ff */
[----:B------:R0:W1:Y:S01]  /*1290*/  LDC.64 R14, c[0x4][R0] ;  /* 0x01000000000e7b82 */ /* 0x0000620000000a00 */
[----:B------:R-:W-:Y:S01]  /*12a0*/  IMAD.U32 R5, RZ, RZ, UR5 ;  /* 0x00000005ff057e24 */ /* 0x000fe2000f8e00ff */
[----:B------:R-:W-:Y:S01]  /*12b0*/  ULDC.64 UR4, c[0x4][0xa0] ;  /* 0x0100280000047ab9 */ /* 0x000fe20000000a00 */
[----:B------:R-:W-:Y:S02]  /*12c0*/  IMAD.U32 R10, RZ, RZ, UR6 ;  /* 0x00000006ff0a7e24 */ /* 0x000fe4000f8e00ff */
[----:B------:R-:W-:Y:S02]  /*12d0*/  IMAD.U32 R6, RZ, RZ, UR4 ;  /* 0x00000004ff067e24 */ /* 0x000fe4000f8e00ff */
[----:B------:R-:W-:-:S02]  /*12e0*/  IMAD.U32 R7, RZ, RZ, UR5 ;  /* 0x00000005ff077e24 */ /* 0x000fc4000f8e00ff */
[----:B------:R-:W-:Y:S02]  /*12f0*/  IMAD.U32 R11, RZ, RZ, UR7 ;  /* 0x00000007ff0b7e24 */ /* 0x000fe4000f8e00ff */
[----:B------:R-:W-:Y:S02]  /*1300*/  IMAD.MOV.U32 R8, RZ, RZ, 0x70 ;  /* 0x00000070ff087424 */ /* 0x000fe400078e00ff */
[----:B------:R-:W-:Y:S02]  /*1310*/  IMAD.MOV.U32 R12, RZ, RZ, 0x1 ;  /* 0x00000001ff0c7424 */ /* 0x000fe400078e00ff */
[----:B0-----:R-:W-:-:S07]  /*1320*/  IMAD.MOV.U32 R13, RZ, RZ, RZ ;  /* 0x000000ffff0d7224 */ /* 0x001fce00078e00ff */
[----:B------:R-:W-:-:S07]  /*1330*/  LEPC R20, `(.L_x_7) ;  /* 0x000000001014794e */ /* 0x000fce0000000000 */
[----:B-1----:R-:W-:Y:S05]  /*1340*/  CALL.ABS.NOINC R14 ;  /* 0x000000000e007343 */ /* 0x002fea0003c00000 */
.L_x_7:
[----:B------:R-:W-:Y:S01]  /*1350*/  ULOP3.LUT UR4, UR40, 0x1, URZ, 0xc0, !UPT ;  /* 0x0000000128047892 */ /* 0x000fe2000f8ec03f */
[----:B------:R-:W-:-:S05]  /*1360*/  IMAD.U32 R3, RZ, RZ, UR49 ;  /* 0x00000031ff037e24 */ /* 0x000fca000f8e00ff */
[----:B------:R-:W-:Y:S01]  /*1370*/  IMAD.U32 R0, RZ, RZ, UR4 ;  /* 0x00000004ff007e24 */ /* 0x000fe2000f8e00ff */
[----:B------:R-:W-:-:S04]  /*1380*/  ISETP.NE.AND P0, PT, R3, 0x3, PT ;  /* 0x000000030300780c */ /* 0x000fc80003f05270 */
[----:B------:R-:W-:-:S04]  /*1390*/  SHF.L.U32 R0, R0, 0x1f, RZ ;  /* 0x0000001f00007819 */ /* 0x000fc800000006ff */
[----:B------:R-:W0:Y:S02]  /*13a0*/  SYNCS.PHASECHK.TRANS64.TRYWAIT P1, [UR50+0x19c00], R0 ;  /* 0x019c0000ff0075a7 */ /* 0x000e240008020172 */
[----:B0-----:R-:W-:Y:S05]  /*13b0*/  @!P1 BRA `(.L_x_8) ;  /* 0x0000009400f09947 */ /* 0x001fea0003800000 */
.L_x_103:
[----:B------:R-:W-:Y:S05]  /*13c0*/  @!P0 BRA `(.L_x_9) ;  /* 0x0000000000048947 */ /* 0x000fea0003800000 */
[----:B------:R-:W-:Y:S01]  /*13d0*/  BPT.TRAP 0x1 ;  /* 0x000000040000795c */ /* 0x000fe20000300000 */
.L_x_9:
[----:B0-----:R-:W-:Y:S02]  /*13e0*/  IMAD.U32 R3, RZ, RZ, UR38 ;  /* 0x00000026ff037e24 */ /* 0x001fe4000f8e00ff */
[----:B------:R-:W-:-:S03]  /*13f0*/  IMAD.U32 R0, RZ, RZ, UR39 ;  /* 0x00000027ff007e24 */ /* 0x000fc6000f8e00ff */
[----:B------:R-:W-:Y:S02]  /*1400*/  LEA R3, R3, UR50, 0x3 ;  /* 0x0000003203037c11 */ /* 0x000fe4000f8e18ff */
[----:B------:R-:W-:-:S04]  /*1410*/  SHF.L.U32 R0, R0, 0x1f, RZ ;  /* 0x0000001f00007819 */ /* 0x000fc800000006ff */
[----:B------:R0:W1:Y:S01]  /*1420*/  SYNCS.PHASECHK.TRANS64.TRYWAIT P1, [R3+URZ+0x19c30], R0 ;  /* 0x019c3000030075a7 */ /* 0x000062000802017f */
[----:B------:R-:W-:Y:S05]  /*1430*/  @!P0 BRA `(.L_x_10) ;  /* 0x0000000000048947 */ /* 0x000fea0003800000 */
[----:B------:R-:W-:Y:S01]  /*1440*/  BPT.TRAP 0x1 ;  /* 0x000000040000795c */ /* 0x000fe20000300000 */
.L_x_10:
[----:B------:R-:W-:Y:S01]  /*1450*/  IMAD.MOV.U32 R135, RZ, RZ, RZ ;  /* 0x000000ffff877224 */ /* 0x000fe200078e00ff */
[----:B-1----:R-:W-:Y:S06]  /*1460*/  @P1 BRA `(.L_x_11) ;  /* 0x0000000000081947 */ /* 0x002fec0003800000 */
[----:B------:R-:W1:Y:S02]  /*1470*/  SYNCS.PHASECHK.TRANS64.TRYWAIT P1, [R3+URZ+0x19c30], R0 ;  /* 0x019c3000030075a7 */ /* 0x000e64000802017f */
[----:B-1----:R-:W-:Y:S05]  /*1480*/  @!P1 BRA `(.L_x_12) ;  /* 0x0000009400d49947 */ /* 0x002fea0003800000 */
.L_x_11:
[----:B------:R-:W-:Y:S05]  /*1490*/  WARPSYNC.ALL ;  /* 0x0000000000007948 */ /* 0x000fea0003800000 */
[----:B------:R-:W-:Y:S01]  /*14a0*/  UIADD3 UR50, UR50, 0x13800, URZ ;  /* 0x0001380032327890 */ /* 0x000fe2000fffe03f */
[----:B------:R-:W-:Y:S01]  /*14b0*/  WARPGROUP.ARRIVE ;  /* 0x00000000000079c5 */ /* 0x000fe20000000000 */
[----:B------:R-:W-:Y:S02]  /*14c0*/  ULOP3.LUT UR4, UR51, 0x10000, URZ, 0xfc, !UPT ;  /* 0x0001000033047892 */ /* 0x000fe4000f8efc3f */
[----:B------:R-:W-:Y:S01]  /*14d0*/  USHF.R.U32.HI UR50, URZ, 0x4, UR50 ;  /* 0x000000043f327899 */ /* 0x000fe20008011632 */
[----:B------:R-:W-:Y:S01]  /*14e0*/  UMOV UR5, 0xc0000010 ;  /* 0xc000001000057882 */ /* 0x000fe20000000000 */
[----:B------:R-:W-:-:S02]  /*14f0*/  UMOV UR7, 0xc0000010 ;  /* 0xc000001000077882 */ /* 0x000fc40000000000 */
[----:B------:R-:W-:Y:S02]  /*1500*/  ULOP3.LUT UR16, UR50, 0x3fff, URZ, 0xc0, !UPT ;  /* 0x00003fff32107892 */ /* 0x000fe4000f8ec03f */
[----:B------:R-:W-:Y:S02]  /*1510*/  UIADD3 UR8, UR4, 0x180, URZ ;  /* 0x0000018004087890 */ /* 0x000fe4000fffe03f */
[----:B------:R-:W-:Y:S01]  /*1520*/  ULOP3.LUT UR16, UR16, 0x10000, URZ, 0xfc, !UPT ;  /* 0x0001000010107892 */ /* 0x000fe2000f8efc3f */
[----:B------:R-:W-:Y:S01]  /*1530*/  UMOV UR9, 0xc0000010 ;  /* 0xc000001000097882 */ /* 0x000fe20000000000 */
[----:B------:R-:W-:Y:S02]  /*1540*/  UMOV UR11, 0xc0000010 ;  /* 0xc0000010000b7882 */ /* 0x000fe40000000000 */
[----:B------:R-:W-:Y:S02]  /*1550*/  UIMAD UR6, UR38, 0x300, UR16 ;  /* 0x00000300260678a4 */ /* 0x000fe4000f8e0210 */
[----:B------:R-:W-:-:S02]  /*1560*/  UIADD3 UR12, UR4, 0x300, URZ ;  /* 0x00000300040c7890 */ /* 0x000fc4000fffe03f */
[----:B------:R-:W-:Y:S02]  /*1570*/  UIADD3 UR10, UR6, 0x100, URZ ;  /* 0x00000100060a7890 */ /* 0x000fe4000fffe03f */
[----:B------:R-:W-:Y:S01]  /*1580*/  UIADD3 UR14, UR6, 0x200, URZ ;  /* 0x00000200060e7890 */ /* 0x000fe2000fffe03f */
[----:B------:R-:W-:Y:S02]  /*1590*/  UMOV UR13, 0xc0000010 ;  /* 0xc0000010000d7882 */ /* 0x000fe40000000000 */
[----:B------:R-:W-:Y:S01]  /*15a0*/  QGMMA.64x128x32.F32.E4M3.E4M3 R24, gdesc[UR4], RZ, !UPT, gsb0 ;  /* 0x01e00000041879f3 */ /* 0x000fe2000c0008ff */
[----:B------:R-:W-:Y:S02]  /*15b0*/  UMOV UR15, 0xc0000010 ;  /* 0xc0000010000f7882 */ /* 0x000fe40000000000 */
[----:B------:R-:W-:Y:S02]  /*15c0*/  WARPGROUP.DEPBAR.LE gsb0, 0x0 ;  /* 0x00008000000079c5 */ /* 0x000fe40000010000 */
[----:B------:R-:W-:-:S07]  /*15d0*/  WARPGROUP.ARRIVE ;  /* 0x00000000000079c5 */ /* 0x000fce0000000000 */
[----:B------:R-:W-:Y:S03]  /*15e0*/  QGMMA.64x128x32.F32.E4M3.E4M3 R24, gdesc[UR8], R24, gsb0 ;  /* 0x01e00000081879f3 */ /* 0x000fe60008000818 */
[----:B------:R-:W-:Y:S02]  /*15f0*/  WARPGROUP.DEPBAR.LE gsb0, 0x0 ;  /* 0x00008000000079c5 */ /* 0x000fe40000010000 */
[----:B------:R-:W-:-:S07]  /*1600*/  WARPGROUP.ARRIVE ;  /* 0x00000000000079c5 */ /* 0x000fce0000000000 */
[----:B------:R-:W-:Y:S03]  /*1610*/  QGMMA.64x128x32.F32.E4M3.E4M3 R24, gdesc[UR12], R24, gsb0 ;  /* 0x01e000000c1879f3 */ /* 0x000fe60008000818 */
[----:B------:R-:W-:Y:S02]  /*1620*/  WARPGROUP.DEPBAR.LE gsb0, 0x0 ;  /* 0x00008000000079c5 */ /* 0x000fe40000010000 */
[----:B------:R-:W-:Y:S05]  /*1630*/  @!P0 BRA `(.L_x_13) ;  /* 0x0000000000048947 */ /* 0x000fea0003800000 */
[----:B------:R-:W-:Y:S01]  /*1640*/  BPT.TRAP 0x1 ;  /* 0x000000040000795c */ /* 0x000fe20000300000 */
.L_x_13:
[----:B------:R-:W-:Y:S01]  /*1650*/  VIADD R4, R155, UR43 ;  /* 0x0000002b9b047c36 */ /* 0x000fe20008000000 */
[----:B------:R-:W-:Y:S01]  /*1660*/  P2R R6, PR, RZ, 0x1 ;  /* 0x00000001ff067803 */ /* 0x000fe20000000000 */
[----:B------:R-:W-:Y:S01]  /*1670*/  IMAD.U32 R5, RZ, RZ, UR42 ;  /* 0x0000002aff057e24 */ /* 0x000fe2000f8e00ff */
[----:B------:R-:W-:Y:S01]  /*1680*/  R2UR UR6, R3 ;  /* 0x00000000030672ca */ /* 0x000fe200000e0000 */
[----:B------:R-:W-:Y:S01]  /*1690*/  IMAD.U32 R9, RZ, RZ, UR48 ;  /* 0x00000030ff097e24 */ /* 0x000fe2000f8e00ff */
[----:B------:R-:W-:Y:S01]  /*16a0*/  UISETP.GE.AND UP0, UPT, UR43, 0x81, UPT ;  /* 0x000000812b00788c */ /* 0x000fe2000bf06270 */
[----:B------:R-:W-:Y:S02]  /*16b0*/  IMAD R4, R5, -0x80, R4 ;  /* 0xffffff8005047824 */ /* 0x000fe400078e0204 */
[--C-:B------:R-:W-:Y:S02]  /*16c0*/  IMAD.MOV.U32 R134, RZ, RZ, R135.reuse ;  /* 0x000000ffff867224 */ /* 0x100fe400078e0087 */
[--C-:B------:R-:W-:Y:S01]  /*16d0*/  IMAD.MOV.U32 R133, RZ, RZ, R135.reuse ;  /* 0x000000ffff857224 */ /* 0x100fe200078e0087 */
[C---:B------:R-:W-:Y:S01]  /*16e0*/  ISETP.GT.AND P4, PT, R4.reuse, RZ, PT ;  /* 0x000000ff0400720c */ /* 0x040fe20003f84270 */
[--C-:B------:R-:W-:Y:S01]  /*16f0*/  IMAD.MOV.U32 R132, RZ, RZ, R135.reuse ;  /* 0x000000ffff847224 */ /* 0x100fe200078e0087 */
[C---:B------:R-:W-:Y:S01]  /*1700*/  ISETP.GT.AND P3, PT, R4.reuse, 0x1, PT ;  /* 0x000000010400780c */ /* 0x040fe20003f64270 */
[--C-:B------:R-:W-:Y:S01]  /*1710*/  IMAD.MOV.U32 R131, RZ, RZ, R135.reuse ;  /* 0x000000ffff837224 */ /* 0x100fe200078e0087 */
[----:B------:R-:W-:Y:S01]  /*1720*/  ISETP.GT.AND P1, PT, R4, 0x8, PT ;  /* 0x000000080400780c */ /* 0x000fe20003f24270 */
[----:B------:R-:W-:Y:S01]  /*1730*/  UIADD3 UR6, UR6, 0x19c40, URZ ;  /* 0x00019c4006067890 */ /* 0x000fe2000fffe03f */
[----:B------:R-:W-:Y:S01]  /*1740*/  FSEL R26, R26, -INF , P4 ;  /* 0xff8000001a1a7808 */ /* 0x000fe20002000000 */
[--C-:B------:R-:W-:Y:S01]  /*1750*/  IMAD.MOV.U32 R130, RZ, RZ, R135.reuse ;  /* 0x000000ffff827224 */ /* 0x100fe200078e0087 */
[----:B------:R-:W-:Y:S01]  /*1760*/  FSEL R27, R27, -INF , P3 ;  /* 0xff8000001b1b7808 */ /* 0x000fe20001800000 */
[----:B------:R-:W-:Y:S01]  /*1770*/  UPRMT UR6, UR44, 0x654, UR6 ;  /* 0x000006542c067896 */ /* 0x000fe20008000006 */
[----:B------:R-:W-:Y:S01]  /*1780*/  ISETP.GT.AND P2, PT, R4, 0x9, PT ;  /* 0x000000090400780c */ /* 0x000fe20003f44270 */
[--C-:B------:R-:W-:Y:S01]  /*1790*/  IMAD.MOV.U32 R129, RZ, RZ, R135.reuse ;  /* 0x000000ffff817224 */ /* 0x100fe200078e0087 */
[----:B------:R-:W-:Y:S01]  /*17a0*/  FSEL R30, R30, -INF , P1 ;  /* 0xff8000001e1e7808 */ /* 0x000fe20000800000 */
[--C-:B------:R-:W-:Y:S01]  /*17b0*/  IMAD.MOV.U32 R128, RZ, RZ, R135.reuse ;  /* 0x000000ffff807224 */ /* 0x100fe200078e0087 */
[----:B------:R-:W-:Y:S01]  /*17c0*/  FMNMX.FTZ R5, R26, R27, !PT ;  /* 0x0000001b1a057209 */ /* 0x000fe20007810000 */
[--C-:B------:R-:W-:Y:S01]  /*17d0*/  IMAD.MOV.U32 R127, RZ, RZ, R135.reuse ;  /* 0x000000ffff7f7224 */ /* 0x100fe200078e0087 */
[----:B------:R-:W-:Y:S01]  /*17e0*/  ISETP.GT.AND P6, PT, R4, 0x10, PT ;  /* 0x000000100400780c */ /* 0x000fe20003fc4270 */
[--C-:B------:R-:W-:Y:S01]  /*17f0*/  IMAD.MOV.U32 R126, RZ, RZ, R135.reuse ;  /* 0x000000ffff7e7224 */ /* 0x100fe200078e0087 */
[----:B------:R-:W-:Y:S01]  /*1800*/  FSEL R31, R31, -INF , P2 ;  /* 0xff8000001f1f7808 */ /* 0x000fe20001000000 */
[----:B------:R-:W-:Y:S01]  /*1810*/  SYNCS.ARRIVE.TRANS64.RED.A1T0 RZ, [UR6], RZ ;  /* 0x000000ffffff79a7 */ /* 0x000fe20008100406 */
[----:B01----:R-:W-:Y:S01]  /*1820*/  FMNMX.FTZ R0, R30, R5, !PT ;  /* 0x000000051e007209 */ /* 0x003fe20007810000 */
[--C-:B------:R-:W-:Y:S01]  /*1830*/  IMAD.MOV.U32 R125, RZ, RZ, R135.reuse ;  /* 0x000000ffff7d7224 */ /* 0x100fe200078e0087 */
[----:B------:R-:W-:Y:S01]  /*1840*/  ISETP.GT.AND P5, PT, R4, 0x11, PT ;  /* 0x000000110400780c */ /* 0x000fe20003fa4270 */
[--C-:B------:R-:W-:Y:S01]  /*1850*/  IMAD.MOV.U32 R124, RZ, RZ, R135.reuse ;  /* 0x000000ffff7c7224 */ /* 0x100fe200078e0087 */
[----:B------:R-:W-:Y:S01]  /*1860*/  FSEL R34, R34, -INF , P6 ;  /* 0xff80000022227808 */ /* 0x000fe20003000000 */
[--C-:B------:R-:W-:Y:S01]  /*1870*/  IMAD.MOV.U32 R123, RZ, RZ, R135.reuse ;  /* 0x000000ffff7b7224 */ /* 0x100fe200078e0087 */
[----:B------:R-:W-:Y:S01]  /*1880*/  FMNMX.FTZ R5, R31, R0, !PT ;  /* 0x000000001f057209 */ /* 0x000fe20007810000 */
[--C-:B------:R-:W-:Y:S01]  /*1890*/  IMAD.MOV.U32 R122, RZ, RZ, R135.reuse ;  /* 0x000000ffff7a7224 */ /* 0x100fe200078e0087 */
[----:B------:R-:W-:Y:S01]  /*18a0*/  FSEL R24, R24, -INF , P4 ;  /* 0xff80000018187808 */ /* 0x000fe20002000000 */
        /* <DEDUP_REMOVED lines=66> */
[----:B------:R-:W-:Y:S01]  /*1cd0*/  IMAD.MOV.U32 R88, RZ, RZ, R135 ;  /* 0x000000ffff587224 */ /* 0x000fe200078e0087 */
[----:B------:R-:W-:-:S02]  /*1ce0*/  FSEL R51, R51, -INF , P3 ;  /* 0xff80000033337808 */ /* 0x000fc40001800000 */
[----:B------:R-:W-:Y:S02]  /*1cf0*/  FMNMX.FTZ R0, R50, R5, !PT ;  /* 0x0000000532007209 */ /* 0x000fe40007810000 */
[----:B------:R-:W-:Y:S02]  /*1d00*/  FSEL R41, R41, -INF , P2 ;  /* 0xff80000029297808 */ /* 0x000fe40001000000 */
[----:B------:R-:W-:Y:S02]  /*1d10*/  ISETP.GT.AND P2, PT, R4, 0x39, PT ;  /* 0x000000390400780c */ /* 0x000fe40003f44270 */
[----:B------:R-:W-:Y:S02]  /*1d20*/  FSEL R54, R54, -INF , P1 ;  /* 0xff80000036367808 */ /* 0x000fe40000800000 */
[----:B------:R-:W-:Y:S02]  /*1d30*/  FMNMX.FTZ R5, R51, R0, !PT ;  /* 0x0000000033057209 */ /* 0x000fe40007810000 */
[----:B------:R-:W-:-:S02]  /*1d40*/  FSEL R44, R44, -INF , P6 ;  /* 0xff8000002c2c7808 */ /* 0x000fc40003000000 */
[----:B------:R-:W-:Y:S02]  /*1d50*/  ISETP.GT.AND P6, PT, R4, 0x40, PT ;  /* 0x000000400400780c */ /* 0x000fe40003fc4270 */
[----:B------:R-:W-:Y:S02]  /*1d60*/  FSEL R55, R55, -INF , P2 ;  /* 0xff80000037377808 */ /* 0x000fe40001000000 */
[----:B------:R-:W-:Y:S02]  /*1d70*/  FMNMX.FTZ R0, R54, R5, !PT ;  /* 0x0000000536007209 */ /* 0x000fe40007810000 */
[----:B------:R-:W-:Y:S02]  /*1d80*/  FSEL R45, R45, -INF , P5 ;  /* 0xff8000002d2d7808 */ /* 0x000fe40002800000 */
[----:B------:R-:W-:Y:S02]  /*1d90*/  ISETP.GT.AND P5, PT, R4, 0x41, PT ;  /* 0x000000410400780c */ /* 0x000fe40003fa4270 */
        /* <DEDUP_REMOVED lines=22> */
[----:B------:R-:W-:Y:S02]  /*1f00*/  ISETP.GT.AND P0, PT, R4, 0x59, PT ;  /* 0x000000590400780c */ /* 0x000fe40003f04270 */
[----:B------:R-:W-:Y:S02]  /*1f10*/  FSEL R70, R70, -INF , P6 ;  /* 0xff80000046467808 */ /* 0x000fe40003000000 */
[----:B------:R-:W-:-:S02]  /*1f20*/  FMNMX.FTZ R5, R67, R0, !PT ;  /* 0x0000000043057209 */ /* 0x000fc40007810000 */
[----:B------:R-:W-:Y:S02]  /*1f30*/  FSEL R57, R57, -INF , P5 ;  /* 0xff80000039397808 */ /* 0x000fe40002800000 */
[----:B------:R-:W-:Y:S02]  /*1f40*/  ISETP.GT.AND P5, PT, R4, 0x60, PT ;  /* 0x000000600400780c */ /* 0x000fe40003fa4270 */
[----:B------:R-:W-:Y:S02]  /*1f50*/  FSEL R71, R71, -INF , P0 ;  /* 0xff80000047477808 */ /* 0x000fe40000000000 */
[----:B------:R-:W-:Y:S02]  /*1f60*/  FMNMX.FTZ R0, R70, R5, !PT ;  /* 0x0000000546007209 */ /* 0x000fe40007810000 */
        /* <DEDUP_REMOVED lines=12> */
[----:B------:R-:W-:Y:S02]  /*2030*/  FSEL R79, R79, -INF , P2 ;  /* 0xff8000004f4f7808 */ /* 0x000fe40001000000 */
[----:B------:R-:W-:-:S02]  /*2040*/  FMNMX.FTZ R0, R78, R5, !PT ;  /* 0x000000054e007209 */ /* 0x000fc40007810000 */
[----:B------:R-:W-:Y:S02]  /*2050*/  ISETP.GT.AND P3, PT, R4, 0x70, PT ;  /* 0x000000700400780c */ /* 0x000fe40003f64270 */
[----:B------:R-:W-:Y:S02]  /*2060*/  FSEL R60, R60, -INF , P4 ;  /* 0xff8000003c3c7808 */ /* 0x000fe40002000000 */
[----:B------:R-:W-:Y:S02]  /*2070*/  FSEL R82, R82, -INF , P3 ;  /* 0xff80000052527808 */ /* 0x000fe40001800000 */
[----:B------:R-:W-:Y:S02]  /*2080*/  FMNMX.FTZ R5, R79, R0, !PT ;  /* 0x000000004f057209 */ /* 0x000fe40007810000 */
[----:B------:R-:W-:Y:S02]  /*2090*/  ISETP.GT.AND P4, PT, R4, 0x71, PT ;  /* 0x000000710400780c */ /* 0x000fe40003f84270 */
[----:B------:R-:W-:-:S02]  /*20a0*/  FMNMX.FTZ R0, R82, R5, !PT ;  /* 0x0000000552007209 */ /* 0x000fc40007810000 */
[----:B------:R-:W-:Y:S02]  /*20b0*/  FSEL R83, R83, -INF , P4 ;  /* 0xff80000053537808 */ /* 0x000fe40002000000 */
[----:B------:R-:W-:Y:S02]  /*20c0*/  ISETP.GT.AND P5, PT, R4, 0x78, PT ;  /* 0x000000780400780c */ /* 0x000fe40003fa4270 */
[----:B------:R-:W-:Y:S02]  /*20d0*/  FMNMX.FTZ R5, R83, R0, !PT ;  /* 0x0000000053057209 */ /* 0x000fe40007810000 */
[----:B------:R-:W-:Y:S02]  /*20e0*/  FSEL R86, R86, -INF , P5 ;  /* 0xff80000056567808 */ /* 0x000fe40002800000 */
[----:B------:R-:W-:Y:S02]  /*20f0*/  ISETP.GT.AND P6, PT, R4, 0x79, PT ;  /* 0x000000790400780c */ /* 0x000fe40003fc4270 */
[----:B------:R-:W-:-:S02]  /*2100*/  FMNMX.FTZ R0, R86, R5, !PT ;  /* 0x0000000556007209 */ /* 0x000fc40007810000 */
[----:B------:R-:W-:Y:S02]  /*2110*/  FSEL R87, R87, -INF , P6 ;  /* 0xff80000057577808 */ /* 0x000fe40003000000 */
[----:B------:R-:W-:Y:S02]  /*2120*/  P2R R8, PR, RZ, 0x8 ;  /* 0x00000008ff087803 */ /* 0x000fe40000000000 */
[----:B------:R-:W-:Y:S02]  /*2130*/  FMNMX.FTZ R5, R87, R0, !PT ;  /* 0x0000000057057209 */ /* 0x000fe40007810000 */
[----:B------:R-:W-:Y:S02]  /*2140*/  P2R R10, PR, RZ, 0x4 ;  /* 0x00000004ff0a7803 */ /* 0x000fe40000000000 */
[----:B------:R-:W-:Y:S01]  /*2150*/  ISETP.GT.AND P2, PT, R4, 0x58, PT ;  /* 0x000000580400780c */ /* 0x000fe20003f44270 */
[----:B------:R-:W0:Y:S01]  /*2160*/  SHFL.BFLY PT, R0, R5, 0x2, 0x1f ;  /* 0x0c401f0005007f89 */ /* 0x000e2200000e0000 */
[----:B------:R-:W-:-:S02]  /*2170*/  P2R R13, PR, RZ, 0x1 ;  /* 0x00000001ff0d7803 */ /* 0x000fc40000000000 */
[----:B------:R-:W-:Y:S02]  /*2180*/  FSEL R68, R68, -INF , P2 ;  /* 0xff80000044447808 */ /* 0x000fe40001000000 */
[----:B------:R-:W-:Y:S02]  /*2190*/  ISETP.NE.AND P2, PT, R10, RZ, PT ;  /* 0x000000ff0a00720c */ /* 0x000fe40003f45270 */
[----:B------:R-:W-:Y:S02]  /*21a0*/  P2R R11, PR, RZ, 0x2 ;  /* 0x00000002ff0b7803 */ /* 0x000fe40000000000 */
[C---:B------:R-:W-:Y:S02]  /*21b0*/  ISETP.GT.AND P1, PT, R4.reuse, 0x59, PT ;  /* 0x000000590400780c */ /* 0x040fe40003f24270 */
[----:B------:R-:W-:Y:S02]  /*21c0*/  ISETP.GT.AND P0, PT, R4, 0x60, PT ;  /* 0x000000600400780c */ /* 0x000fe40003f04270 */
[----:B------:R-:W-:-:S02]  /*21d0*/  FSEL R69, R69, -INF , P1 ;  /* 0xff80000045457808 */ /* 0x000fc40000800000 */
[----:B------:R-:W-:Y:S02]  /*21e0*/  FSEL R72, R72, -INF , P0 ;  /* 0xff80000048487808 */ /* 0x000fe40000000000 */
[----:B------:R-:W-:Y:S02]  /*21f0*/  ISETP.NE.AND P0, PT, R13, RZ, PT ;  /* 0x000000ff0d00720c */ /* 0x000fe40003f05270 */
[----:B------:R-:W-:Y:S02]  /*2200*/  ISETP.NE.AND P1, PT, R11, RZ, PT ;  /* 0x000000ff0b00720c */ /* 0x000fe40003f25270 */
[----:B------:R-:W-:Y:S02]  /*2210*/  FSEL R73, R73, -INF , P0 ;  /* 0xff80000049497808 */ /* 0x000fe40000000000 */
[----:B------:R-:W-:Y:S02]  /*2220*/  ISETP.NE.AND P0, PT, R6, RZ, PT ;  /* 0x000000ff0600720c */ /* 0x000fe40003f05270 */
[----:B0-----:R-:W-:-:S02]  /*2230*/  FMNMX.FTZ R7, R5, R0, !PT ;  /* 0x0000000005077209 */ /* 0x001fc40007810000 */
[----:B------:R-:W-:Y:S02]  /*2240*/  FMNMX.FTZ R5, R24, R25, !PT ;  /* 0x0000001918057209 */ /* 0x000fe40007810000 */
[----:B------:R-:W-:Y:S01]  /*2250*/  FSEL R76, R76, -INF , P1 ;  /* 0xff8000004c4c7808 */ /* 0x000fe20000800000 */
[----:B------:R-:W0:Y:S01]  /*2260*/  SHFL.BFLY PT, R0, R7, 0x1, 0x1f ;  /* 0x0c201f0007007f89 */ /* 0x000e2200000e0000 */
[----:B------:R-:W-:Y:S02]  /*2270*/  FSEL R77, R77, -INF , P2 ;  /* 0xff8000004d4d7808 */ /* 0x000fe40001000000 */
[----:B------:R-:W-:Y:S02]  /*2280*/  FSEL R81, R81, -INF , P4 ;  /* 0xff80000051517808 */ /* 0x000fe40002000000 */
[----:B------:R-:W-:Y:S02]  /*2290*/  FSEL R84, R84, -INF , P5 ;  /* 0xff80000054547808 */ /* 0x000fe40002800000 */
[----:B------:R-:W-:-:S02]  /*22a0*/  FSEL R85, R85, -INF , P6 ;  /* 0xff80000055557808 */ /* 0x000fc40003000000 */
[----:B0-----:R-:W-:-:S04]  /*22b0*/  FMNMX.FTZ R0, R7, R0, !PT ;  /* 0x0000000007007209 */ /* 0x001fc80007810000 */
[C---:B------:R-:W-:Y:S01]  /*22c0*/  FSETP.NEU.FTZ.AND P3, PT, R0.reuse, -INF , PT ;  /* 0xff8000000000780b */ /* 0x040fe20003f7d000 */
[----:B------:R-:W-:-:S05]  /*22d0*/  FFMA.FTZ R12, R0, R9, -8 ;  /* 0xc1000000000c7423 */ /* 0x000fca0000010009 */
[----:B------:R-:W-:Y:S02]  /*22e0*/  FSEL R12, R12, RZ, P3 ;  /* 0x000000ff0c0c7208 */ /* 0x000fe40001800000 */
[----:B------:R-:W-:Y:S02]  /*22f0*/  ISETP.NE.AND P3, PT, R8, RZ, PT ;  /* 0x000000ff0800720c */ /* 0x000fe40003f65270 */
[----:B------:R-:W-:Y:S01]  /*2300*/  FMNMX.FTZ R8, R28, R5, !PT ;  /* 0x000000051c087209 */ /* 0x000fe20007810000 */
[----:B------:R-:W-:-:S01]  /*2310*/  FFMA.FTZ R4, R26, UR48, -R12 ;  /* 0x000000301a047c23 */ /* 0x000fc2000801080c */
[--C-:B------:R-:W-:Y:S01]  /*2320*/  FFMA.FTZ R6, R30, UR48, -R12.reuse ;  /* 0x000000301e067c23 */ /* 0x100fe2000801080c */
[----:B------:R-:W-:Y:S01]  /*2330*/  FSEL R80, R80, -INF , P3 ;  /* 0xff80000050507808 */ /* 0x000fe20001800000 */
[--C-:B------:R-:W-:Y:S01]  /*2340*/  FFMA.FTZ R21, R50, UR48, -R12.reuse ;  /* 0x0000003032157c23 */ /* 0x100fe2000801080c */
[----:B------:R-:W-:Y:S01]  /*2350*/  FMNMX.FTZ R5, R29, R8, !PT ;  /* 0x000000081d057209 */ /* 0x000fe20007810000 */
[--C-:B------:R-:W-:Y:S01]  /*2360*/  FFMA.FTZ R8, R34, UR48, -R12.reuse ;  /* 0x0000003022087c23 */ /* 0x100fe2000801080c */
[----:B------:R-:W-:-:S01]  /*2370*/  FFMA.FTZ R11, R35, UR48, -R12 ;  /* 0x00000030230b7c23 */ /* 0x000fc2000801080c */
[--C-:B------:R-:W-:Y:S01]  /*2380*/  FFMA.FTZ R35, R59, UR48, -R12.reuse ;  /* 0x000000303b237c23 */ /* 0x100fe2000801080c */
[----:B------:R-:W-:Y:S01]  /*2390*/  FMNMX.FTZ R10, R32, R5, !PT ;  /* 0x00000005200a7209 */ /* 0x000fe20007810000 */
[--C-:B------:R-:W-:Y:S01]  /*23a0*/  FFMA.FTZ R13, R39, UR48, -R12.reuse ;  /* 0x00000030270d7c23 */ /* 0x100fe2000801080c */
[----:B------:R-:W-:-:S01]  /*23b0*/  FFMA.FTZ R39, R66, UR48, -R12 ;  /* 0x0000003042277c23 */ /* 0x000fc2000801080c */
[----:B------:R-:W-:Y:S01]  /*23c0*/  IMAD.U32 R66, RZ, RZ, UR48 ;  /* 0x00000030ff427e24 */ /* 0x000fe2000f8e00ff */
[----:B------:R-:W-:Y:S01]  /*23d0*/  FMNMX.FTZ R5, R33, R10, !PT ;  /* 0x0000000a21057209 */ /* 0x000fe20007810000 */
[--C-:B------:R-:W-:Y:S01]  /*23e0*/  FFMA.FTZ R7, R27, UR48, -R12.reuse ;  /* 0x000000301b077c23 */ /* 0x100fe2000801080c */
[----:B------:R-:W-:-:S01]  /*23f0*/  FFMA.FTZ R9, R31, UR48, -R12 ;  /* 0x000000301f097c23 */ /* 0x000fc2000801080c */
        /* <DEDUP_REMOVED lines=10> */
[----:B------:R-:W-:Y:S01]  /*24a0*/  FFMA.FTZ R63, R87, UR48, -R12 ;  /* 0x00000030573f7c23 */ /* 0x000fe2000801080c */
[----:B------:R-:W-:Y:S02]  /*24b0*/  MUFU.EX2 R4, R4 ;  /* 0x0000000400047308 */ /* 0x000fe40000000800 */
[----:B------:R-:W-:-:S04]  /*24c0*/  FMNMX.FTZ R5, R41, R14, !PT ;  /* 0x0000000e29057209 */ /* 0x000fc80007810000 */
[----:B------:R-:W-:Y:S02]  /*24d0*/  FMNMX.FTZ R14, R44, R5, !PT ;  /* 0x000000052c0e7209 */ /* 0x000fe40007810000 */
[----:B------:R-:W-:Y:S02]  /*24e0*/  MUFU.EX2 R7, R7 ;  /* 0x0000000700077308 */ /* 0x000fe40000000800 */
[----:B------:R-:W-:Y:S01]  /*24f0*/  FMNMX.FTZ R5, R45, R14, !PT ;  /* 0x0000000e2d057209 */ /* 0x000fe20007810000 */
[--C-:B------:R-:W-:Y:S01]  /*2500*/  FFMA.FTZ R14, R42, UR48, -R12.reuse ;  /* 0x000000302a0e7c23 */ /* 0x100fe2000801080c */
[----:B------:R-:W-:-:S02]  /*2510*/  FFMA.FTZ R42, R67, UR48, -R12 ;  /* 0x00000030432a7c23 */ /* 0x000fc4000801080c */
[----:B------:R-:W-:Y:S02]  /*2520*/  FMNMX.FTZ R20, R48, R5, !PT ;  /* 0x0000000530147209 */ /* 0x000fe40007810000 */
[----:B------:R-:W-:Y:S02]  /*2530*/  MUFU.EX2 R6, R6 ;  /* 0x0000000600067308 */ /* 0x000fe40000000800 */
[----:B------:R-:W-:-:S04]  /*2540*/  FMNMX.FTZ R5, R49, R20, !PT ;  /* 0x0000001431057209 */ /* 0x000fc80007810000 */
[----:B------:R-:W-:Y:S02]  /*2550*/  FMNMX.FTZ R20, R52, R5, !PT ;  /* 0x0000000534147209 */ /* 0x000fe40007810000 */
[----:B------:R-:W0:Y:S02]  /*2560*/  MUFU.EX2 R9, R9 ;  /* 0x0000000900097308 */ /* 0x000e240000000800 */
[----:B------:R-:W-:Y:S01]  /*2570*/  FMNMX.FTZ R5, R53, R20, !PT ;  /* 0x0000001435057209 */ /* 0x000fe20007810000 */
[--C-:B------:R-:W-:Y:S01]  /*2580*/  FFMA.FTZ R20, R46, UR48, -R12.reuse ;  /* 0x000000302e147c23 */ /* 0x100fe2000801080c */
[----:B------:R-:W-:-:S02]  /*2590*/  FFMA.FTZ R46, R70, UR48, -R12 ;  /* 0x00000030462e7c23 */ /* 0x000fc4000801080c */
[----:B------:R-:W-:Y:S02]  /*25a0*/  FMNMX.FTZ R26, R56, R5, !PT ;  /* 0x00000005381a7209 */ /* 0x000fe40007810000 */
[----:B------:R-:W-:Y:S02]  /*25b0*/  MUFU.EX2 R8, R8 ;  /* 0x0000000800087308 */ /* 0x000fe40000000800 */
[----:B------:R-:W-:-:S04]  /*25c0*/  FMNMX.FTZ R5, R57, R26, !PT ;  /* 0x0000001a39057209 */ /* 0x000fc80007810000 */
[----:B------:R-:W-:Y:S02]  /*25d0*/  FMNMX.FTZ R26, R60, R5, !PT ;  /* 0x000000053c1a7209 */ /* 0x000fe40007810000 */
[----:B------:R-:W-:Y:S01]  /*25e0*/  MUFU.EX2 R11, R11 ;  /* 0x0000000b000b7308 */ /* 0x000fe20000000800 */
[----:B0-----:R-:W-:Y:S02]  /*25f0*/  F2FP.SATFINITE.E4M3.F32.PACK_AB_MERGE_C R137, R9, R6, RZ ;  /* 0x000000060989723e */ /* 0x001fe400048070ff */
[----:B------:R-:W-:Y:S02]  /*2600*/  FMNMX.FTZ R5, R61, R26, !PT ;  /* 0x0000001a3d057209 */ /* 0x000fe40007810000 */
[----:B------:R-:W-:Y:S02]  /*2610*/  F2FP.SATFINITE.E4M3.F32.PACK_AB_MERGE_C R137, R7, R4, R137 ;  /* 0x000000040789723e */ /* 0x000fe40004807089 */
[----:B------:R-:W-:Y:S01]  /*2620*/  FMNMX.FTZ R26, R64, R5, !PT ;  /* 0x00000005401a7209 */ /* 0x000fe20007810000 */
[----:B------:R-:W-:Y:S03]  /*2630*/  MUFU.EX2 R10, R10 ;  /* 0x0000000a000a7308 */ /* 0x000fe60000000800 */
[----:B------:R-:W-:Y:S01]  /*2640*/  FMNMX.FTZ R5, R65, R26, !PT ;  /* 0x0000001a41057209 */ /* 0x000fe20007810000 */
[--C-:B------:R-:W-:Y:S01]  /*2650*/  FFMA.FTZ R26, R51, UR48, -R12.reuse ;  /* 0x00000030331a7c23 */ /* 0x100fe2000801080c */
[----:B------:R-:W-:-:S02]  /*2660*/  FFMA.FTZ R51, R75, UR48, -R12 ;  /* 0x000000304b337c23 */ /* 0x000fc4000801080c */
[----:B------:R-:W-:Y:S01]  /*2670*/  FMNMX.FTZ R30, R68, R5, !PT ;  /* 0x00000005441e7209 */ /* 0x000fe20007810000 */
[----:B------:R-:W0:Y:S03]  /*2680*/  MUFU.EX2 R13, R13 ;  /* 0x0000000d000d7308 */ /* 0x000e260000000800 */
[----:B------:R-:W-:Y:S01]  /*2690*/  FMNMX.FTZ R5, R69, R30, !PT ;  /* 0x0000001e45057209 */ /* 0x000fe20007810000 */
[--C-:B------:R-:W-:Y:S01]  /*26a0*/  FFMA.FTZ R30, R54, UR48, -R12.reuse ;  /* 0x00000030361e7c23 */ /* 0x100fe2000801080c */
[----:B------:R-:W-:-:S02]  /*26b0*/  FFMA.FTZ R54, R78, UR48, -R12 ;  /* 0x000000304e367c23 */ /* 0x000fc4000801080c */
[----:B------:R-:W-:Y:S01]  /*26c0*/  FMNMX.FTZ R34, R72, R5, !PT ;  /* 0x0000000548227209 */ /* 0x000fe20007810000 */
[----:B------:R-:W-:Y:S03]  /*26d0*/  MUFU.EX2 R14, R14 ;  /* 0x0000000e000e7308 */ /* 0x000fe60000000800 */
[----:B------:R-:W-:-:S04]  /*26e0*/  FMNMX.FTZ R5, R73, R34, !PT ;  /* 0x0000002249057209 */ /* 0x000fc80007810000 */
[----:B------:R-:W-:Y:S01]  /*26f0*/  FMNMX.FTZ R34, R76, R5, !PT ;  /* 0x000000054c227209 */ /* 0x000fe20007810000 */
[----:B------:R-:W-:Y:S01]  /*2700*/  MUFU.EX2 R15, R15 ;  /* 0x0000000f000f7308 */ /* 0x000fe20000000800 */
[----:B0-----:R-:W-:Y:S02]  /*2710*/  F2FP.SATFINITE.E4M3.F32.PACK_AB_MERGE_C R139, R13, R10, RZ ;  /* 0x0000000a0d8b723e */ /* 0x001fe400048070ff */
[----:B------:R-:W-:Y:S01]  /*2720*/  FMNMX.FTZ R5, R77, R34, !PT ;  /* 0x000000224d057209 */ /* 0x000fe20007810000 */
[----:B------:R-:W-:-:S01]  /*2730*/  FFMA.FTZ R34, R58, UR48, -R12 ;  /* 0x000000303a227c23 */ /* 0x000fc2000801080c */
[----:B------:R-:W-:Y:S01]  /*2740*/  FFMA.FTZ R58, R82, UR48, -R12 ;  /* 0x00000030523a7c23 */ /* 0x000fe2000801080c */
[----:B------:R-:W-:Y:S02]  /*2750*/  F2FP.SATFINITE.E4M3.F32.PACK_AB_MERGE_C R139, R11, R8, R139 ;  /* 0x000000080b8b723e */ /* 0x000fe4000480708b */
[----:B------:R-:W-:Y:S01]  /*2760*/  FMNMX.FTZ R38, R80, R5, !PT ;  /* 0x0000000550267209 */ /* 0x000fe20007810000 */
[----:B------:R-:W-:Y:S03]  /*2770*/  MUFU.EX2 R20, R20 ;  /* 0x0000001400147308 */ /* 0x000fe60000000800 */
[----:B------:R-:W-:-:S04]  /*2780*/  FMNMX.FTZ R5, R81, R38, !PT ;  /* 0x0000002651057209 */ /* 0x000fc80007810000 */
[----:B------:R-:W-:Y:S01]  /*2790*/  FMNMX.FTZ R38, R84, R5, !PT ;  /* 0x0000000554267209 */ /* 0x000fe20007810000 */
[----:B------:R-:W0:Y:S03]  /*27a0*/  MUFU.EX2 R27, R27 ;  /* 0x0000001b001b7308 */ /* 0x000e260000000800 */
[----:B------:R-:W-:Y:S01]  /*27b0*/  FMNMX.FTZ R5, R85, R38, !PT ;  /* 0x0000002655057209 */ /* 0x000fe20007810000 */
[----:B------:R-:W-:-:S04]  /*27c0*/  FFMA.FTZ R38, R62, UR48, -R12 ;  /* 0x000000303e267c23 */ /* 0x000fc8000801080c */
[----:B------:R-:W1:Y:S01]  /*27d0*/  SHFL.BFLY PT, R50, R5, 0x2, 0x1f ;  /* 0x0c401f0005327f89 */ /* 0x000e6200000e0000 */
[----:B------:R-:W-:Y:S08]  /*27e0*/  MUFU.EX2 R21, R21 ;  /* 0x0000001500157308 */ /* 0x000ff00000000800 */
[----:B------:R-:W-:Y:S01]  /*27f0*/  MUFU.EX2 R26, R26 ;  /* 0x0000001a001a7308 */ /* 0x000fe20000000800 */
[----:B0-----:R-:W-:-:S04]  /*2800*/  F2FP.SATFINITE.E4M3.F32.PACK_AB_MERGE_C R141, R27, R20, RZ ;  /* 0x000000141b8d723e */ /* 0x001fc800048070ff */
[----:B------:R-:W-:-:S03]  /*2810*/  F2FP.SATFINITE.E4M3.F32.PACK_AB_MERGE_C R141, R15, R14, R141 ;  /* 0x0000000e0f8d723e */ /* 0x000fc6000480708d */
[----:B------:R-:W-:Y:S01]  /*2820*/  MUFU.EX2 R30, R30 ;  /* 0x0000001e001e7308 */ /* 0x000fe20000000800 */
[----:B-1----:R-:W-:Y:S01]  /*2830*/  FMNMX.FTZ R59, R5, R50, !PT ;  /* 0x00000032053b7209 */ /* 0x002fe20007810000 */
[----:B------:R-:W-:-:S06]  /*2840*/  FFMA.FTZ R50, R74, UR48, -R12 ;  /* 0x000000304a327c23 */ /* 0x000fcc000801080c */
[----:B------:R-:W-:Y:S01]  /*2850*/  MUFU.EX2 R31, R31 ;  /* 0x0000001f001f7308 */ /* 0x000fe20000000800 */
[----:B------:R-:W0:Y:S07]  /*2860*/  SHFL.BFLY PT, R62, R59, 0x1, 0x1f ;  /* 0x0c201f003b3e7f89 */ /* 0x000e2e00000e0000 */
[----:B------:R-:W-:Y:S08]  /*2870*/  MUFU.EX2 R34, R34 ;  /* 0x0000002200227308 */ /* 0x000ff00000000800 */
[----:B------:R-:W-:Y:S08]  /*2880*/  MUFU.EX2 R35, R35 ;  /* 0x0000002300237308 */ /* 0x000ff00000000800 */
[----:B------:R-:W-:Y:S01]  /*2890*/  MUFU.EX2 R38, R38 ;  /* 0x0000002600267308 */ /* 0x000fe20000000800 */
[----:B0-----:R-:W-:Y:S01]  /*28a0*/  FMNMX.FTZ R5, R59, R62, !PT ;  /* 0x0000003e3b057209 */ /* 0x001fe20007810000 */
[--C-:B------:R-:W-:Y:S01]  /*28b0*/  FFMA.FTZ R59, R83, UR48, -R12.reuse ;  /* 0x00000030533b7c23 */ /* 0x100fe2000801080c */
[----:B------:R-:W-:-:S02]  /*28c0*/  FFMA.FTZ R62, R86, UR48, -R12 ;  /* 0x00000030563e7c23 */ /* 0x000fc4000801080c */
[C---:B------:R-:W-:Y:S01]  /*28d0*/  FSETP.NEU.FTZ.AND P1, PT, R5.reuse, -INF , PT ;  /* 0xff8000000500780b */ /* 0x040fe20003f3d000 */
[----:B------:R-:W-:-:S02]  /*28e0*/  FFMA.FTZ R66, R5, R66, -8 ;  /* 0xc100000005427423 */ /* 0x000fc40000010042 */
[----:B------:R-:W-:Y:S03]  /*28f0*/  MUFU.EX2 R43, R43 ;  /* 0x0000002b002b7308 */ /* 0x000fe60000000800 */
[----:B------:R-:W-:Y:S02]  /*2900*/  FSEL R66, R66, RZ, P1 ;  /* 0x000000ff42427208 */ /* 0x000fe40000800000 */
[----:B------:R-:W-:-:S03]  /*2910*/  PLOP3.LUT P1, PT, PT, PT, UP0, 0x80, 0x0 ;  /* 0x000000000000781c */ /* 0x000fc60003f2f008 */
[----:B------:R-:W-:Y:S01]  /*2920*/  MUFU.EX2 R39, R39 ;  /* 0x0000002700277308 */ /* 0x000fe20000000800 */
[----:B------:R-:W-:-:S01]  /*2930*/  FFMA.FTZ R12, R24, UR48, -R66 ;  /* 0x00000030180c7c23 */ /* 0x000fc20008010842 */
[--C-:B------:R-:W-:Y:S01]  /*2940*/  FFMA.FTZ R25, R25, UR48, -R66.reuse ;  /* 0x0000003019197c23 */ /* 0x100fe20008010842 */
[----:B------:R-:W-:-:S01]  /*2950*/  FFMA.FTZ R28, R28, UR48, -R66 ;  /* 0x000000301c1c7c23 */ /* 0x000fc20008010842 */
[--C-:B------:R-:W-:Y:S01]  /*2960*/  FFMA.FTZ R67, R29, UR48, -R66.reuse ;  /* 0x000000301d437c23 */ /* 0x100fe20008010842 */
[----:B------:R-:W-:-:S01]  /*2970*/  FFMA.FTZ R24, R32, UR48, -R66 ;  /* 0x0000003020187c23 */ /* 0x000fc20008010842 */
[--C-:B------:R-:W-:Y:S01]  /*2980*/  FFMA.FTZ R29, R33, UR48, -R66.reuse ;  /* 0x00000030211d7c23 */ /* 0x100fe20008010842 */
[----:B------:R-:W-:-:S01]  /*2990*/  FFMA.FTZ R45, R45, UR48, -R66 ;  /* 0x000000302d2d7c23 */ /* 0x000fc20008010842 */
[----:B------:R-:W-:Y:S01]  /*29a0*/  MUFU.EX2 R12, R12 ;  /* 0x0000000c000c7308 */ /* 0x000fe20000000800 */
[----:B------:R-:W-:-:S01]  /*29b0*/  FFMA.FTZ R36, R36, UR48, -R66 ;  /* 0x0000003024247c23 */ /* 0x000fc20008010842 */
[--C-:B------:R-:W-:Y:S01]  /*29c0*/  FFMA.FTZ R32, R40, UR48, -R66.reuse ;  /* 0x0000003028207c23 */ /* 0x100fe20008010842 */
[----:B------:R-:W-:-:S01]  /*29d0*/  FFMA.FTZ R40, R49, UR48, -R66 ;  /* 0x0000003031287c23 */ /* 0x000fc20008010842 */
[----:B------:R-:W-:Y:S01]  /*29e0*/  FADD.FTZ R49, R4, R7 ;  /* 0x0000000704317221 */ /* 0x000fe20000010000 */
[----:B------:R-:W-:-:S01]  /*29f0*/  FFMA.FTZ R71, R37, UR48, -R66 ;  /* 0x0000003025477c23 */ /* 0x000fc20008010842 */
[--C-:B------:R-:W-:Y:S01]  /*2a00*/  FFMA.FTZ R33, R41, UR48, -R66.reuse ;  /* 0x0000003029217c23 */ /* 0x100fe20008010842 */
[----:B------:R-:W-:-:S01]  /*2a10*/  FFMA.FTZ R37, R48, UR48, -R66 ;  /* 0x0000003030257c23 */ /* 0x000fc20008010842 */
[----:B------:R-:W0:Y:S01]  /*2a20*/  MUFU.EX2 R25, R25 ;  /* 0x0000001900197308 */ /* 0x000e220000000800 */
[----:B------:R-:W-:-:S01]  /*2a30*/  FFMA.FTZ R41, R56, UR48, -R66 ;  /* 0x0000003038297c23 */ /* 0x000fc20008010842 */
[----:B------:R-:W-:Y:S01]  /*2a40*/  FADD.FTZ R56, R6, R49 ;  /* 0x0000003106387221 */ /* 0x000fe20000010000 */
[----:B------:R-:W-:-:S01]  /*2a50*/  FFMA.FTZ R70, R44, UR48, -R66 ;  /* 0x000000302c467c23 */ /* 0x000fc20008010842 */
[--C-:B------:R-:W-:Y:S01]  /*2a60*/  FFMA.FTZ R44, R57, UR48, -R66.reuse ;  /* 0x00000030392c7c23 */ /* 0x100fe20008010842 */
[----:B------:R-:W-:-:S01]  /*2a70*/  FFMA.FTZ R52, R52, UR48, -R66 ;  /* 0x0000003034347c23 */ /* 0x000fc20008010842 */
[----:B------:R-:W-:Y:S01]  /*2a80*/  FADD.FTZ R57, R9, R56 ;  /* 0x0000003809397221 */ /* 0x000fe20000010000 */
[----:B------:R-:W-:-:S01]  /*2a90*/  FFMA.FTZ R53, R53, UR48, -R66 ;  /* 0x0000003035357c23 */ /* 0x000fc20008010842 */
[----:B------:R-:W1:Y:S01]  /*2aa0*/  MUFU.EX2 R28, R28 ;  /* 0x0000001c001c7308 */ /* 0x000e620000000800 */
[----:B------:R-:W-:-:S01]  /*2ab0*/  FFMA.FTZ R60, R60, UR48, -R66 ;  /* 0x000000303c3c7c23 */ /* 0x000fc20008010842 */
[--C-:B------:R-:W-:Y:S01]  /*2ac0*/  FFMA.FTZ R61, R61, UR48, -R66.reuse ;  /* 0x000000303d3d7c23 */ /* 0x100fe20008010842 */
[----:B------:R-:W-:-:S01]  /*2ad0*/  FFMA.FTZ R68, R68, UR48, -R66 ;  /* 0x0000003044447c23 */ /* 0x000fc20008010842 */
[--C-:B------:R-:W-:Y:S01]  /*2ae0*/  FFMA.FTZ R69, R69, UR48, -R66.reuse ;  /* 0x0000003045457c23 */ /* 0x100fe20008010842 */
[----:B------:R-:W-:-:S01]  /*2af0*/  FFMA.FTZ R73, R73, UR48, -R66 ;  /* 0x0000003049497c23 */ /* 0x000fc20008010842 */
[--C-:B------:R-:W-:Y:S01]  /*2b00*/  FFMA.FTZ R76, R76, UR48, -R66.reuse ;  /* 0x000000304c4c7c23 */ /* 0x100fe20008010842 */
[----:B------:R-:W-:-:S01]  /*2b10*/  FFMA.FTZ R77, R77, UR48, -R66 ;  /* 0x000000304d4d7c23 */ /* 0x000fc20008010842 */
[----:B------:R-:W2:Y:S01]  /*2b20*/  MUFU.EX2 R67, R67 ;  /* 0x0000004300437308 */ /* 0x000ea20000000800 */
[----:B------:R-:W-:-:S01]  /*2b30*/  FFMA.FTZ R80, R80, UR48, -R66 ;  /* 0x0000003050507c23 */ /* 0x000fc20008010842 */
[--C-:B------:R-:W-:Y:S01]  /*2b40*/  FFMA.FTZ R81, R81, UR48, -R66.reuse ;  /* 0x0000003051517c23 */ /* 0x100fe20008010842 */
[----:B------:R-:W-:-:S05]  /*2b50*/  FFMA.FTZ R84, R84, UR48, -R66 ;  /* 0x0000003054547c23 */ /* 0x000fca0008010842 */
[----:B------:R-:W3:Y:S08]  /*2b60*/  MUFU.EX2 R24, R24 ;  /* 0x0000001800187308 */ /* 0x000ef00000000800 */
[----:B------:R-:W4:Y:S08]  /*2b70*/  MUFU.EX2 R29, R29 ;  /* 0x0000001d001d7308 */ /* 0x000f300000000800 */
[----:B------:R0:W-:Y:S08]  /*2b80*/  MUFU.EX2 R75, R45 ;  /* 0x0000002d004b7308 */ /* 0x0001f00000000800 */
[----:B------:R-:W5:Y:S01]  /*2b90*/  MUFU.EX2 R36, R36 ;  /* 0x0000002400247308 */ /* 0x000f620000000800 */
[----:B0-----:R-:W-:-:S04]  /*2ba0*/  FADD.FTZ R45, R12, R25 ;  /* 0x000000190c2d7221 */ /* 0x001fc80000010000 */
[----:B-1----:R-:W-:Y:S01]  /*2bb0*/  FADD.FTZ R48, R28, R45 ;  /* 0x0000002d1c307221 */ /* 0x002fe20000010000 */
[----:B------:R-:W-:-:S01]  /*2bc0*/  FFMA.FTZ R45, R64, UR48, -R66 ;  /* 0x00000030402d7c23 */ /* 0x000fc20008010842 */
[----:B------:R-:W-:Y:S01]  /*2bd0*/  FADD.FTZ R64, R8, R57 ;  /* 0x0000003908407221 */ /* 0x000fe20000010000 */
[----:B------:R-:W0:Y:S01]  /*2be0*/  MUFU.EX2 R71, R71 ;  /* 0x0000004700477308 */ /* 0x000e220000000800 */
[----:B--2---:R-:W-:-:S01]  /*2bf0*/  FADD.FTZ R49, R67, R48 ;  /* 0x0000003043317221 */ /* 0x004fc20000010000 */
[----:B------:R-:W-:Y:S01]  /*2c00*/  FFMA.FTZ R48, R65, UR48, -R66 ;  /* 0x0000003041307c23 */ /* 0x000fe20008010842 */
[----:B------:R-:W-:Y:S02]  /*2c10*/  F2FP.SATFINITE.E4M3.F32.PACK_AB_MERGE_C R28, R67, R28, RZ ;  /* 0x0000001c431c723e */ /* 0x000fe400048070ff */
[----:B---3--:R-:W-:Y:S01]  /*2c20*/  FADD.FTZ R56, R24, R49 ;  /* 0x0000003118387221 */ /* 0x008fe20000010000 */
[----:B------:R-:W-:-:S01]  /*2c30*/  FADD.FTZ R49, R11, R64 ;  /* 0x000000400b317221 */ /* 0x000fc20000010000 */
[----:B------:R-:W-:Y:S01]  /*2c40*/  F2FP.SATFINITE.E4M3.F32.PACK_AB_MERGE_C R136, R25, R12, R28 ;  /* 0x0000000c1988723e */ /* 0x000fe2000480701c */
[----:B------:R-:W1:Y:S01]  /*2c50*/  MUFU.EX2 R32, R32 ;  /* 0x0000002000207308 */ /* 0x000e620000000800 */
[----:B----4-:R-:W-:-:S01]  /*2c60*/  FADD.FTZ R3, R29, R56 ;  /* 0x000000381d037221 */ /* 0x010fc20000010000 */
[----:B------:R-:W-:-:S03]  /*2c70*/  FADD.FTZ R64, R10, R49 ;  /* 0x000000310a407221 */ /* 0x000fc60000010000 */
[----:B-----5:R-:W-:Y:S01]  /*2c80*/  FADD.FTZ R56, R36, R3 ;  /* 0x0000000324387221 */ /* 0x020fe20000010000 */
[----:B------:R-:W-:-:S01]  /*2c90*/  FADD.FTZ R57, R13, R64 ;  /* 0x000000400d397221 */ /* 0x000fc20000010000 */
[----:B------:R-:W-:Y:S01]  /*2ca0*/  FFMA.FTZ R3, R72, UR48, -R66 ;  /* 0x0000003048037c23 */ /* 0x000fe20008010842 */
[----:B------:R-:W2:Y:S01]  /*2cb0*/  MUFU.EX2 R33, R33 ;  /* 0x0000002100217308 */ /* 0x000ea20000000800 */
[----:B0-----:R-:W-:-:S01]  /*2cc0*/  FADD.FTZ R49, R71, R56 ;  /* 0x0000003847317221 */ /* 0x001fc20000010000 */
[----:B------:R-:W-:Y:S01]  /*2cd0*/  FADD.FTZ R64, R14, R57 ;  /* 0x000000390e407221 */ /* 0x000fe20000010000 */
[----:B------:R-:W-:-:S01]  /*2ce0*/  FFMA.FTZ R66, R85, UR48, -R66 ;  /* 0x0000003055427c23 */ /* 0x000fc20008010842 */
[----:B------:R-:W-:Y:S02]  /*2cf0*/  F2FP.SATFINITE.E4M3.F32.PACK_AB_MERGE_C R36, R71, R36, RZ ;  /* 0x000000244724723e */ /* 0x000fe400048070ff */
[----:B------:R-:W-:-:S02]  /*2d00*/  FADD.FTZ R57, R15, R64 ;  /* 0x000000400f397221 */ /* 0x000fc40000010000 */
[----:B------:R-:W0:Y:S01]  /*2d10*/  MUFU.EX2 R70, R70 ;  /* 0x0000004600467308 */ /* 0x000e220000000800 */
[----:B-1----:R-:W-:-:S01]  /*2d20*/  FADD.FTZ R56, R32, R49 ;  /* 0x0000003120387221 */ /* 0x002fc20000010000 */
[----:B------:R-:W-:Y:S01]  /*2d30*/  FADD.FTZ R64, R20, R57 ;  /* 0x0000003914407221 */ /* 0x000fe20000010000 */
[----:B------:R-:W-:-:S03]  /*2d40*/  F2FP.SATFINITE.E4M3.F32.PACK_AB_MERGE_C R138, R29, R24, R36 ;  /* 0x000000181d8a723e */ /* 0x000fc60004807024 */
[----:B------:R-:W-:Y:S02]  /*2d50*/  FADD.FTZ R64, R27, R64 ;  /* 0x000000401b407221 */ /* 0x000fe40000010000 */
[----:B------:R-:W1:Y:S01]  /*2d60*/  MUFU.EX2 R37, R37 ;  /* 0x0000002500257308 */ /* 0x000e620000000800 */
[----:B--2---:R-:W-:-:S01]  /*2d70*/  FADD.FTZ R49, R33, R56 ;  /* 0x0000003821317221 */ /* 0x004fc20000010000 */
[----:B------:R-:W-:-:S04]  /*2d80*/  FADD.FTZ R57, R21, R64 ;  /* 0x0000004015397221 */ /* 0x000fc80000010000 */
[----:B------:R-:W-:Y:S02]  /*2d90*/  FADD.FTZ R57, R26, R57 ;  /* 0x000000391a397221 */ /* 0x000fe40000010000 */
[----:B------:R-:W2:Y:S01]  /*2da0*/  MUFU.EX2 R40, R40 ;  /* 0x0000002800287308 */ /* 0x000ea20000000800 */
[----:B0-----:R-:W-:-:S01]  /*2db0*/  FADD.FTZ R56, R70, R49 ;  /* 0x0000003146387221 */ /* 0x001fc20000010000 */
[----:B------:R-:W-:-:S03]  /*2dc0*/  F2FP.SATFINITE.E4M3.F32.PACK_AB_MERGE_C R70, R75, R70, RZ ;  /* 0x000000464b46723e */ /* 0x000fc600048070ff */
[----:B------:R-:W-:Y:S01]  /*2dd0*/  FADD.FTZ R56, R75, R56 ;  /* 0x000000384b387221 */ /* 0x000fe20000010000 */
[----:B------:R-:W-:Y:S02]  /*2de0*/  F2FP.SATFINITE.E4M3.F32.PACK_AB_MERGE_C R140, R33, R32, R70 ;  /* 0x00000020218c723e */ /* 0x000fe40004807046 */
[----:B------:R-:W0:Y:S01]  /*2df0*/  MUFU.EX2 R52, R52 ;  /* 0x0000003400347308 */ /* 0x000e220000000800 */
[----:B-1----:R-:W-:-:S01]  /*2e00*/  FADD.FTZ R49, R37, R56 ;  /* 0x0000003825317221 */ /* 0x002fc20000010000 */
[----:B------:R-:W-:Y:S01]  /*2e10*/  FADD.FTZ R56, R30, R57 ;  /* 0x000000391e387221 */ /* 0x000fe20000010000 */
[----:B------:R-:W-:-:S03]  /*2e20*/  F2FP.SATFINITE.E4M3.F32.PACK_AB_MERGE_C R30, R31, R30, RZ ;  /* 0x0000001e1f1e723e */ /* 0x000fc600048070ff */
[----:B------:R-:W-:Y:S01]  /*2e30*/  FADD.FTZ R31, R31, R56 ;  /* 0x000000381f1f7221 */ /* 0x000fe20000010000 */
[----:B------:R-:W-:Y:S01]  /*2e40*/  F2FP.SATFINITE.E4M3.F32.PACK_AB_MERGE_C R143, R26, R21, R30 ;  /* 0x000000151a8f723e */ /* 0x000fe2000480701e */
[----:B------:R-:W1:Y:S01]  /*2e50*/  MUFU.EX2 R53, R53 ;  /* 0x0000003500357308 */ /* 0x000e620000000800 */
[----:B--2---:R-:W-:-:S01]  /*2e60*/  FADD.FTZ R49, R40, R49 ;  /* 0x0000003128317221 */ /* 0x004fc20000010000 */
[----:B------:R-:W-:-:S04]  /*2e70*/  FADD.FTZ R20, R34, R31 ;  /* 0x0000001f22147221 */ /* 0x000fc80000010000 */
[----:B------:R-:W-:Y:S02]  /*2e80*/  FADD.FTZ R13, R35, R20 ;  /* 0x00000014230d7221 */ /* 0x000fe40000010000 */
[----:B------:R-:W2:Y:S01]  /*2e90*/  MUFU.EX2 R41, R41 ;  /* 0x0000002900297308 */ /* 0x000ea20000000800 */
[----:B0-----:R-:W-:-:S07]  /*2ea0*/  FADD.FTZ R10, R52, R49 ;  /* 0x00000031340a7221 */ /* 0x001fce0000010000 */
[----:B------:R-:W0:Y:S01]  /*2eb0*/  MUFU.EX2 R44, R44 ;  /* 0x0000002c002c7308 */ /* 0x000e220000000800 */
[----:B-1----:R-:W-:-:S01]  /*2ec0*/  FADD.FTZ R10, R53, R10 ;  /* 0x0000000a350a7221 */ /* 0x002fc20000010000 */
[----:B------:R-:W-:-:S04]  /*2ed0*/  F2FP.SATFINITE.E4M3.F32.PACK_AB_MERGE_C R52, R53, R52, RZ ;  /* 0x000000343534723e */ /* 0x000fc800048070ff */
[----:B------:R-:W-:Y:S02]  /*2ee0*/  F2FP.SATFINITE.E4M3.F32.PACK_AB_MERGE_C R142, R40, R37, R52 ;  /* 0x00000025288e723e */ /* 0x000fe40004807034 */
[----:B------:R-:W1:Y:S01]  /*2ef0*/  MUFU.EX2 R60, R60 ;  /* 0x0000003c003c7308 */ /* 0x000e620000000800 */
[----:B--2---:R-:W-:-:S01]  /*2f00*/  FADD.FTZ R9, R41, R10 ;  /* 0x0000000a29097221 */ /* 0x004fc20000010000 */
[----:B------:R-:W-:Y:S01]  /*2f10*/  FADD.FTZ R10, R38, R13 ;  /* 0x0000000d260a7221 */ /* 0x000fe20000010000 */
[----:B------:R-:W-:-:S03]  /*2f20*/  F2FP.SATFINITE.E4M3.F32.PACK_AB_MERGE_C R38, R43, R38, RZ ;  /* 0x000000262b26723e */ /* 0x000fc600048070ff */
[----:B------:R-:W-:Y:S01]  /*2f30*/  FADD.FTZ R10, R43, R10 ;  /* 0x0000000a2b0a7221 */ /* 0x000fe20000010000 */
[----:B------:R-:W-:Y:S01]  /*2f40*/  F2FP.SATFINITE.E4M3.F32.PACK_AB_MERGE_C R145, R35, R34, R38 ;  /* 0x000000222391723e */ /* 0x000fe20004807026 */
[----:B------:R-:W2:Y:S01]  /*2f50*/  MUFU.EX2 R61, R61 ;  /* 0x0000003d003d7308 */ /* 0x000ea20000000800 */
[----:B0-----:R-:W-:-:S07]  /*2f60*/  FADD.FTZ R9, R44, R9 ;  /* 0x000000092c097221 */ /* 0x001fce0000010000 */
[----:B------:R-:W0:Y:S01]  /*2f70*/  MUFU.EX2 R45, R45 ;  /* 0x0000002d002d7308 */ /* 0x000e220000000800 */
[----:B-1----:R-:W-:-:S01]  /*2f80*/  FADD.FTZ R4, R60, R9 ;  /* 0x000000093c047221 */ /* 0x002fc20000010000 */
[----:B------:R-:W-:-:S06]  /*2f90*/  FADD.FTZ R9, R39, R10 ;  /* 0x0000000a27097221 */ /* 0x000fcc0000010000 */
[----:B------:R-:W1:Y:S01]  /*2fa0*/  MUFU.EX2 R42, R42 ;  /* 0x0000002a002a7308 */ /* 0x000e620000000800 */
[----:B--2---:R-:W-:-:S01]  /*2fb0*/  FADD.FTZ R4, R61, R4 ;  /* 0x000000043d047221 */ /* 0x004fc20000010000 */
[----:B------:R-:W-:-:S04]  /*2fc0*/  F2FP.SATFINITE.E4M3.F32.PACK_AB_MERGE_C R60, R61, R60, RZ ;  /* 0x0000003c3d3c723e */ /* 0x000fc800048070ff */
[----:B------:R-:W-:Y:S02]  /*2fd0*/  F2FP.SATFINITE.E4M3.F32.PACK_AB_MERGE_C R144, R44, R41, R60 ;  /* 0x000000292c90723e */ /* 0x000fe4000480703c */
[----:B------:R-:W2:Y:S01]  /*2fe0*/  MUFU.EX2 R48, R48 ;  /* 0x0000003000307308 */ /* 0x000ea20000000800 */
[----:B0-----:R-:W-:-:S07]  /*2ff0*/  FADD.FTZ R7, R45, R4 ;  /* 0x000000042d077221 */ /* 0x001fce0000010000 */
[----:B------:R-:W0:Y:S01]  /*3000*/  MUFU.EX2 R46, R46 ;  /* 0x0000002e002e7308 */ /* 0x000e220000000800 */
[----:B-1----:R-:W-:-:S07]  /*3010*/  FADD.FTZ R9, R42, R9 ;  /* 0x000000092a097221 */ /* 0x002fce0000010000 */
[----:B------:R-:W1:Y:S01]  /*3020*/  MUFU.EX2 R68, R68 ;  /* 0x0000004400447308 */ /* 0x000e620000000800 */
[----:B--2---:R-:W-:-:S07]  /*3030*/  FADD.FTZ R7, R48, R7 ;  /* 0x0000000730077221 */ /* 0x004fce0000010000 */
[----:B------:R-:W2:Y:S01]  /*3040*/  MUFU.EX2 R47, R47 ;  /* 0x0000002f002f7308 */ /* 0x000ea20000000800 */
[----:B0-----:R-:W-:-:S07]  /*3050*/  FADD.FTZ R8, R46, R9 ;  /* 0x000000092e087221 */ /* 0x001fce0000010000 */
[----:B------:R-:W0:Y:S01]  /*3060*/  MUFU.EX2 R69, R69 ;  /* 0x0000004500457308 */ /* 0x000e220000000800 */
[----:B-1----:R-:W-:-:S07]  /*3070*/  FADD.FTZ R4, R68, R7 ;  /* 0x0000000744047221 */ /* 0x002fce0000010000 */
[----:B------:R-:W-:Y:S01]  /*3080*/  MUFU.EX2 R54, R54 ;  /* 0x0000003600367308 */ /* 0x000fe20000000800 */
[C---:B--2---:R-:W-:Y:S01]  /*3090*/  F2FP.SATFINITE.E4M3.F32.PACK_AB_MERGE_C R46, R47.reuse, R46, RZ ;  /* 0x0000002e2f2e723e */ /* 0x044fe200048070ff */
[----:B------:R-:W-:-:S03]  /*30a0*/  FADD.FTZ R47, R47, R8 ;  /* 0x000000082f2f7221 */ /* 0x000fc60000010000 */
[----:B------:R-:W-:-:S03]  /*30b0*/  F2FP.SATFINITE.E4M3.F32.PACK_AB_MERGE_C R147, R42, R39, R46 ;  /* 0x000000272a93723e */ /* 0x000fc6000480702e */
[----:B------:R-:W1:Y:S01]  /*30c0*/  MUFU.EX2 R55, R55 ;  /* 0x0000003700377308 */ /* 0x000e620000000800 */
[----:B0-----:R-:W-:-:S01]  /*30d0*/  FADD.FTZ R4, R69, R4 ;  /* 0x0000000445047221 */ /* 0x001fc20000010000 */
[----:B------:R-:W-:-:S04]  /*30e0*/  F2FP.SATFINITE.E4M3.F32.PACK_AB_MERGE_C R68, R69, R68, RZ ;  /* 0x000000444544723e */ /* 0x000fc800048070ff */
[----:B------:R-:W-:Y:S02]  /*30f0*/  F2FP.SATFINITE.E4M3.F32.PACK_AB_MERGE_C R146, R48, R45, R68 ;  /* 0x0000002d3092723e */ /* 0x000fe40004807044 */
[----:B------:R-:W0:Y:S08]  /*3100*/  MUFU.EX2 R50, R50 ;  /* 0x0000003200327308 */ /* 0x000e300000000800 */
[----:B------:R-:W2:Y:S01]  /*3110*/  MUFU.EX2 R3, R3 ;  /* 0x0000000300037308 */ /* 0x000ea20000000800 */
[----:B-1----:R-:W-:-:S07]  /*3120*/  F2FP.SATFINITE.E4M3.F32.PACK_AB_MERGE_C R9, R55, R54, RZ ;  /* 0x000000363709723e */ /* 0x002fce00048070ff */
[----:B------:R-:W1:Y:S01]  /*3130*/  MUFU.EX2 R51, R51 ;  /* 0x0000003300337308 */ /* 0x000e620000000800 */
[----:B0-----:R-:W-:-:S07]  /*3140*/  FADD.FTZ R8, R50, R47 ;  /* 0x0000002f32087221 */ /* 0x001fce0000010000 */
[----:B------:R-:W0:Y:S01]  /*3150*/  MUFU.EX2 R6, R73 ;  /* 0x0000004900067308 */ /* 0x000e220000000800 */
[----:B--2---:R-:W-:-:S07]  /*3160*/  FADD.FTZ R7, R3, R4 ;  /* 0x0000000403077221 */ /* 0x004fce0000010000 */
[----:B------:R-:W2:Y:S01]  /*3170*/  MUFU.EX2 R76, R76 ;  /* 0x0000004c004c7308 */ /* 0x000ea20000000800 */
[C---:B-1----:R-:W-:Y:S01]  /*3180*/  F2FP.SATFINITE.E4M3.F32.PACK_AB_MERGE_C R149, R51.reuse, R50, R9 ;  /* 0x000000323395723e */ /* 0x042fe20004807009 */
[----:B------:R-:W-:-:S04]  /*3190*/  FADD.FTZ R51, R51, R8 ;  /* 0x0000000833337221 */ /* 0x000fc80000010000 */
[----:B------:R-:W-:Y:S02]  /*31a0*/  FADD.FTZ R54, R54, R51 ;  /* 0x0000003336367221 */ /* 0x000fe40000010000 */
[----:B------:R-:W1:Y:S01]  /*31b0*/  MUFU.EX2 R77, R77 ;  /* 0x0000004d004d7308 */ /* 0x000e620000000800 */
[----:B0-----:R-:W-:-:S01]  /*31c0*/  FADD.FTZ R9, R6, R7 ;  /* 0x0000000706097221 */ /* 0x001fc20000010000 */
[----:B------:R-:W-:-:S06]  /*31d0*/  FADD.FTZ R55, R55, R54 ;  /* 0x0000003637377221 */ /* 0x000fcc0000010000 */
[----:B------:R-:W-:Y:S01]  /*31e0*/  MUFU.EX2 R62, R62 ;  /* 0x0000003e003e7308 */ /* 0x000fe20000000800 */
[----:B--2---:R-:W-:-:S07]  /*31f0*/  FADD.FTZ R4, R76, R9 ;  /* 0x000000094c047221 */ /* 0x004fce0000010000 */
[----:B------:R-:W0:Y:S01]  /*3200*/  MUFU.EX2 R63, R63 ;  /* 0x0000003f003f7308 */ /* 0x000e220000000800 */
[C---:B-1----:R-:W-:Y:S01]  /*3210*/  F2FP.SATFINITE.E4M3.F32.PACK_AB_MERGE_C R76, R77.reuse, R76, RZ ;  /* 0x0000004c4d4c723e */ /* 0x042fe200048070ff */
[----:B------:R-:W-:-:S03]  /*3220*/  FADD.FTZ R77, R77, R4 ;  /* 0x000000044d4d7221 */ /* 0x000fc60000010000 */
[----:B------:R-:W-:-:S03]  /*3230*/  F2FP.SATFINITE.E4M3.F32.PACK_AB_MERGE_C R148, R6, R3, R76 ;  /* 0x000000030694723e */ /* 0x000fc6000480704c */
[----:B------:R-:W1:Y:S08]  /*3240*/  MUFU.EX2 R58, R58 ;  /* 0x0000003a003a7308 */ /* 0x000e700000000800 */
[----:B------:R-:W2:Y:S01]  /*3250*/  MUFU.EX2 R80, R80 ;  /* 0x0000005000507308 */ /* 0x000ea20000000800 */
[----:B0-----:R-:W-:-:S07]  /*3260*/  F2FP.SATFINITE.E4M3.F32.PACK_AB_MERGE_C R9, R63, R62, RZ ;  /* 0x0000003e3f09723e */ /* 0x001fce00048070ff */
[----:B------:R-:W0:Y:S01]  /*3270*/  MUFU.EX2 R59, R59 ;  /* 0x0000003b003b7308 */ /* 0x000e220000000800 */
[----:B-1----:R-:W-:-:S07]  /*3280*/  FADD.FTZ R8, R58, R55 ;  /* 0x000000373a087221 */ /* 0x002fce0000010000 */
[----:B------:R-:W1:Y:S01]  /*3290*/  MUFU.EX2 R81, R81 ;  /* 0x0000005100517308 */ /* 0x000e620000000800 */
[----:B--2---:R-:W-:-:S07]  /*32a0*/  FADD.FTZ R4, R80, R77 ;  /* 0x0000004d50047221 */ /* 0x004fce0000010000 */
[----:B------:R-:W-:Y:S01]  /*32b0*/  MUFU.EX2 R84, R84 ;  /* 0x0000005400547308 */ /* 0x000fe20000000800 */
[C---:B0-----:R-:W-:Y:S01]  /*32c0*/  F2FP.SATFINITE.E4M3.F32.PACK_AB_MERGE_C R151, R59.reuse, R58, R9 ;  /* 0x0000003a3b97723e */ /* 0x041fe20004807009 */
[----:B------:R-:W-:-:S06]  /*32d0*/  FADD.FTZ R59, R59, R8 ;  /* 0x000000083b3b7221 */ /* 0x000fcc0000010000 */
[----:B------:R-:W0:Y:S01]  /*32e0*/  MUFU.EX2 R7, R66 ;  /* 0x0000004200077308 */ /* 0x000e220000000800 */
[----:B-1----:R-:W-:-:S01]  /*32f0*/  FADD.FTZ R9, R81, R4 ;  /* 0x0000000451097221 */ /* 0x002fc20000010000 */
[----:B------:R-:W-:-:S04]  /*3300*/  FADD.FTZ R4, R62, R59 ;  /* 0x0000003b3e047221 */ /* 0x000fc80000010000 */
[----:B------:R-:W-:Y:S01]  /*3310*/  FADD.FTZ R4, R63, R4 ;  /* 0x000000043f047221 */ /* 0x000fe20000010000 */
[----:B0-----:R-:W-:Y:S01]  /*3320*/  F2FP.SATFINITE.E4M3.F32.PACK_AB_MERGE_C R8, R7, R84, RZ ;  /* 0x000000540708723e */ /* 0x001fe200048070ff */
[----:B------:R-:W-:-:S03]  /*3330*/  FADD.FTZ R84, R84, R9 ;  /* 0x0000000954547221 */ /* 0x000fc60000010000 */
[----:B------:R-:W-:Y:S01]  /*3340*/  F2FP.SATFINITE.E4M3.F32.PACK_AB_MERGE_C R150, R81, R80, R8 ;  /* 0x000000505196723e */ /* 0x000fe20004807008 */
[----:B------:R-:W-:-:S01]  /*3350*/  FADD.FTZ R3, R7, R84 ;  /* 0x0000005407037221 */ /* 0x000fc20000010000 */
[----:B------:R-:W-:Y:S06]  /*3360*/  @!P1 BRA `(.L_x_14) ;  /* 0x0000001c00609947 */ /* 0x000fec0003800000 */
[----:B------:R-:W-:Y:S01]  /*3370*/  IMAD.MOV.U32 R7, RZ, RZ, R0 ;  /* 0x000000ffff077224 */ /* 0x000fe200078e0000 */
[----:B------:R-:W-:Y:S01]  /*3380*/  CS2R R134, SRZ ;  /* 0x0000000000867805 */ /* 0x000fe2000001ff00 */
[----:B------:R-:W-:Y:S01]  /*3390*/  IMAD.MOV.U32 R6, RZ, RZ, R5 ;  /* 0x000000ffff067224 */ /* 0x000fe200078e0005 */
[----:B------:R-:W-:Y:S02]  /*33a0*/  CS2R R132, SRZ ;  /* 0x0000000000847805 */ /* 0x000fe4000001ff00 */
[----:B------:R-:W-:Y:S02]  /*33b0*/  CS2R R130, SRZ ;  /* 0x0000000000827805 */ /* 0x000fe4000001ff00 */
[----:B------:R-:W-:Y:S02]  /*33c0*/  CS2R R128, SRZ ;  /* 0x0000000000807805 */ /* 0x000fe4000001ff00 */
[----:B------:R-:W-:Y:S02]  /*33d0*/  CS2R R126, SRZ ;  /* 0x00000000007e7805 */ /* 0x000fe4000001ff00 */
[----:B------:R-:W-:-:S02]  /*33e0*/  CS2R R124, SRZ ;  /* 0x00000000007c7805 */ /* 0x000fc4000001ff00 */
[----:B------:R-:W-:Y:S02]  /*33f0*/  CS2R R122, SRZ ;  /* 0x00000000007a7805 */ /* 0x000fe4000001ff00 */
        /* <DEDUP_REMOVED lines=16> */
[----:B------:R-:W-:Y:S01]  /*3500*/  CS2R R88, SRZ ;  /* 0x0000000000587805 */ /* 0x000fe2000001ff00 */
[----:B------:R-:W-:Y:S01]  /*3510*/  UIADD3 UR42, UR42, -0x2, URZ ;  /* 0xfffffffe2a2a7890 */ /* 0x000fe2000fffe03f */
[----:B------:R-:W-:Y:S01]  /*3520*/  UMOV UR18, UR39 ;  /* 0x0000002700127c82 */ /* 0x000fe20008000000 */
[----:B------:R-:W-:-:S10]  /*3530*/  UMOV UR19, UR38 ;  /* 0x0000002600137c82 */ /* 0x000fd40008000000 */
.L_x_25:
[----:B------:R-:W-:-:S04]  /*3540*/  UISETP.NE.AND UP0, UPT, UR19, 0x1, UPT ;  /* 0x000000011300788c */ /* 0x000fc8000bf05270 */
[----:B------:R-:W-:-:S04]  /*3550*/  USEL UR39, URZ, 0x1, UP0 ;  /* 0x000000013f277887 */ /* 0x000fc80008000000 */
[----:B------:R-:W-:Y:S01]  /*3560*/  ULOP3.LUT UR39, UR18, UR39, URZ, 0x3c, !UPT ;  /* 0x0000002712277292 */ /* 0x000fe2000f8e3c3f */
[----:B------:R-:W-:Y:S11]  /*3570*/  @!P0 BRA `(.L_x_15) ;  /* 0x0000000000048947 */ /* 0x000ff60003800000 */
[----:B------:R-:W-:Y:S01]  /*3580*/  BPT.TRAP 0x1 ;  /* 0x000000040000795c */ /* 0x000fe20000300000 */
.L_x_15:
[----:B------:R-:W0:Y:S01]  /*3590*/  S2UR UR17, SR_CgaCtaId ;  /* 0x00000000001179c3 */ /* 0x000e220000008800 */
[----:B------:R-:W-:Y:S01]  /*35a0*/  UIADD3 UR38, UR19, 0x1, URZ ;  /* 0x0000000113267890 */ /* 0x000fe2000fffe03f */
[----:B------:R-:W-:Y:S01]  /*35b0*/  IMAD.U32 R0, RZ, RZ, UR39 ;  /* 0x00000027ff007e24 */ /* 0x000fe2000f8e00ff */
[----:B------:R-:W-:Y:S02]  /*35c0*/  UMOV UR6, 0x400 ;  /* 0x0000040000067882 */ /* 0x000fe40000000000 */
[----:B------:R-:W-:Y:S02]  /*35d0*/  UISETP.NE.AND UP0, UPT, UR38, 0x2, UPT ;  /* 0x000000022600788c */ /* 0x000fe4000bf05270 */
[----:B------:R-:W-:Y:S02]  /*35e0*/  SHF.L.U32 R0, R0, 0x1f, RZ ;  /* 0x0000001f00007819 */ /* 0x000fe400000006ff */
[----:B------:R-:W-:Y:S02]  /*35f0*/  USEL UR38, UR38, URZ, UP0 ;  /* 0x0000003f26267287 */ /* 0x000fe40008000000 */
[----:B0-----:R-:W-:-:S04]  /*3600*/  ULEA UR21, UR17, UR6, 0x18 ;  /* 0x0000000611157291 */ /* 0x001fc8000f8ec03f */
[----:B------:R-:W-:-:S09]  /*3610*/  ULEA UR20, UR38, UR21, 0x3 ;  /* 0x0000001526147291 */ /* 0x000fd2000f8e183f */
[----:B------:R0:W1:Y:S01]  /*3620*/  SYNCS.PHASECHK.TRANS64.TRYWAIT P1, [UR20+0x19c30], R0 ;  /* 0x019c3000ff0075a7 */ /* 0x0000620008020154 */
[----:B------:R-:W-:Y:S05]  /*3630*/  @!P0 BRA `(.L_x_16) ;  /* 0x0000000000048947 */ /* 0x000fea0003800000 */
[----:B------:R-:W-:Y:S01]  /*3640*/  BPT.TRAP 0x1 ;  /* 0x000000040000795c */ /* 0x000fe20000300000 */
.L_x_16:
[----:B-1----:R-:W-:Y:S05]  /*3650*/  @P1 BRA `(.L_x_17) ;  /* 0x0000000000081947 */ /* 0x002fea0003800000 */
[----:B------:R-:W1:Y:S02]  /*3660*/  SYNCS.PHASECHK.TRANS64.TRYWAIT P1, [UR20+0x19c30], R0 ;  /* 0x019c3000ff0075a7 */ /* 0x000e640008020154 */
[----:B-1----:R-:W-:Y:S05]  /*3670*/  @!P1 BRA `(.L_x_18) ;  /* 0x00000074006c9947 */ /* 0x002fea0003800000 */
.L_x_17:
[----:B------:R-:W-:Y:S01]  /*3680*/  UIMAD UR6, UR38, 0x300, UR16 ;  /* 0x00000300260678a4 */ /* 0x000fe2000f8e0210 */
[----:B------:R-:W-:Y:S01]  /*3690*/  WARPGROUP.ARRIVE ;  /* 0x00000000000079c5 */ /* 0x000fe20000000000 */
[----:B------:R-:W-:Y:S01]  /*36a0*/  UMOV UR7, 0xc0000010 ;  /* 0xc000001000077882 */ /* 0x000fe20000000000 */
[----:B------:R-:W-:Y:S01]  /*36b0*/  UMOV UR11, 0xc0000010 ;  /* 0xc0000010000b7882 */ /* 0x000fe20000000000 */
[----:B------:R-:W-:Y:S02]  /*36c0*/  UIADD3 UR10, UR6, 0x100, URZ ;  /* 0x00000100060a7890 */ /* 0x000fe4000fffe03f */
[----:B------:R-:W-:Y:S01]  /*36d0*/  UIADD3 UR14, UR6, 0x200, URZ ;  /* 0x00000200060e7890 */ /* 0x000fe2000fffe03f */
[----:B------:R-:W-:Y:S02]  /*36e0*/  UMOV UR15, 0xc0000010 ;  /* 0xc0000010000f7882 */ /* 0x000fe40000000000 */
[----:B------:R-:W-:Y:S03]  /*36f0*/  QGMMA.64x128x32.F32.E4M3.E4M3 R24, gdesc[UR4], RZ, !UPT, gsb0 ;  /* 0x01e00000041879f3 */ /* 0x000fe6000c0008ff */
[----:B------:R-:W-:-:S02]  /*3700*/  WARPGROUP.DEPBAR.LE gsb0, 0x0 ;  /* 0x00008000000079c5 */ /* 0x000fc40000010000 */
        /* <DEDUP_REMOVED lines=8> */
.L_x_19:
[----:B------:R-:W-:Y:S01]  /*3790*/  ULEA UR11, UR19, UR21, 0x3 ;  /* 0x00000015130b7291 */ /* 0x000fe2000f8e183f */
[----:B01----:R-:W-:-:S05]  /*37a0*/  IMAD.U32 R0, RZ, RZ, UR18 ;  /* 0x00000012ff007e24 */ /* 0x003fca000f8e00ff */
[----:B------:R-:W-:-:S04]  /*37b0*/  SHF.L.U32 R0, R0, 0x1f, RZ ;  /* 0x0000001f00007819 */ /* 0x000fc800000006ff */
[----:B------:R0:W1:Y:S01]  /*37c0*/  SYNCS.PHASECHK.TRANS64.TRYWAIT P1, [UR11+0x19c50], R0 ;  /* 0x019c5000ff0075a7 */ /* 0x000062000802014b */
[----:B------:R-:W-:Y:S05]  /*37d0*/  @!P0 BRA `(.L_x_20) ;  /* 0x0000000000048947 */ /* 0x000fea0003800000 */
[----:B------:R-:W-:Y:S01]  /*37e0*/  BPT.TRAP 0x1 ;  /* 0x000000040000795c */ /* 0x000fe20000300000 */
.L_x_20:
[----:B-1----:R-:W-:Y:S05]  /*37f0*/  @P1 BRA `(.L_x_21) ;  /* 0x0000000000081947 */ /* 0x002fea0003800000 */
[----:B------:R-:W1:Y:S02]  /*3800*/  SYNCS.PHASECHK.TRANS64.TRYWAIT P1, [UR11+0x19c50], R0 ;  /* 0x019c5000ff0075a7 */ /* 0x000e64000802014b */
[----:B-1----:R-:W-:Y:S05]  /*3810*/  @!P1 BRA `(.L_x_22) ;  /* 0x00000074001c9947 */ /* 0x002fea0003800000 */
.L_x_21:
[----:B------:R-:W-:Y:S01]  /*3820*/  UIADD3 UR6, UR21, 0x3000, URZ ;  /* 0x0000300015067890 */ /* 0x000fe2000fffe03f */
[----:B------:R-:W-:Y:S01]  /*3830*/  WARPGROUP.ARRIVE ;  /* 0x00000000000079c5 */ /* 0x000fe20000000000 */
[----:B------:R-:W-:Y:S02]  /*3840*/  UMOV UR7, 0x40000040 ;  /* 0x4000004000077882 */ /* 0x000fe40000000000 */
[----:B------:R-:W-:-:S04]  /*3850*/  USHF.R.U32.HI UR6, URZ, 0x4, UR6 ;  /* 0x000000043f067899 */ /* 0x000fc80008011606 */
[----:B------:R-:W-:-:S04]  /*3860*/  ULOP3.LUT UR6, UR6, 0x3fff, URZ, 0xc0, !UPT ;  /* 0x00003fff06067892 */ /* 0x000fc8000f8ec03f */
[----:B------:R-:W-:-:S04]  /*3870*/  ULOP3.LUT UR6, UR6, 0x10000, URZ, 0xfc, !UPT ;  /* 0x0001000006067892 */ /* 0x000fc8000f8efc3f */
[----:B------:R-:W-:-:S07]  /*3880*/  UIMAD UR10, UR19, 0x300, UR6 ;  /* 0x00000300130a78a4 */ /* 0x000fce000f8e0206 */
[----:B------:R-:W-:Y:S02]  /*3890*/  UMOV UR6, UR10 ;  /* 0x0000000a00067c82 */ /* 0x000fe40008000000 */
[----:B------:R-:W-:Y:S01]  /*38a0*/  QGMMA.64x96x32.F32.E4M3.E4M3 R88, R136, gdesc[UR4], R88, gsb0 ;  /* 0x0160000488587df3 */ /* 0x000fe20008000858 */
[----:B------:R-:W-:Y:S01]  /*38b0*/  UIADD3 UR6, UR10, 0x2, URZ ;  /* 0x000000020a067890 */ /* 0x000fe2000fffe03f */
[----:B------:R-:W-:Y:S01]  /*38c0*/  UMOV UR7, 0x40000040 ;  /* 0x4000004000077882 */ /* 0x000fe20000000000 */
[----:B------:R-:W-:Y:S02]  /*38d0*/  WARPGROUP.DEPBAR.LE gsb0, 0x0 ;  /* 0x00008000000079c5 */ /* 0x000fe40000010000 */
[----:B------:R-:W-:-:S06]  /*38e0*/  WARPGROUP.ARRIVE ;  /* 0x00000000000079c5 */ /* 0x000fcc0000000000 */
        /* <DEDUP_REMOVED lines=10> */
[----:B------:R-:W-:Y:S03]  /*3990*/  QGMMA.64x96x32.F32.E4M3.E4M3 R88, R148, gdesc[UR4], R88, gsb0 ;  /* 0x0160000494587df3 */ /* 0x000fe60008000858 */
[----:B------:R-:W-:Y:S02]  /*39a0*/  WARPGROUP.DEPBAR.LE gsb0, 0x0 ;  /* 0x00008000000079c5 */ /* 0x000fe40000010000 */
[----:B------:R-:W-:Y:S05]  /*39b0*/  @!P0 BRA `(.L_x_23) ;  /* 0x0000000000048947 */ /* 0x000fea0003800000 */
[----:B------:R-:W-:Y:S01]  /*39c0*/  BPT.TRAP 0x1 ;  /* 0x000000040000795c */ /* 0x000fe20000300000 */
.L_x_23:
[----:B01----:R-:W-:Y:S01]  /*39d0*/  FMNMX.FTZ R0, R24, R6, !PT ;  /* 0x0000000618007209 */ /* 0x003fe20007810000 */
[----:B------:R-:W-:Y:S01]  /*39e0*/  IMAD.U32 R12, RZ, RZ, UR48 ;  /* 0x00000030ff0c7e24 */ /* 0x000fe2000f8e00ff */
[----:B------:R-:W-:Y:S01]  /*39f0*/  FMNMX.FTZ R8, R26, R7, !PT ;  /* 0x000000071a087209 */ /* 0x000fe20007810000 */
[----:B------:R-:W-:Y:S01]  /*3a00*/  UIADD3 UR6, UR20, 0x19c40, URZ ;  /* 0x00019c4014067890 */ /* 0x000fe2000fffe03f */
[----:B------:R-:W-:Y:S02]  /*3a10*/  FMNMX.FTZ R5, R25, R0, !PT ;  /* 0x0000000019057209 */ /* 0x000fe40007810000 */
[----:B------:R-:W-:Y:S01]  /*3a20*/  FMNMX.FTZ R9, R27, R8, !PT ;  /* 0x000000081b097209 */ /* 0x000fe20007810000 */
[----:B------:R-:W-:Y:S01]  /*3a30*/  UPRMT UR6, UR17, 0x654, UR6 ;  /* 0x0000065411067896 */ /* 0x000fe20008000006 */
[----:B------:R-:W-:Y:S02]  /*3a40*/  FMNMX.FTZ R0, R28, R5, !PT ;  /* 0x000000051c007209 */ /* 0x000fe40007810000 */
[----:B------:R-:W-:-:S02]  /*3a50*/  FMNMX.FTZ R8, R30, R9, !PT ;  /* 0x000000091e087209 */ /* 0x000fc40007810000 */
[----:B------:R-:W-:Y:S02]  /*3a60*/  FMNMX.FTZ R5, R29, R0, !PT ;  /* 0x000000001d057209 */ /* 0x000fe40007810000 */
[----:B------:R-:W-:Y:S02]  /*3a70*/  FMNMX.FTZ R9, R31, R8, !PT ;  /* 0x000000081f097209 */ /* 0x000fe40007810000 */
[----:B------:R-:W-:Y:S01]  /*3a80*/  FMNMX.FTZ R0, R32, R5, !PT ;  /* 0x0000000520007209 */ /* 0x000fe20007810000 */
[----:B------:R-:W-:Y:S01]  /*3a90*/  SYNCS.ARRIVE.TRANS64.RED.A1T0 RZ, [UR6], RZ ;  /* 0x000000ffffff79a7 */ /* 0x000fe20008100406 */
[----:B------:R-:W-:Y:S02]  /*3aa0*/  FMNMX.FTZ R8, R34, R9, !PT ;  /* 0x0000000922087209 */ /* 0x000fe40007810000 */
[----:B------:R-:W-:Y:S02]  /*3ab0*/  FMNMX.FTZ R5, R33, R0, !PT ;  /* 0x0000000021057209 */ /* 0x000fe40007810000 */
[----:B------:R-:W-:-:S02]  /*3ac0*/  FMNMX.FTZ R9, R35, R8, !PT ;  /* 0x0000000823097209 */ /* 0x000fc40007810000 */
[----:B------:R-:W-:Y:S02]  /*3ad0*/  FMNMX.FTZ R0, R36, R5, !PT ;  /* 0x0000000524007209 */ /* 0x000fe40007810000 */
[----:B------:R-:W-:Y:S02]  /*3ae0*/  FMNMX.FTZ R8, R38, R9, !PT ;  /* 0x0000000926087209 */ /* 0x000fe40007810000 */
[----:B------:R-:W-:Y:S02]  /*3af0*/  FMNMX.FTZ R5, R37, R0, !PT ;  /* 0x0000000025057209 */ /* 0x000fe40007810000 */
        /* <DEDUP_REMOVED lines=48> */
[----:B------:R-:W-:-:S03]  /*3e00*/  FMNMX.FTZ R8, R87, R8, !PT ;  /* 0x0000000857087209 */ /* 0x000fc60007810000 */
[----:B------:R-:W0:Y:S04]  /*3e10*/  SHFL.BFLY PT, R0, R9, 0x2, 0x1f ;  /* 0x0c401f0009007f89 */ /* 0x000e2800000e0000 */
[----:B------:R-:W1:Y:S01]  /*3e20*/  SHFL.BFLY PT, R5, R8, 0x2, 0x1f ;  /* 0x0c401f0008057f89 */ /* 0x000e6200000e0000 */
[----:B0-----:R-:W-:Y:S02]  /*3e30*/  FMNMX.FTZ R10, R9, R0, !PT ;  /* 0x00000000090a7209 */ /* 0x001fe40007810000 */
[----:B-1----:R-:W-:-:S03]  /*3e40*/  FMNMX.FTZ R11, R8, R5, !PT ;  /* 0x00000005080b7209 */ /* 0x002fc60007810000 */
[----:B------:R-:W0:Y:S04]  /*3e50*/  SHFL.BFLY PT, R5, R10, 0x1, 0x1f ;  /* 0x0c201f000a057f89 */ /* 0x000e2800000e0000 */
[----:B------:R-:W1:Y:S01]  /*3e60*/  SHFL.BFLY PT, R0, R11, 0x1, 0x1f ;  /* 0x0c201f000b007f89 */ /* 0x000e6200000e0000 */
[----:B0-----:R-:W-:Y:S02]  /*3e70*/  FMNMX.FTZ R5, R10, R5, !PT ;  /* 0x000000050a057209 */ /* 0x001fe40007810000 */
[----:B-1----:R-:W-:-:S03]  /*3e80*/  FMNMX.FTZ R0, R11, R0, !PT ;  /* 0x000000000b007209 */ /* 0x002fc60007810000 */
[C---:B------:R-:W-:Y:S01]  /*3e90*/  FFMA.FTZ R8, R5.reuse, R12, -8 ;  /* 0xc100000005087423 */ /* 0x040fe2000001000c */
[----:B------:R-:W-:-:S03]  /*3ea0*/  FADD.FTZ R6, -R5, R6 ;  /* 0x0000000605067221 */ /* 0x000fc60000010100 */
[--C-:B------:R-:W-:Y:S01]  /*3eb0*/  FFMA.FTZ R14, R33, UR48, -R8.reuse ;  /* 0x00000030210e7c23 */ /* 0x100fe20008010808 */
[----:B------:R-:W-:-:S01]  /*3ec0*/  FFMA.FTZ R33, R52, UR48, -R8 ;  /* 0x0000003034217c23 */ /* 0x000fc20008010808 */
[--C-:B------:R-:W-:Y:S01]  /*3ed0*/  FFMA.FTZ R52, R69, UR48, -R8.reuse ;  /* 0x0000003045347c23 */ /* 0x100fe20008010808 */
[----:B------:R-:W-:Y:S02]  /*3ee0*/  IMAD.U32 R69, RZ, RZ, UR48 ;  /* 0x00000030ff457e24 */ /* 0x000fe4000f8e00ff */
[--C-:B------:R-:W-:Y:S01]  /*3ef0*/  FFMA.FTZ R13, R32, UR48, -R8.reuse ;  /* 0x00000030200d7c23 */ /* 0x100fe20008010808 */
[----:B------:R-:W-:-:S01]  /*3f00*/  FFMA.FTZ R32, R49, UR48, -R8 ;  /* 0x0000003031207c23 */ /* 0x000fc20008010808 */
[----:B------:R-:W-:Y:S01]  /*3f10*/  FFMA.FTZ R49, R68, UR48, -R8 ;  /* 0x0000003044317c23 */ /* 0x000fe20008010808 */
[----:B------:R-:W-:-:S01]  /*3f20*/  FADD.FTZ R7, -R0, R7 ;  /* 0x0000000700077221 */ /* 0x000fc20000010100 */
[----:B------:R-:W-:Y:S01]  /*3f30*/  FFMA.FTZ R68, R0, R69, -8 ;  /* 0xc100000000447423 */ /* 0x000fe20000010045 */
[----:B------:R-:W-:Y:S01]  /*3f40*/  FMUL.FTZ R6, R6, UR48 ;  /* 0x0000003006067c20 */ /* 0x000fe20008410000 */
[----:B------:R-:W-:Y:S01]  /*3f50*/  FFMA.FTZ R9, R24, UR48, -R8 ;  /* 0x0000003018097c23 */ /* 0x000fe20008010808 */
[----:B------:R-:W-:Y:S01]  /*3f60*/  FMUL.FTZ R7, R7, UR48 ;  /* 0x0000003007077c20 */ /* 0x000fe20008410000 */
[----:B------:R-:W-:Y:S01]  /*3f70*/  FFMA.FTZ R26, R26, UR48, -R68 ;  /* 0x000000301a1a7c23 */ /* 0x000fe20008010844 */
[----:B------:R-:W-:-:S01]  /*3f80*/  FFMA.FTZ R10, R25, UR48, -R8 ;  /* 0x00000030190a7c23 */ /* 0x000fc20008010808 */
[----:B------:R-:W-:Y:S01]  /*3f90*/  FFMA.FTZ R27, R27, UR48, -R68 ;  /* 0x000000301b1b7c23 */ /* 0x000fe20008010844 */
[----:B------:R-:W-:Y:S01]  /*3fa0*/  MUFU.EX2 R6, R6 ;  /* 0x0000000600067308 */ /* 0x000fe20000000800 */
[----:B------:R-:W-:-:S01]  /*3fb0*/  FFMA.FTZ R11, R28, UR48, -R8 ;  /* 0x000000301c0b7c23 */ /* 0x000fc20008010808 */
[----:B------:R-:W-:Y:S01]  /*3fc0*/  FFMA.FTZ R30, R30, UR48, -R68 ;  /* 0x000000301e1e7c23 */ /* 0x000fe20008010844 */
[----:B------:R-:W-:-:S01]  /*3fd0*/  FFMA.FTZ R12, R29, UR48, -R8 ;  /* 0x000000301d0c7c23 */ /* 0x000fc20008010808 */
[--C-:B------:R-:W-:Y:S01]  /*3fe0*/  FFMA.FTZ R31, R31, UR48, -R68.reuse ;  /* 0x000000301f1f7c23 */ /* 0x100fe20008010844 */
[----:B------:R-:W-:-:S01]  /*3ff0*/  FFMA.FTZ R34, R34, UR48, -R68 ;  /* 0x0000003022227c23 */ /* 0x000fc20008010844 */
[----:B------:R-:W-:Y:S01]  /*4000*/  FFMA.FTZ R35, R35, UR48, -R68 ;  /* 0x0000003023237c23 */ /* 0x000fe20008010844 */
[----:B------:R-:W-:-:S01]  /*4010*/  FFMA.FTZ R15, R36, UR48, -R8 ;  /* 0x00000030240f7c23 */ /* 0x000fc20008010808 */
[----:B------:R-:W0:Y:S01]  /*4020*/  MUFU.EX2 R9, R9 ;  /* 0x0000000900097308 */ /* 0x000e220000000800 */
[----:B------:R-:W-:-:S01]  /*4030*/  FFMA.FTZ R36, R53, UR48, -R8 ;  /* 0x0000003035247c23 */ /* 0x000fc20008010808 */
[----:B------:R-:W-:Y:S01]  /*4040*/  FFMA.FTZ R38, R38, UR48, -R68 ;  /* 0x0000003026267c23 */ /* 0x000fe20008010844 */
[----:B------:R-:W-:-:S01]  /*4050*/  FFMA.FTZ R53, R72, UR48, -R8 ;  /* 0x0000003048357c23 */ /* 0x000fc20008010808 */
[----:B------:R-:W-:Y:S01]  /*4060*/  FFMA.FTZ R20, R37, UR48, -R8 ;  /* 0x0000003025147c23 */ /* 0x000fe20008010808 */
[----:B------:R-:W-:-:S01]  /*4070*/  FFMA.FTZ R39, R39, UR48, -R68 ;  /* 0x0000003027277c23 */ /* 0x000fc20008010844 */
[----:B------:R-:W-:Y:S01]  /*4080*/  FFMA.FTZ R21, R40, UR48, -R8 ;  /* 0x0000003028157c23 */ /* 0x000fe20008010808 */
[----:B------:R-:W-:-:S01]  /*4090*/  FFMA.FTZ R42, R42, UR48, -R68 ;  /* 0x000000302a2a7c23 */ /* 0x000fc20008010844 */
[----:B------:R-:W-:Y:S01]  /*40a0*/  MUFU.EX2 R7, R7 ;  /* 0x0000000700077308 */ /* 0x000fe20000000800 */
[----:B------:R-:W-:-:S01]  /*40b0*/  FFMA.FTZ R24, R41, UR48, -R8 ;  /* 0x0000003029187c23 */ /* 0x000fc20008010808 */
[----:B------:R-:W-:Y:S01]  /*40c0*/  FFMA.FTZ R43, R43, UR48, -R68 ;  /* 0x000000302b2b7c23 */ /* 0x000fe20008010844 */
[----:B------:R-:W-:-:S01]  /*40d0*/  FFMA.FTZ R25, R44, UR48, -R8 ;  /* 0x000000302c197c23 */ /* 0x000fc20008010808 */
[----:B------:R-:W-:Y:S01]  /*40e0*/  FFMA.FTZ R46, R46, UR48, -R68 ;  /* 0x000000302e2e7c23 */ /* 0x000fe20008010844 */
[----:B------:R-:W-:-:S01]  /*40f0*/  FFMA.FTZ R28, R45, UR48, -R8 ;  /* 0x000000302d1c7c23 */ /* 0x000fc20008010808 */
[----:B------:R-:W-:Y:S01]  /*4100*/  FFMA.FTZ R47, R47, UR48, -R68 ;  /* 0x000000302f2f7c23 */ /* 0x000fe20008010844 */
[----:B------:R-:W-:-:S01]  /*4110*/  FFMA.FTZ R29, R48, UR48, -R8 ;  /* 0x00000030301d7c23 */ /* 0x000fc20008010808 */
[----:B------:R-:W1:Y:S01]  /*4120*/  MUFU.EX2 R26, R26 ;  /* 0x0000001a001a7308 */ /* 0x000e620000000800 */
[----:B0-----:R-:W-:-:S01]  /*4130*/  FFMA.FTZ R3, R6, R3, R9 ;  /* 0x0000000306037223 */ /* 0x001fc20000010009 */
[--C-:B------:R-:W-:Y:S01]  /*4140*/  FFMA.FTZ R50, R50, UR48, -R68.reuse ;  /* 0x0000003032327c23 */ /* 0x100fe20008010844 */
[----:B------:R-:W-:-:S01]  /*4150*/  FFMA.FTZ R51, R51, UR48, -R68 ;  /* 0x0000003033337c23 */ /* 0x000fc20008010844 */
[--C-:B------:R-:W-:Y:S01]  /*4160*/  FFMA.FTZ R37, R56, UR48, -R8.reuse ;  /* 0x0000003038257c23 */ /* 0x100fe20008010808 */
[----:B------:R-:W-:-:S01]  /*4170*/  FFMA.FTZ R56, R73, UR48, -R8 ;  /* 0x0000003049387c23 */ /* 0x000fc20008010808 */
[--C-:B------:R-:W-:Y:S01]  /*4180*/  FFMA.FTZ R54, R54, UR48, -R68.reuse ;  /* 0x0000003036367c23 */ /* 0x100fe20008010844 */
        /* <DEDUP_REMOVED lines=9> */
[----:B------:R-:W2:Y:S01]  /*4220*/  MUFU.EX2 R27, R27 ;  /* 0x0000001b001b7308 */ /* 0x000ea20000000800 */
[----:B-1----:R-:W-:-:S01]  /*4230*/  FFMA.FTZ R4, R7, R4, R26 ;  /* 0x0000000407047223 */ /* 0x002fc2000001001a */
[----:B------:R-:W-:Y:S01]  /*4240*/  FFMA.FTZ R45, R64, UR48, -R8 ;  /* 0x00000030402d7c23 */ /* 0x000fe20008010808 */
[----:B------:R-:W-:-:S01]  /*4250*/  FFMA.FTZ R66, R66, UR48, -R68 ;  /* 0x0000003042427c23 */ /* 0x000fc20008010844 */
[----:B------:R-:W-:Y:S01]  /*4260*/  FFMA.FTZ R48, R65, UR48, -R8 ;  /* 0x0000003041307c23 */ /* 0x000fe20008010808 */
[----:B------:R-:W-:-:S01]  /*4270*/  FFMA.FTZ R67, R67, UR48, -R68 ;  /* 0x0000003043437c23 */ /* 0x000fc20008010844 */
[--C-:B------:R-:W-:Y:S01]  /*4280*/  FFMA.FTZ R57, R76, UR48, -R8.reuse ;  /* 0x000000304c397c23 */ /* 0x100fe20008010808 */
[----:B------:R-:W-:-:S01]  /*4290*/  FFMA.FTZ R60, R77, UR48, -R8 ;  /* 0x000000304d3c7c23 */ /* 0x000fc20008010808 */
[----:B------:R-:W1:Y:S01]  /*42a0*/  MUFU.EX2 R11, R11 ;  /* 0x0000000b000b7308 */ /* 0x000e620000000800 */
[----:B0-----:R-:W-:-:S01]  /*42b0*/  FADD.FTZ R72, R10, R3 ;  /* 0x000000030a487221 */ /* 0x001fc20000010000 */
[--C-:B------:R-:W-:Y:S01]  /*42c0*/  FFMA.FTZ R61, R80, UR48, -R8.reuse ;  /* 0x00000030503d7c23 */ /* 0x100fe20008010808 */
[----:B------:R-:W-:-:S01]  /*42d0*/  FFMA.FTZ R64, R81, UR48, -R8 ;  /* 0x0000003051407c23 */ /* 0x000fc20008010808 */
[--C-:B------:R-:W-:Y:S01]  /*42e0*/  FFMA.FTZ R65, R84, UR48, -R8.reuse ;  /* 0x0000003054417c23 */ /* 0x100fe20008010808 */
[----:B------:R-:W-:-:S03]  /*42f0*/  FFMA.FTZ R8, R85, UR48, -R8 ;  /* 0x0000003055087c23 */ /* 0x000fc60008010808 */
[----:B------:R-:W0:Y:S01]  /*4300*/  MUFU.EX2 R30, R30 ;  /* 0x0000001e001e7308 */ /* 0x000e220000000800 */
[----:B--2---:R-:W-:-:S07]  /*4310*/  FADD.FTZ R3, R27, R4 ;  /* 0x000000041b037221 */ /* 0x004fce0000010000 */
[----:B------:R-:W2:Y:S01]  /*4320*/  MUFU.EX2 R12, R12 ;  /* 0x0000000c000c7308 */ /* 0x000ea20000000800 */
[----:B-1----:R-:W-:-:S07]  /*4330*/  FADD.FTZ R69, R11, R72 ;  /* 0x000000480b457221 */ /* 0x002fce0000010000 */
[----:B------:R-:W1:Y:S01]  /*4340*/  MUFU.EX2 R31, R31 ;  /* 0x0000001f001f7308 */ /* 0x000e620000000800 */
[----:B0-----:R-:W-:-:S07]  /*4350*/  FADD.FTZ R4, R30, R3 ;  /* 0x000000031e047221 */ /* 0x001fce0000010000 */
        /* <DEDUP_REMOVED lines=17> */
[----:B0-----:R-:W-:-:S01]  /*4470*/  FADD.FTZ R72, R20, R69 ;  /* 0x0000004514487221 */ /* 0x001fc20000010000 */
[--C-:B------:R-:W-:Y:S01]  /*4480*/  FFMA.FTZ R69, R70, UR48, -R68.reuse ;  /* 0x0000003046457c23 */ /* 0x100fe20008010844 */
[----:B------:R-:W-:-:S05]  /*4490*/  FFMA.FTZ R70, R71, UR48, -R68 ;  /* 0x0000003047467c23 */ /* 0x000fca0008010844 */
        /* <DEDUP_REMOVED lines=15> */
[----:B-1----:R-:W-:-:S01]  /*4590*/  FADD.FTZ R72, R28, R71 ;  /* 0x000000471c487221 */ /* 0x002fc20000010000 */
[----:B------:R-:W-:-:S06]  /*45a0*/  FFMA.FTZ R71, R74, UR48, -R68 ;  /* 0x000000304a477c23 */ /* 0x000fcc0008010844 */
[----:B------:R-:W1:Y:S01]  /*45b0*/  MUFU.EX2 R50, R50 ;  /* 0x0000003200327308 */ /* 0x000e620000000800 */
[----:B0-----:R-:W-:-:S07]  /*45c0*/  FADD.FTZ R3, R47, R4 ;  /* 0x000000042f037221 */ /* 0x001fce0000010000 */
[----:B------:R-:W0:Y:S01]  /*45d0*/  MUFU.EX2 R32, R32 ;  /* 0x0000002000207308 */ /* 0x000e220000000800 */
[----:B--2---:R-:W-:-:S01]  /*45e0*/  FADD.FTZ R73, R29, R72 ;  /* 0x000000481d497221 */ /* 0x004fc20000010000 */
[----:B------:R-:W-:-:S06]  /*45f0*/  FFMA.FTZ R72, R75, UR48, -R68 ;  /* 0x000000304b487c23 */ /* 0x000fcc0008010844 */
        /* <DEDUP_REMOVED lines=16> */
[----:B0-----:R-:W-:-:S01]  /*4700*/  FADD.FTZ R75, R37, R74 ;  /* 0x0000004a254b7221 */ /* 0x001fc20000010000 */
[----:B------:R-:W-:-:S06]  /*4710*/  FFMA.FTZ R74, R79, UR48, -R68 ;  /* 0x000000304f4a7c23 */ /* 0x000fcc0008010844 */
        /* <DEDUP_REMOVED lines=62> */
[----:B0-----:R-:W-:-:S03]  /*4b00*/  FADD.FTZ R3, R8, R3 ;  /* 0x0000000308037221 */ /* 0x001fc60000010000 */
[----:B--2---:R-:W-:Y:S01]  /*4b10*/  FADD.FTZ R4, R68, R78 ;  /* 0x0000004e44047221 */ /* 0x004fe20000010000 */
[----:B------:R-:W-:Y:S06]  /*4b20*/  @!P0 BRA `(.L_x_24) ;  /* 0x0000000000048947 */ /* 0x000fec0003800000 */
[----:B------:R-:W-:Y:S01]  /*4b30*/  BPT.TRAP 0x1 ;  /* 0x000000040000795c */ /* 0x000fe20000300000 */
.L_x_24:
[----:B------:R-:W-:Y:S01]  /*4b40*/  UIADD3 UR6, UR11, 0x19c60, URZ ;  /* 0x00019c600b067890 */ /* 0x000fe2000fffe03f */
[----:B------:R-:W-:Y:S01]  /*4b50*/  ISETP.LT.AND P1, PT, RZ, UR42, PT ;  /* 0x0000002aff007c0c */ /* 0x000fe2000bf21270 */
[----:B------:R-:W-:Y:S01]  /*4b60*/  UIADD3 UR7, UR42, -0x1, URZ ;  /* 0xffffffff2a077890 */ /* 0x000fe2000fffe03f */
[----:B------:R-:W-:Y:S01]  /*4b70*/  F2FP.SATFINITE.E4M3.F32.PACK_AB_MERGE_C R11, R12, R11, RZ ;  /* 0x0000000b0c0b723e */ /* 0x000fe200048070ff */
[----:B------:R-:W-:Y:S01]  /*4b80*/  UPRMT UR6, UR17, 0x654, UR6 ;  /* 0x0000065411067896 */ /* 0x000fe20008000006 */
[----:B------:R-:W-:Y:S01]  /*4b90*/  F2FP.SATFINITE.E4M3.F32.PACK_AB_MERGE_C R30, R31, R30, RZ ;  /* 0x0000001e1f1e723e */ /* 0x000fe200048070ff */
[----:B------:R-:W-:Y:S01]  /*4ba0*/  UMOV UR18, UR39 ;  /* 0x0000002700127c82 */ /* 0x000fe20008000000 */
[----:B------:R-:W-:Y:S01]  /*4bb0*/  F2FP.SATFINITE.E4M3.F32.PACK_AB_MERGE_C R15, R20, R15, RZ ;  /* 0x0000000f140f723e */ /* 0x000fe200048070ff */
[----:B------:R-:W-:Y:S01]  /*4bc0*/  UMOV UR19, UR38 ;  /* 0x0000002600137c82 */ /* 0x000fe20008000000 */
[----:B------:R-:W-:Y:S01]  /*4bd0*/  F2FP.SATFINITE.E4M3.F32.PACK_AB_MERGE_C R38, R39, R38, RZ ;  /* 0x000000262726723e */ /* 0x000fe200048070ff */
[----:B------:R-:W-:Y:S01]  /*4be0*/  UMOV UR42, UR7 ;  /* 0x00000007002a7c82 */ /* 0x000fe20008000000 */
[----:B------:R-:W-:Y:S01]  /*4bf0*/  F2FP.SATFINITE.E4M3.F32.PACK_AB_MERGE_C R25, R28, R25, RZ ;  /* 0x000000191c19723e */ /* 0x000fe200048070ff */
[----:B------:R-:W-:Y:S01]  /*4c00*/  FMUL.FTZ R88, R88, R6 ;  /* 0x0000000658587220 */ /* 0x000fe20000410000 */
[----:B------:R-:W-:Y:S01]  /*4c10*/  F2FP.SATFINITE.E4M3.F32.PACK_AB_MERGE_C R46, R47, R46, RZ ;  /* 0x0000002e2f2e723e */ /* 0x000fe200048070ff */
[----:B------:R-:W-:Y:S01]  /*4c20*/  SYNCS.ARRIVE.TRANS64.RED.A1T0 RZ, [UR6], RZ ;  /* 0x000000ffffff79a7 */ /* 0x000fe20008100406 */
[----:B------:R-:W-:Y:S01]  /*4c30*/  F2FP.SATFINITE.E4M3.F32.PACK_AB_MERGE_C R33, R36, R33, RZ ;  /* 0x000000212421723e */ /* 0x000fe200048070ff */
[----:B------:R-:W-:Y:S01]  /*4c40*/  FMUL.FTZ R89, R89, R6 ;  /* 0x0000000659597220 */ /* 0x000fe20000410000 */
[----:B------:R-:W-:Y:S01]  /*4c50*/  F2FP.SATFINITE.E4M3.F32.PACK_AB_MERGE_C R54, R55, R54, RZ ;  /* 0x000000363736723e */ /* 0x000fe200048070ff */
[-C--:B------:R-:W-:Y:S01]  /*4c60*/  FMUL.FTZ R92, R92, R6.reuse ;  /* 0x000000065c5c7220 */ /* 0x080fe20000410000 */
[----:B------:R-:W-:Y:S01]  /*4c70*/  F2FP.SATFINITE.E4M3.F32.PACK_AB_MERGE_C R41, R44, R41, RZ ;  /* 0x000000292c29723e */ /* 0x000fe200048070ff */
[----:B------:R-:W-:Y:S01]  /*4c80*/  FMUL.FTZ R93, R93, R6 ;  /* 0x000000065d5d7220 */ /* 0x000fe20000410000 */
[----:B------:R-:W-:Y:S01]  /*4c90*/  F2FP.SATFINITE.E4M3.F32.PACK_AB_MERGE_C R62, R63, R62, RZ ;  /* 0x0000003e3f3e723e */ /* 0x000fe200048070ff */
[-C--:B------:R-:W-:Y:S01]  /*4ca0*/  FMUL.FTZ R96, R96, R6.reuse ;  /* 0x0000000660607220 */ /* 0x080fe20000410000 */
        /* <DEDUP_REMOVED lines=24> */
[----:B------:R-:W-:Y:S01]  /*4e30*/  FMUL.FTZ R133, R133, R6 ;  /* 0x0000000685857220 */ /* 0x000fe20000410000 */
        /* <DEDUP_REMOVED lines=24> */
[----:B------:R-:W-:Y:S01]  /*4fc0*/  F2FP.SATFINITE.E4M3.F32.PACK_AB_MERGE_C R136, R10, R9, R11 ;  /* 0x000000090a88723e */ /* 0x000fe2000480700b */
[----:B------:R-:W-:Y:S01]  /*4fd0*/  IMAD.MOV.U32 R7, RZ, RZ, R0 ;  /* 0x000000ffff077224 */ /* 0x000fe200078e0000 */
[----:B------:R-:W-:Y:S01]  /*4fe0*/  F2FP.SATFINITE.E4M3.F32.PACK_AB_MERGE_C R137, R27, R26, R30 ;  /* 0x0000001a1b89723e */ /* 0x000fe2000480701e */
[----:B------:R-:W-:Y:S01]  /*4ff0*/  IMAD.MOV.U32 R6, RZ, RZ, R5 ;  /* 0x000000ffff067224 */ /* 0x000fe200078e0005 */
[----:B------:R-:W-:-:S02]  /*5000*/  F2FP.SATFINITE.E4M3.F32.PACK_AB_MERGE_C R138, R14, R13, R15 ;  /* 0x0000000d0e8a723e */ /* 0x000fc4000480700f */
[----:B------:R-:W-:Y:S02]  /*5010*/  F2FP.SATFINITE.E4M3.F32.PACK_AB_MERGE_C R139, R35, R34, R38 ;  /* 0x00000022238b723e */ /* 0x000fe40004807026 */
[----:B------:R-:W-:Y:S02]  /*5020*/  F2FP.SATFINITE.E4M3.F32.PACK_AB_MERGE_C R140, R24, R21, R25 ;  /* 0x00000015188c723e */ /* 0x000fe40004807019 */
[----:B------:R-:W-:Y:S02]  /*5030*/  F2FP.SATFINITE.E4M3.F32.PACK_AB_MERGE_C R141, R43, R42, R46 ;  /* 0x0000002a2b8d723e */ /* 0x000fe4000480702e */
[----:B------:R-:W-:Y:S02]  /*5040*/  F2FP.SATFINITE.E4M3.F32.PACK_AB_MERGE_C R142, R32, R29, R33 ;  /* 0x0000001d208e723e */ /* 0x000fe40004807021 */
[----:B------:R-:W-:Y:S02]  /*5050*/  F2FP.SATFINITE.E4M3.F32.PACK_AB_MERGE_C R143, R51, R50, R54 ;  /* 0x00000032338f723e */ /* 0x000fe40004807036 */
[----:B------:R-:W-:-:S02]  /*5060*/  F2FP.SATFINITE.E4M3.F32.PACK_AB_MERGE_C R144, R40, R37, R41 ;  /* 0x000000252890723e */ /* 0x000fc40004807029 */
[----:B------:R-:W-:Y:S02]  /*5070*/  F2FP.SATFINITE.E4M3.F32.PACK_AB_MERGE_C R145, R59, R58, R62 ;  /* 0x0000003a3b91723e */ /* 0x000fe4000480703e */
[----:B------:R-:W-:Y:S02]  /*5080*/  F2FP.SATFINITE.E4M3.F32.PACK_AB_MERGE_C R146, R48, R45, R49 ;  /* 0x0000002d3092723e */ /* 0x000fe40004807031 */
[----:B------:R-:W-:Y:S02]  /*5090*/  F2FP.SATFINITE.E4M3.F32.PACK_AB_MERGE_C R147, R67, R66, R69 ;  /* 0x000000424393723e */ /* 0x000fe40004807045 */
[----:B------:R-:W-:Y:S02]  /*50a0*/  F2FP.SATFINITE.E4M3.F32.PACK_AB_MERGE_C R148, R56, R53, R57 ;  /* 0x000000353894723e */ /* 0x000fe40004807039 */
[----:B------:R-:W-:Y:S02]  /*50b0*/  F2FP.SATFINITE.E4M3.F32.PACK_AB_MERGE_C R149, R72, R71, R73 ;  /* 0x000000474895723e */ /* 0x000fe40004807049 */
[----:B------:R-:W-:-:S02]  /*50c0*/  F2FP.SATFINITE.E4M3.F32.PACK_AB_MERGE_C R150, R64, R61, R8 ;  /* 0x0000003d4096723e */ /* 0x000fc40004807008 */
[----:B------:R-:W-:Y:S01]  /*50d0*/  F2FP.SATFINITE.E4M3.F32.PACK_AB_MERGE_C R151, R76, R75, R77 ;  /* 0x0000004b4c97723e */ /* 0x000fe2000480704d */
[----:B------:R-:W-:Y:S06]  /*50e0*/  @P1 BRA `(.L_x_25) ;  /* 0xffffffe400141947 */ /* 0x000fec000383ffff */
.L_x_14:
[----:B------:R-:W-:Y:S06]  /*50f0*/  BAR.ARV 0x8, 0x200 ;  /* 0x0208000000007b1d */ /* 0x000fec0000002000 */
[----:B------:R-:W-:Y:S05]  /*5100*/  @!P0 BRA `(.L_x_26) ;  /* 0x0000000000048947 */ /* 0x000fea0003800000 */
[----:B------:R-:W-:Y:S01]  /*5110*/  BPT.TRAP 0x1 ;  /* 0x000000040000795c */ /* 0x000fe20000300000 */
.L_x_26:
[----:B------:R-:W0:Y:S01]  /*5120*/  S2UR UR5, SR_CgaCtaId ;  /* 0x00000000000579c3 */ /* 0x000e220000008800 */
[----:B------:R-:W-:Y:S01]  /*5130*/  UMOV UR4, 0x400 ;  /* 0x0000040000047882 */ /* 0x000fe20000000000 */
[----:B------:R-:W-:-:S05]  /*5140*/  IMAD.U32 R6, RZ, RZ, UR39 ;  /* 0x00000027ff067e24 */ /* 0x000fca000f8e00ff */
[----:B------:R-:W-:Y:S01]  /*5150*/  SHF.L.U32 R6, R6, 0x1f, RZ ;  /* 0x0000001f06067819 */ /* 0x000fe200000006ff */
[----:B0-----:R-:W-:-:S04]  /*5160*/  ULEA UR4, UR5, UR4, 0x18 ;  /* 0x0000000405047291 */ /* 0x001fc8000f8ec03f */
[----:B------:R-:W-:-:S09]  /*5170*/  ULEA UR8, UR38, UR4, 0x3 ;  /* 0x0000000426087291 */ /* 0x000fd2000f8e183f */
[----:B------:R0:W1:Y:S01]  /*5180*/  SYNCS.PHASECHK.TRANS64.TRYWAIT P1, [UR8+0x19c50], R6 ;  /* 0x019c5006ff0075a7 */ /* 0x0000620008020148 */
[----:B------:R-:W-:Y:S05]  /*5190*/  @!P0 BRA `(.L_x_27) ;  /* 0x0000000000048947 */ /* 0x000fea0003800000 */
[----:B------:R-:W-:Y:S01]  /*51a0*/  BPT.TRAP 0x1 ;  /* 0x000000040000795c */ /* 0x000fe20000300000 */
.L_x_27:
[----:B-1----:R-:W-:Y:S05]  /*51b0*/  @P1 BRA `(.L_x_28) ;  /* 0x0000000000081947 */ /* 0x002fea0003800000 */
[----:B------:R-:W1:Y:S02]  /*51c0*/  SYNCS.PHASECHK.TRANS64.TRYWAIT P1, [UR8+0x19c50], R6 ;  /* 0x019c5006ff0075a7 */ /* 0x000e640008020148 */
[----:B-1----:R-:W-:Y:S05]  /*51d0*/  @!P1 BRA `(.L_x_29) ;  /* 0x0000005800c49947 */ /* 0x002fea0003800000 */
.L_x_28:
[----:B------:R-:W-:Y:S01]  /*51e0*/  ULDC.64 UR10, c[0x0][0x9a0] ;  /* 0x00026800000a7ab9 */ /* 0x000fe20000000a00 */
[----:B------:R-:W-:Y:S01]  /*51f0*/  UIADD3 UR6, UR4, 0x3000, URZ ;  /* 0x0000300004067890 */ /* 0x000fe2000fffe03f */
[----:B------:R-:W-:Y:S01]  /*5200*/  WARPGROUP.ARRIVE ;  /* 0x00000000000079c5 */ /* 0x000fe20000000000 */
[----:B------:R-:W-:Y:S01]  /*5210*/  UISETP.NE.U32.AND UP0, UPT, UR10, URZ, UPT ;  /* 0x0000003f0a00728c */ /* 0x000fe2000bf05070 */
[----:B------:R-:W-:Y:S01]  /*5220*/  IMAD.MOV.U32 R9, RZ, RZ, 0x3f800000 ;  /* 0x3f800000ff097424 */ /* 0x000fe200078e00ff */
[----:B------:R-:W-:Y:S02]  /*5230*/  USHF.R.U32.HI UR6, URZ, 0x4, UR6 ;  /* 0x000000043f067899 */ /* 0x000fe40008011606 */
[----:B------:R-:W-:Y:S02]  /*5240*/  UISETP.NE.AND.EX UP0, UPT, UR11, URZ, UPT, UP0 ;  /* 0x0000003f0b00728c */ /* 0x000fe4000bf05300 */
[----:B------:R-:W-:-:S04]  /*5250*/  ULOP3.LUT UR6, UR6, 0x3fff, URZ, 0xc0, !UPT ;  /* 0x00003fff06067892 */ /* 0x000fc8000f8ec03f */
[----:B------:R-:W-:Y:S01]  /*5260*/  ULOP3.LUT UR9, UR6, 0x10000, URZ, 0xfc, !UPT ;  /* 0x0001000006097892 */ /* 0x000fe2000f8efc3f */
[----:B------:R-:W-:-:S03]  /*5270*/  PLOP3.LUT P1, PT, PT, PT, UP0, 0x80, 0x0 ;  /* 0x000000000000781c */ /* 0x000fc60003f2f008 */
[----:B------:R-:W-:Y:S02]  /*5280*/  UIMAD UR9, UR38, 0x300, UR9 ;  /* 0x00000300260978a4 */ /* 0x000fe4000f8e0209 */
[----:B------:R-:W-:Y:S01]  /*5290*/  @UP0 USHF.R.S32.HI UR14, URZ, 0x1f, UR45 ;  /* 0x0000001f3f0e0899 */ /* 0x000fe2000801142d */
[----:B------:R-:W-:Y:S01]  /*52a0*/  @UP0 ULDC.64 UR6, c[0x0][0x9c8] ;  /* 0x0002720000060ab9 */ /* 0x000fe20000000a00 */
[----:B------:R-:W-:Y:S02]  /*52b0*/  @UP0 UIADD3 UR15, -UR45, URZ, URZ ;  /* 0x0000003f2d0f0290 */ /* 0x000fe4000fffe13f */
[----:B------:R-:W-:Y:S02]  /*52c0*/  @UP0 UIMAD.WIDE.U32 UR12, UR45, UR6, URZ ;  /* 0x000000062d0c02a5 */ /* 0x000fe4000f8e003f */
[----:B------:R-:W-:Y:S01]  /*52d0*/  @UP0 UIMAD UR6, UR14, UR6, URZ ;  /* 0x000000060e0602a4 */ /* 0x000fe2000f8e023f */
[----:B------:R-:W-:-:S03]  /*52e0*/  @UP0 ULDC UR16, c[0x0][0xc44] ;  /* 0x0003110000100ab9 */ /* 0x000fc60000000800 */
[----:B------:R-:W-:Y:S02]  /*52f0*/  @UP0 UIMAD UR6, UR45, UR7, UR6 ;  /* 0x000000072d0602a4 */ /* 0x000fe4000f8e0206 */
[----:B------:R-:W-:Y:S02]  /*5300*/  @UP0 UIMAD UR15, UR16, UR15, UR46 ;  /* 0x0000000f100f02a4 */ /* 0x000fe4000f8e022e */
[----:B------:R-:W-:Y:S01]  /*5310*/  @UP0 UIADD3 UR13, UR13, UR6, URZ ;  /* 0x000000060d0d0290 */ /* 0x000fe2000fffe03f */
[----:B------:R-:W-:Y:S02]  /*5320*/  UMOV UR7, 0x40000040 ;  /* 0x4000004000077882 */ /* 0x000fe40000000000 */
[----:B------:R-:W-:Y:S01]  /*5330*/  UMOV UR6, UR9 ;  /* 0x0000000900067c82 */ /* 0x000fe20008000000 */
[----:B------:R-:W-:Y:S01]  /*5340*/  @UP0 USHF.R.S32.HI UR14, URZ, 0x1f, UR15 ;  /* 0x0000001f3f0e0899 */ /* 0x000fe2000801140f */
[----:B------:R-:W-:Y:S01]  /*5350*/  QGMMA.64x96x32.F32.E4M3.E4M3 R88, R136, gdesc[UR4], R88, gsb0 ;  /* 0x0160000488587df3 */ /* 0x000fe20008000858 */
[----:B------:R-:W-:-:S02]  /*5360*/  @UP0 ULDC.64 UR16, c[0x0][0x9d0] ;  /* 0x0002740000100ab9 */ /* 0x000fc40000000a00 */
[----:B------:R-:W-:Y:S02]  /*5370*/  @UP0 UIMAD UR14, UR14, UR16, URZ ;  /* 0x000000100e0e02a4 */ /* 0x000fe4000f8e023f */
[----:B------:R-:W-:Y:S02]  /*5380*/  @UP0 UIMAD.WIDE.U32 UR12, UR15, UR16, UR12 ;  /* 0x000000100f0c02a5 */ /* 0x000fe4000f8e000c */
[----:B------:R-:W-:Y:S02]  /*5390*/  @UP0 UIMAD UR14, UR15, UR17, UR14 ;  /* 0x000000110f0e02a4 */ /* 0x000fe4000f8e020e */
[----:B------:R-:W-:Y:S02]  /*53a0*/  @UP0 ULEA UR10, UP1, UR12, UR10, 0x2 ;  /* 0x0000000a0c0a0291 */ /* 0x000fe4000f82103f */
[----:B------:R-:W-:-:S04]  /*53b0*/  @UP0 UIADD3 UR6, UR13, UR14, URZ ;  /* 0x0000000e0d060290 */ /* 0x000fc8000fffe03f */
[----:B------:R-:W-:Y:S01]  /*53c0*/  @UP0 ULEA.HI.X UR11, UR12, UR11, UR6, 0x2, UP1 ;  /* 0x0000000b0c0b0291 */ /* 0x000fe200088f1406 */
[----:B01----:R-:W-:-:S05]  /*53d0*/  IMAD.U32 R6, RZ, RZ, UR10 ;  /* 0x0000000aff067e24 */ /* 0x003fca000f8e00ff */
[----:B------:R-:W-:-:S05]  /*53e0*/  IMAD.U32 R7, RZ, RZ, UR11 ;  /* 0x0000000bff077e24 */ /* 0x000fca000f8e00ff */
[----:B------:R0:W2:Y:S01]  /*53f0*/  @P1 LDG.E R9, desc[UR36][R6.64] ;  /* 0x0000002406091981 */ /* 0x0000a2000c1e1900 */
[----:B------:R-:W-:Y:S01]  /*5400*/  UIADD3 UR6, UR9, 0x2, URZ ;  /* 0x0000000209067890 */ /* 0x000fe2000fffe03f */
[----:B------:R-:W-:Y:S01]  /*5410*/  UMOV UR7, 0x40000040 ;  /* 0x4000004000077882 */ /* 0x000fe20000000000 */
[----:B------:R-:W-:Y:S02]  /*5420*/  WARPGROUP.DEPBAR.LE gsb0, 0x0 ;  /* 0x00008000000079c5 */ /* 0x000fe40000010000 */
[----:B------:R-:W-:-:S06]  /*5430*/  WARPGROUP.ARRIVE ;  /* 0x00000000000079c5 */ /* 0x000fcc0000000000 */
[----:B------:R-:W-:Y:S01]  /*5440*/  QGMMA.64x96x32.F32.E4M3.E4M3 R88, R140, gdesc[UR4], R88, gsb0 ;  /* 0x016000048c587df3 */ /* 0x000fe20008000858 */
[----:B------:R-:W-:Y:S01]  /*5450*/  UIADD3 UR6, UR9, 0x4, URZ ;  /* 0x0000000409067890 */ /* 0x000fe2000fffe03f */
[----:B------:R-:W-:Y:S01]  /*5460*/  UMOV UR7, 0x40000040 ;  /* 0x4000004000077882 */ /* 0x000fe20000000000 */
[----:B------:R-:W1:Y:S04]  /*5470*/  SHFL.BFLY PT, R8, R3, 0x2, 0x1f ;  /* 0x0c401f0003087f89 */ /* 0x000e6800000e0000 */
[----:B------:R-:W3:Y:S01]  /*5480*/  SHFL.BFLY PT, R11, R4, 0x2, 0x1f ;  /* 0x0c401f00040b7f89 */ /* 0x000ee200000e0000 */
[----:B------:R-:W-:Y:S02]  /*5490*/  WARPGROUP.DEPBAR.LE gsb0, 0x0 ;  /* 0x00008000000079c5 */ /* 0x000fe40000010000 */
[----:B------:R-:W-:-:S06]  /*54a0*/  WARPGROUP.ARRIVE ;  /* 0x00000000000079c5 */ /* 0x000fcc0000000000 */
[----:B------:R-:W-:Y:S01]  /*54b0*/  QGMMA.64x96x32.F32.E4M3.E4M3 R88, R144, gdesc[UR4], R88, gsb0 ;  /* 0x0160000490587df3 */ /* 0x000fe20008000858 */
[----:B------:R-:W-:Y:S01]  /*54c0*/  UIADD3 UR6, UR9, 0x6, URZ ;  /* 0x0000000609067890 */ /* 0x000fe2000fffe03f */
[----:B------:R-:W-:Y:S01]  /*54d0*/  UMOV UR7, 0x40000040 ;  /* 0x4000004000077882 */ /* 0x000fe20000000000 */
[----:B-1----:R-:W-:-:S01]  /*54e0*/  FADD.FTZ R8, R8, R3 ;  /* 0x0000000308087221 */ /* 0x002fc20000010000 */
[----:B---3--:R-:W-:-:S04]  /*54f0*/  FADD.FTZ R11, R11, R4 ;  /* 0x000000040b0b7221 */ /* 0x008fc80000010000 */
[----:B0-----:R-:W0:Y:S04]  /*5500*/  SHFL.BFLY PT, R7, R8, 0x1, 0x1f ;  /* 0x0c201f0008077f89 */ /* 0x001e2800000e0000 */
[----:B------:R-:W1:Y:S01]  /*5510*/  SHFL.BFLY PT, R6, R11, 0x1, 0x1f ;  /* 0x0c201f000b067f89 */ /* 0x000e6200000e0000 */
[----:B------:R-:W-:Y:S02]  /*5520*/  IMAD.MOV.U32 R4, RZ, RZ, RZ ;  /* 0x000000ffff047224 */ /* 0x000fe400078e00ff */
[----:B0-----:R-:W-:Y:S01]  /*5530*/  FADD.FTZ R12, R8, R7 ;  /* 0x00000007080c7221 */ /* 0x001fe20000010000 */
[----:B-1----:R-:W-:-:S04]  /*5540*/  FADD.FTZ R13, R11, R6 ;  /* 0x000000060b0d7221 */ /* 0x002fc80000010000 */
[C---:B------:R-:W-:Y:S01]  /*5550*/  FSETP.NE.FTZ.AND P1, PT, R12.reuse, RZ, PT ;  /* 0x000000ff0c00720b */ /* 0x040fe20003f35000 */
[----:B------:R-:W-:Y:S01]  /*5560*/  FMUL.FTZ R7, R12, 0.00390625 ;  /* 0x3b8000000c077820 */ /* 0x000fe20000410000 */
[----:B------:R-:W-:-:S04]  /*5570*/  FMUL.FTZ R14, R13, 0.00390625 ;  /* 0x3b8000000d0e7820 */ /* 0x000fc80000410000 */
[----:B------:R-:W-:Y:S02]  /*5580*/  FSETP.NE.FTZ.AND P2, PT, R7, RZ, PT ;  /* 0x000000ff0700720b */ /* 0x000fe40003f55000 */
[----:B------:R-:W-:Y:S01]  /*5590*/  FSETP.NE.FTZ.AND P3, PT, R14, RZ, PT ;  /* 0x000000ff0e00720b */ /* 0x000fe20003f75000 */
[----:B------:R-:W-:Y:S02]  /*55a0*/  WARPGROUP.DEPBAR.LE gsb0, 0x0 ;  /* 0x00008000000079c5 */ /* 0x000fe40000010000 */
[----:B------:R-:W-:-:S06]  /*55b0*/  WARPGROUP.ARRIVE ;  /* 0x00000000000079c5 */ /* 0x000fcc0000000000 */
[----:B------:R-:W-:Y:S01]  /*55c0*/  QGMMA.64x96x32.F32.E4M3.E4M3 R88, R148, gdesc[UR4], R88, gsb0 ;  /* 0x0160000494587df3 */ /* 0x000fe20008000858 */
[----:B------:R-:W-:Y:S01]  /*55d0*/  @P1 MUFU.RCP R4, R12 ;  /* 0x0000000c00041308 */ /* 0x000fe20000001000 */
[----:B------:R-:W-:Y:S01]  /*55e0*/  FSETP.NE.FTZ.AND P1, PT, R13, RZ, PT ;  /* 0x000000ff0d00720b */ /* 0x000fe20003f35000 */
[----:B------:R-:W-:-:S06]  /*55f0*/  IMAD.MOV.U32 R10, RZ, RZ, RZ ;  /* 0x000000ffff0a7224 */ /* 0x000fcc00078e00ff */
[----:B------:R-:W0:Y:S08]  /*5600*/  @P2 MUFU.LG2 R7, R7 ;  /* 0x0000000700072308 */ /* 0x000e300000000c00 */
[----:B------:R-:W1:Y:S08]  /*5610*/  @P3 MUFU.LG2 R11, R14 ;  /* 0x0000000e000b3308 */ /* 0x000e700000000c00 */
[----:B------:R-:W3:Y:S01]  /*5620*/  @P1 MUFU.RCP R10, R13 ;  /* 0x0000000d000a1308 */ /* 0x000ee20000001000 */
[----:B------:R-:W-:-:S02]  /*5630*/  IMAD.U32 R6, RZ, RZ, UR48 ;  /* 0x00000030ff067e24 */ /* 0x000fc4000f8e00ff */
[----:B------:R-:W-:Y:S02]  /*5640*/  IMAD.U32 R15, RZ, RZ, UR48 ;  /* 0x00000030ff0f7e24 */ /* 0x000fe4000f8e00ff */
[----:B0-----:R-:W-:Y:S01]  /*5650*/  @P2 FMUL.FTZ R7, R7, 0.69314718246459960938 ;  /* 0x3f31721807072820 */ /* 0x001fe20000410000 */
[----:B------:R-:W-:Y:S01]  /*5660*/  @P2 FMUL.FTZ R6, R6, 0.69314718246459960938 ;  /* 0x3f31721806062820 */ /* 0x000fe20000410000 */
[----:B------:R-:W-:Y:S01]  /*5670*/  @P3 FMUL.FTZ R12, R15, 0.69314718246459960938 ;  /* 0x3f3172180f0c3820 */ /* 0x000fe20000410000 */
[----:B-1----:R-:W-:Y:S01]  /*5680*/  @P3 FMUL.FTZ R11, R11, 0.69314718246459960938 ;  /* 0x3f3172180b0b3820 */ /* 0x002fe20000410000 */
[----:B------:R-:W-:Y:S02]  /*5690*/  IMAD.MOV.U32 R8, RZ, RZ, -0x800000 ;  /* 0xff800000ff087424 */ /* 0x000fe400078e00ff */
[----:B------:R-:W-:Y:S01]  /*56a0*/  @P2 FFMA.FTZ R8, R6, R5, R7 ;  /* 0x0000000506082223 */ /* 0x000fe20000010007 */
[----:B------:R-:W-:Y:S02]  /*56b0*/  IMAD.MOV.U32 R3, RZ, RZ, -0x800000 ;  /* 0xff800000ff037424 */ /* 0x000fe400078e00ff */
[----:B------:R-:W-:Y:S01]  /*56c0*/  @P3 FFMA.FTZ R3, R12, R0, R11 ;  /* 0x000000000c033223 */ /* 0x000fe2000001000b */
[-C--:B--2---:R-:W-:Y:S01]  /*56d0*/  FMUL.FTZ R56, R4, R9.reuse ;  /* 0x0000000904387220 */ /* 0x084fe20000410000 */
[----:B---3--:R-:W-:Y:S01]  /*56e0*/  FMUL.FTZ R58, R10, R9 ;  /* 0x000000090a3a7220 */ /* 0x008fe20000410000 */
[----:B------:R-:W-:-:S02]  /*56f0*/  WARPGROUP.DEPBAR.LE gsb0, 0x0 ;  /* 0x00008000000079c5 */ /* 0x000fc40000010000 */
[----:B------:R-:W-:Y:S05]  /*5700*/  @!P0 BRA `(.L_x_30) ;  /* 0x0000000000048947 */ /* 0x000fea0003800000 */
[----:B------:R-:W-:Y:S01]  /*5710*/  BPT.TRAP 0x1 ;  /* 0x000000040000795c */ /* 0x000fe20000300000 */
.L_x_30:
[----:B------:R-:W0:Y:S01]  /*5720*/  S2R R59, SR_TID.X ;  /* 0x00000000003b7919 */ /* 0x000e220000002100 */
[----:B------:R-:W-:Y:S01]  /*5730*/  ULDC.64 UR6, c[0x4][0x38] ;  /* 0x01000e0000067ab9 */ /* 0x000fe20000000a00 */
[----:B------:R-:W1:Y:S01]  /*5740*/  S2UR UR9, SR_SWINHI ;  /* 0x00000000000979c3 */ /* 0x000e620000002f00 */
[-C--:B------:R-:W-:Y:S01]  /*5750*/  FMUL.FTZ R6, R92, R56.reuse ;  /* 0x000000385c067220 */ /* 0x080fe20000410000 */
[-C--:B------:R-:W-:Y:S01]  /*5760*/  FMUL.FTZ R7, R88, R56.reuse ;  /* 0x0000003858077220 */ /* 0x080fe20000410000 */
[-C--:B------:R-:W-:Y:S01]  /*5770*/  FMUL.FTZ R9, R93, R56.reuse ;  /* 0x000000385d097220 */ /* 0x080fe20000410000 */
[-C--:B------:R-:W-:Y:S01]  /*5780*/  FMUL.FTZ R10, R89, R56.reuse ;  /* 0x00000038590a7220 */ /* 0x080fe20000410000 */
[-C--:B------:R-:W-:Y:S01]  /*5790*/  FMUL.FTZ R47, R125, R56.reuse ;  /* 0x000000387d2f7220 */ /* 0x080fe20000410000 */
[----:B------:R-:W-:Y:S01]  /*57a0*/  FMUL.FTZ R48, R121, R56 ;  /* 0x0000003879307220 */ /* 0x000fe20000410000 */
[-C--:B------:R-:W-:Y:S01]  /*57b0*/  FMUL.FTZ R41, R119, R58.reuse ;  /* 0x0000003a77297220 */ /* 0x080fe20000410000 */
[----:B------:R-:W-:Y:S01]  /*57c0*/  FMUL.FTZ R42, R115, R58 ;  /* 0x0000003a732a7220 */ /* 0x000fe20000410000 */
        /* <DEDUP_REMOVED lines=21> */
[----:B0-----:R-:W-:-:S02]  /*5920*/  IMAD.SHL.U32 R0, R59, 0x4, RZ ;  /* 0x000000043b007824 */ /* 0x001fc400078e00ff */
[-C--:B------:R-:W-:Y:S01]  /*5930*/  FMUL.FTZ R54, R130, R58.reuse ;  /* 0x0000003a82367220 */ /* 0x080fe20000410000 */
[----:B------:R-:W-:Y:S01]  /*5940*/  FMUL.FTZ R57, R135, R58 ;  /* 0x0000003a87397220 */ /* 0x000fe20000410000 */
[-C--:B------:R-:W-:Y:S01]  /*5950*/  FMUL.FTZ R31, R109, R56.reuse ;  /* 0x000000386d1f7220 */ /* 0x080fe20000410000 */
[-C--:B------:R-:W-:Y:S01]  /*5960*/  FMUL.FTZ R32, R105, R56.reuse ;  /* 0x0000003869207220 */ /* 0x080fe20000410000 */
[----:B------:R-:W-:Y:S01]  /*5970*/  LOP3.LUT R0, R0, 0xc, RZ, 0xc0, !PT ;  /* 0x0000000c00007812 */ /* 0x000fe200078ec0ff */
[-C--:B------:R-:W-:Y:S01]  /*5980*/  FMUL.FTZ R27, R108, R56.reuse ;  /* 0x000000386c1b7220 */ /* 0x080fe20000410000 */
[-C--:B------:R-:W-:Y:S01]  /*5990*/  FMUL.FTZ R28, R104, R56.reuse ;  /* 0x00000038681c7220 */ /* 0x080fe20000410000 */
[-C--:B------:R-:W-:Y:S01]  /*59a0*/  FMUL.FTZ R13, R100, R56.reuse ;  /* 0x00000038640d7220 */ /* 0x080fe20000410000 */
[----:B------:R-:W-:Y:S01]  /*59b0*/  IADD3 R4, P0, R0, UR6, RZ ;  /* 0x0000000600047c10 */ /* 0x000fe2000ff1e0ff */
[-C--:B------:R-:W-:Y:S01]  /*59c0*/  FMUL.FTZ R14, R96, R56.reuse ;  /* 0x00000038600e7220 */ /* 0x080fe20000410000 */
[-C--:B------:R-:W-:Y:S01]  /*59d0*/  FMUL.FTZ R21, R101, R56.reuse ;  /* 0x0000003865157220 */ /* 0x080fe20000410000 */
[-C--:B------:R-:W-:Y:S01]  /*59e0*/  FMUL.FTZ R24, R97, R56.reuse ;  /* 0x0000003861187220 */ /* 0x080fe20000410000 */
[----:B------:R-:W-:Y:S01]  /*59f0*/  FMUL.FTZ R43, R124, R56 ;  /* 0x000000387c2b7220 */ /* 0x000fe20000410000 */
[----:B------:R-:W-:-:S02]  /*5a00*/  IMAD.X R5, RZ, RZ, UR7, P0 ;  /* 0x00000007ff057e24 */ /* 0x000fc400080e06ff */
[-C--:B------:R-:W-:Y:S01]  /*5a10*/  FMUL.FTZ R44, R120, R56.reuse ;  /* 0x00000038782c7220 */ /* 0x080fe20000410000 */
[-C--:B------:R-:W-:Y:S01]  /*5a20*/  FMUL.FTZ R51, R132, R56.reuse ;  /* 0x0000003884337220 */ /* 0x080fe20000410000 */
[-C--:B------:R-:W-:Y:S01]  /*5a30*/  FMUL.FTZ R52, R128, R56.reuse ;  /* 0x0000003880347220 */ /* 0x080fe20000410000 */
[-C--:B------:R-:W-:Y:S01]  /*5a40*/  FMUL.FTZ R55, R133, R56.reuse ;  /* 0x0000003885377220 */ /* 0x080fe20000410000 */
[----:B------:R0:W2:Y:S01]  /*5a50*/  LDG.E.CONSTANT R0, desc[UR36][R4.64] ;  /* 0x0000002404007981 */ /* 0x0000a2000c1e9900 */
[----:B------:R-:W-:Y:S01]  /*5a60*/  F2FP.BF16.F32.PACK_AB R6, R6, R7 ;  /* 0x000000070606723e */ /* 0x000fe200000010ff */
[----:B------:R-:W-:Y:S01]  /*5a70*/  UMOV UR6, UR4 ;  /* 0x0000000400067c82 */ /* 0x000fe20008000000 */
[----:B-1----:R-:W-:Y:S01]  /*5a80*/  UMOV UR7, UR9 ;  /* 0x0000000900077c82 */ /* 0x002fe20008000000 */
[----:B------:R-:W-:Y:S01]  /*5a90*/  LOP3.LUT P0, R7, R59, 0x3, RZ, 0xc0, !PT ;  /* 0x000000033b077812 */ /* 0x000fe2000780c0ff */
[----:B------:R-:W-:Y:S01]  /*5aa0*/  FMUL.FTZ R56, R129, R56 ;  /* 0x0000003881387220 */ /* 0x000fe20000410000 */
[----:B------:R-:W-:Y:S01]  /*5ab0*/  F2FP.BF16.F32.PACK_AB R9, R9, R10 ;  /* 0x0000000a0909723e */ /* 0x000fe200000010ff */
[----:B------:R-:W1:Y:S01]  /*5ac0*/  LDC R81, c[0x0][0xc38] ;  /* 0x00030e00ff517b82 */ /* 0x000e620000000800 */
[----:B------:R-:W-:Y:S01]  /*5ad0*/  ISETP.EQ.OR P0, PT, R7, 0x3, !P0 ;  /* 0x000000030700780c */ /* 0x000fe20004702670 */
[----:B------:R-:W-:Y:S01]  /*5ae0*/  ULDC.64 UR10, c[0x0][0xb90] ;  /* 0x0002e400000a7ab9 */ /* 0x000fe20000000a00 */
[----:B------:R-:W-:Y:S01]  /*5af0*/  F2FP.BF16.F32.PACK_AB R42, R41, R42 ;  /* 0x0000002a292a723e */ /* 0x000fe200000010ff */
[----:B0-----:R-:W-:Y:S01]  /*5b00*/  FMUL.FTZ R4, R94, R58 ;  /* 0x0000003a5e047220 */ /* 0x001fe20000410000 */
[----:B------:R-:W-:Y:S01]  /*5b10*/  F2FP.BF16.F32.PACK_AB R48, R47, R48 ;  /* 0x000000302f30723e */ /* 0x000fe200000010ff */
[-C--:B------:R-:W-:Y:S01]  /*5b20*/  FMUL.FTZ R5, R90, R58.reuse ;  /* 0x0000003a5a057220 */ /* 0x080fe20000410000 */
[----:B------:R-:W-:Y:S01]  /*5b30*/  SEL R47, R6, R9, P0 ;  /* 0x00000009062f7207 */ /* 0x000fe20000000000 */
[----:B------:R-:W-:Y:S01]  /*5b40*/  FMUL.FTZ R58, R131, R58 ;  /* 0x0000003a833a7220 */ /* 0x000fe20000410000 */
[----:B------:R-:W-:Y:S01]  /*5b50*/  SEL R41, R9, R6, P0 ;  /* 0x0000000609297207 */ /* 0x000fe20000000000 */
[----:B------:R-:W-:Y:S01]  /*5b60*/  USHF.R.S32.HI UR16, URZ, 0x1f, UR45 ;  /* 0x0000001f3f107899 */ /* 0x000fe2000801142d */
[----:B------:R-:W0:Y:S01]  /*5b70*/  LDC R9, c[0x0][0xbe8] ;  /* 0x0002fa00ff097b82 */ /* 0x000e220000000800 */
[----:B------:R-:W-:Y:S01]  /*5b80*/  F2FP.BF16.F32.PACK_AB R35, R35, R36 ;  /* 0x000000242323723e */ /* 0x000fe200000010ff */
[----:B------:R-:W-:Y:S01]  /*5b90*/  ULDC.64 UR12, c[0x0][0xb98] ;  /* 0x0002e600000c7ab9 */ /* 0x000fe20000000a00 */
[----:B------:R-:W-:Y:S01]  /*5ba0*/  F2FP.BF16.F32.PACK_AB R40, R39, R40 ;  /* 0x000000282728723e */ /* 0x000fe200000010ff */
[----:B------:R-:W-:Y:S01]  /*5bb0*/  UIADD3 UR8, UR8, 0x19c60, URZ ;  /* 0x00019c6008087890 */ /* 0x000fe2000fffe03f */
[----:B------:R-:W-:-:S02]  /*5bc0*/  F2FP.BF16.F32.PACK_AB R4, R4, R5 ;  /* 0x000000050404723e */ /* 0x000fc400000010ff */
[----:B------:R-:W-:Y:S01]  /*5bd0*/  F2FP.BF16.F32.PACK_AB R5, R37, R38 ;  /* 0x000000262505723e */ /* 0x000fe200000010ff */
[----:B------:R-:W-:Y:S01]  /*5be0*/  UPRMT UR8, UR5, 0x654, UR8 ;  /* 0x0000065405087896 */ /* 0x000fe20008000008 */
[----:B------:R-:W-:Y:S02]  /*5bf0*/  F2FP.BF16.F32.PACK_AB R58, R57, R58 ;  /* 0x0000003a393a723e */ /* 0x000fe400000010ff */
[----:B------:R-:W-:Y:S01]  /*5c00*/  F2FP.BF16.F32.PACK_AB R10, R33, R34 ;  /* 0x00000022210a723e */ /* 0x000fe200000010ff */
[----:B------:R-:W-:Y:S01]  /*5c10*/  IMAD.U32 R34, RZ, RZ, UR6 ;  /* 0x00000006ff227e24 */ /* 0x000fe2000f8e00ff */
[----:B------:R-:W-:Y:S01]  /*5c20*/  SEL R57, R35, R40, P0 ;  /* 0x0000002823397207 */ /* 0x000fe20000000000 */
[----:B------:R-:W-:Y:S01]  /*5c30*/  UIADD3 UR6, -UR45, URZ, URZ ;  /* 0x0000003f2d067290 */ /* 0x000fe2000fffe13f */
[----:B------:R-:W-:Y:S01]  /*5c40*/  SEL R38, R40, R35, P0 ;  /* 0x0000002328267207 */ /* 0x000fe20000000000 */
[----:B------:R-:W-:Y:S01]  /*5c50*/  IMAD.U32 R35, RZ, RZ, UR7 ;  /* 0x00000007ff237e24 */ /* 0x000fe2000f8e00ff */
[----:B------:R-:W-:Y:S01]  /*5c60*/  F2FP.BF16.F32.PACK_AB R29, R29, R30 ;  /* 0x0000001e1d1d723e */ /* 0x000fe200000010ff */
[----:B------:R-:W-:Y:S01]  /*5c70*/  ULDC UR7, c[0x0][0xc44] ;  /* 0x0003110000077ab9 */ /* 0x000fe20000000800 */
[----:B------:R-:W-:Y:S01]  /*5c80*/  F2FP.BF16.F32.PACK_AB R32, R31, R32 ;  /* 0x000000201f20723e */ /* 0x000fe200000010ff */
[----:B------:R-:W-:Y:S01]  /*5c90*/  IMAD.WIDE R30, R154, 0x2, R34 ;  /* 0x000000029a1e7825 */ /* 0x000fe200078e0222 */
[----:B------:R-:W-:Y:S01]  /*5ca0*/  F2FP.BF16.F32.PACK_AB R27, R27, R28 ;  /* 0x0000001c1b1b723e */ /* 0x000fe200000010ff */
[----:B------:R-:W-:Y:S01]  /*5cb0*/  UIMAD UR15, UR7, UR6, UR46 ;  /* 0x00000006070f72a4 */ /* 0x000fe2000f8e022e */
[----:B------:R-:W-:Y:S01]  /*5cc0*/  F2FP.BF16.F32.PACK_AB R56, R55, R56 ;  /* 0x000000383738723e */ /* 0x000fe200000010ff */
[----:B------:R-:W-:Y:S01]  /*5cd0*/  SYNCS.ARRIVE.TRANS64.RED.A1T0 RZ, [UR8], RZ ;  /* 0x000000ffffff79a7 */ /* 0x000fe20008100408 */
[----:B------:R-:W-:Y:S01]  /*5ce0*/  SEL R55, R27, R32, P0 ;  /* 0x000000201b377207 */ /* 0x000fe20000000000 */
[----:B------:R-:W-:Y:S01]  /*5cf0*/  USHF.R.S32.HI UR14, URZ, 0x1f, UR15 ;  /* 0x0000001f3f0e7899 */ /* 0x000fe2000801140f */
[----:B------:R-:W-:Y:S01]  /*5d00*/  SEL R37, R32, R27, P0 ;  /* 0x0000001b20257207 */ /* 0x000fe20000000000 */
[----:B------:R-:W-:Y:S01]  /*5d10*/  UIMAD.WIDE.U32 UR6, UR15, UR10, URZ ;  /* 0x0000000a0f0672a5 */ /* 0x000fe2000f8e003f */
[----:B------:R-:W-:Y:S01]  /*5d20*/  IADD3 R27, P2, R30, 0x6000, RZ ;  /* 0x000060001e1b7810 */ /* 0x000fe20007f5e0ff */
[----:B------:R-:W-:Y:S01]  /*5d30*/  UIMAD UR9, UR14, UR10, URZ ;  /* 0x0000000a0e0972a4 */ /* 0x000fe2000f8e023f */
[----:B------:R-:W-:Y:S01]  /*5d40*/  F2FP.BF16.F32.PACK_AB R26, R25, R26 ;  /* 0x0000001a191a723e */ /* 0x000fe200000010ff */
[----:B------:R-:W-:Y:S01]  /*5d50*/  UIMAD UR10, UR16, UR12, URZ ;  /* 0x0000000c100a72a4 */ /* 0x000fe2000f8e023f */
[----:B------:R-:W-:Y:S01]  /*5d60*/  SEL R71, R5, R42, P0 ;  /* 0x0000002a05477207 */ /* 0x000fe20000000000 */
[----:B------:R-:W-:Y:S01]  /*5d70*/  UIMAD UR9, UR15, UR11, UR9 ;  /* 0x0000000b0f0972a4 */ /* 0x000fe2000f8e0209 */
[----:B------:R-:W-:Y:S01]  /*5d80*/  SEL R73, R42, R5, P0 ;  /* 0x000000052a497207 */ /* 0x000fe20000000000 */
[----:B------:R-:W-:Y:S01]  /*5d90*/  IMAD R5, R19, 0x20, R2 ;  /* 0x0000002013057824 */ /* 0x000fe200078e0202 */
[----:B------:R-:W-:Y:S01]  /*5da0*/  IADD3 R25, P3, R30, 0x3020, RZ ;  /* 0x000030201e197810 */ /* 0x000fe20007f7e0ff */
[----:B------:R-:W-:Y:S01]  /*5db0*/  UIADD3 UR7, UR7, UR9, URZ ;  /* 0x0000000907077290 */ /* 0x000fe2000fffe03f */
[----:B------:R-:W-:Y:S01]  /*5dc0*/  F2FP.BF16.F32.PACK_AB R11, R11, R12 ;  /* 0x0000000c0b0b723e */ /* 0x000fe200000010ff */
[----:B------:R-:W-:Y:S01]  /*5dd0*/  IMAD.WIDE R34, R5, 0x2, R34 ;  /* 0x0000000205227825 */ /* 0x000fe200078e0222 */
[----:B------:R-:W-:Y:S01]  /*5de0*/  SEL R67, R29, R10, P0 ;  /* 0x0000000a1d437207 */ /* 0x000fe20000000000 */
[----:B------:R-:W-:Y:S01]  /*5df0*/  UIMAD UR10, UR45, UR13, UR10 ;  /* 0x0000000d2d0a72a4 */ /* 0x000fe2000f8e020a */
[----:B------:R-:W-:Y:S01]  /*5e00*/  SEL R69, R10, R29, P0 ;  /* 0x0000001d0a457207 */ /* 0x000fe20000000000 */
[----:B------:R-:W-:Y:S01]  /*5e10*/  IMAD.X R29, RZ, RZ, R31, P2 ;  /* 0x000000ffff1d7224 */ /* 0x000fe200010e061f */
[----:B------:R-:W-:Y:S01]  /*5e20*/  LOP3.LUT R12, R27, 0x180, RZ, 0xc0, !PT ;  /* 0x000001801b0c7812 */ /* 0x000fe200078ec0ff */
[----:B------:R-:W-:Y:S01]  /*5e30*/  UIMAD.WIDE.U32 UR6, UR45, UR12, UR6 ;  /* 0x0000000c2d0672a5 */ /* 0x000fe2000f8e0006 */
[----:B------:R-:W-:Y:S01]  /*5e40*/  LOP3.LUT R10, R25, 0x180, RZ, 0xc0, !PT ;  /* 0x00000180190a7812 */ /* 0x000fe200078ec0ff */
[----:B------:R-:W-:Y:S01]  /*5e50*/  ULDC UR5, c[0x0][0xa88] ;  /* 0x0002a20000057ab9 */ /* 0x000fe20000000800 */
[C---:B0-----:R-:W-:Y:S01]  /*5e60*/  ISETP.NE.AND P2, PT, R9.reuse, 0x1, PT ;  /* 0x000000010900780c */ /* 0x041fe20003f45270 */
[----:B------:R-:W-:Y:S01]  /*5e70*/  IMAD R66, R9, UR5, RZ ;  /* 0x0000000509427c24 */ /* 0x000fe2000f8e02ff */
[----:B------:R-:W-:Y:S01]  /*5e80*/  SHF.R.U64 R12, R12, 0x3, RZ ;  /* 0x000000030c0c7819 */ /* 0x000fe200000012ff */
[----:B------:R-:W-:Y:S01]  /*5e90*/  ULDC.64 UR8, c[0x0][0xae8] ;  /* 0x0002ba0000087ab9 */ /* 0x000fe20000000a00 */
[----:B------:R-:W-:-:S02]  /*5ea0*/  SHF.R.U64 R10, R10, 0x3, RZ ;  /* 0x000000030a0a7819 */ /* 0x000fc400000012ff */
[----:B------:R-:W-:Y:S02]  /*5eb0*/  IADD3 R79, P6, R34, 0x7800, RZ ;  /* 0x00007800224f7810 */ /* 0x000fe40007fde0ff */
[----:B------:R-:W-:Y:S02]  /*5ec0*/  LOP3.LUT R28, R12, R27, RZ, 0x3c, !PT ;  /* 0x0000001b0c1c7212 */ /* 0x000fe400078e3cff */
[----:B------:R-:W-:Y:S02]  /*5ed0*/  LOP3.LUT R12, R10, R25, RZ, 0x3c, !PT ;  /* 0x000000190a0c7212 */ /* 0x000fe400078e3cff */
[----:B------:R-:W-:Y:S01]  /*5ee0*/  LOP3.LUT R10, R79, 0x180, RZ, 0xc0, !PT ;  /* 0x000001804f0a7812 */ /* 0x000fe200078ec0ff */
[----:B------:R-:W0:Y:S01]  /*5ef0*/  @P2 LDC R42, c[0x0][0xbec] ;  /* 0x0002fb00ff2a2b82 */ /* 0x000e220000000800 */
[----:B------:R-:W-:Y:S02]  /*5f00*/  F2FP.BF16.F32.PACK_AB R15, R15, R20 ;  /* 0x000000140f0f723e */ /* 0x000fe400000010ff */
[----:B------:R-:W-:-:S02]  /*5f10*/  SHF.R.U64 R10, R10, 0x3, RZ ;  /* 0x000000030a0a7819 */ /* 0x000fc400000012ff */
[----:B------:R-:W-:Y:S02]  /*5f20*/  F2FP.BF16.F32.PACK_AB R24, R21, R24 ;  /* 0x000000181518723e */ /* 0x000fe400000010ff */
[----:B------:R-:W-:Y:S02]  /*5f30*/  LOP3.LUT R10, R10, R79, RZ, 0x3c, !PT ;  /* 0x0000004f0a0a7212 */ /* 0x000fe400078e3cff */
[----:B------:R-:W3:Y:S01]  /*5f40*/  @P2 LDC R79, c[0x0][0xbf0] ;  /* 0x0002fc00ff4f2b82 */ /* 0x000ee20000000800 */
[----:B------:R-:W-:Y:S02]  /*5f50*/  F2FP.BF16.F32.PACK_AB R43, R43, R44 ;  /* 0x0000002c2b2b723e */ /* 0x000fe400000010ff */
[----:B------:R-:W-:Y:S02]  /*5f60*/  IADD3 R21, P4, R30, 0x3000, RZ ;  /* 0x000030001e157810 */ /* 0x000fe40007f9e0ff */
[----:B------:R-:W-:Y:S02]  /*5f70*/  F2FP.BF16.F32.PACK_AB R13, R13, R14 ;  /* 0x0000000e0d0d723e */ /* 0x000fe400000010ff */
[----:B------:R-:W-:Y:S01]  /*5f80*/  SEL R63, R15, R26, P0 ;  /* 0x0000001a0f3f7207 */ /* 0x000fe20000000000 */
[----:B------:R-:W-:Y:S01]  /*5f90*/  IMAD.X R7, RZ, RZ, R31, P4 ;  /* 0x000000ffff077224 */ /* 0x000fe200020e061f */
[----:B------:R-:W-:-:S02]  /*5fa0*/  SEL R65, R26, R15, P0 ;  /* 0x0000000f1a417207 */ /* 0x000fc40000000000 */
[----:B------:R-:W-:Y:S02]  /*5fb0*/  IADD3 R15, P1, R30, 0x6020, RZ ;  /* 0x000060201e0f7810 */ /* 0x000fe40007f3e0ff */
[----:B------:R-:W-:Y:S02]  /*5fc0*/  SEL R59, R43, R48, P0 ;  /* 0x000000302b3b7207 */ /* 0x000fe40000000000 */
[----:B------:R-:W-:Y:S01]  /*5fd0*/  SEL R39, R48, R43, P0 ;  /* 0x0000002b30277207 */ /* 0x000fe20000000000 */
[----:B------:R-:W-:Y:S01]  /*5fe0*/  IMAD R48, RZ, RZ, -UR46 ;  /* 0x8000002eff307e24 */ /* 0x000fe2000f8e02ff */
[----:B------:R-:W-:Y:S02]  /*5ff0*/  LOP3.LUT R6, R21, 0x180, RZ, 0xc0, !PT ;  /* 0x0000018015067812 */ /* 0x000fe400078ec0ff */
[----:B------:R-:W-:Y:S01]  /*6000*/  F2FP.BF16.F32.PACK_AB R50, R49, R50 ;  /* 0x000000323132723e */ /* 0x000fe200000010ff */
[----:B-1----:R-:W-:Y:S01]  /*6010*/  IMAD R48, R81, R48, UR47 ;  /* 0x0000002f51307e24 */ /* 0x002fe2000f8e0230 */
[----:B------:R-:W-:-:S02]  /*6020*/  SEL R49, R13, R24, P0 ;  /* 0x000000180d317207 */ /* 0x000fc40000000000 */
[----:B------:R-:W-:Y:S01]  /*6030*/  SEL R36, R24, R13, P0 ;  /* 0x0000000d18247207 */ /* 0x000fe20000000000 */
[----:B------:R-:W-:Y:S01]  /*6040*/  IMAD.X R13, RZ, RZ, R31, P3 ;  /* 0x000000ffff0d7224 */ /* 0x000fe200018e061f */
[----:B------:R-:W-:Y:S02]  /*6050*/  LOP3.LUT R14, R15, 0x180, RZ, 0xc0, !PT ;  /* 0x000001800f0e7812 */ /* 0x000fe400078ec0ff */
[----:B------:R-:W-:Y:S02]  /*6060*/  F2FP.BF16.F32.PACK_AB R51, R51, R52 ;  /* 0x000000343333723e */ /* 0x000fe400000010ff */
[----:B------:R-:W-:Y:S02]  /*6070*/  SHF.R.U64 R6, R6, 0x3, RZ ;  /* 0x0000000306067819 */ /* 0x000fe400000012ff */
[----:B------:R-:W-:Y:S02]  /*6080*/  SHF.R.U64 R14, R14, 0x3, RZ ;  /* 0x000000030e0e7819 */ /* 0x000fe400000012ff */
[----:B------:R-:W-:-:S02]  /*6090*/  SEL R43, R51, R56, P0 ;  /* 0x00000038332b7207 */ /* 0x000fc40000000000 */
[----:B------:R-:W-:Y:S02]  /*60a0*/  SEL R40, R56, R51, P0 ;  /* 0x0000003338287207 */ /* 0x000fe40000000000 */
[----:B------:R-:W-:Y:S02]  /*60b0*/  LOP3.LUT R6, R6, R21, RZ, 0x3c, !PT ;  /* 0x0000001506067212 */ /* 0x000fe400078e3cff */
[----:B------:R-:W-:Y:S01]  /*60c0*/  MOV R72, R12 ;  /* 0x0000000c00487202 */ /* 0x000fe20000000f00 */
[----:B------:R-:W-:Y:S01]  /*60d0*/  IMAD R13, R48, 0xc0, R153 ;  /* 0x000000c0300d7824 */ /* 0x000fe200078e0299 */
[----:B------:R-:W-:Y:S02]  /*60e0*/  SEL R51, R4, R11, P0 ;  /* 0x0000000b04337207 */ /* 0x000fe40000000000 */
[----:B------:R-:W-:Y:S02]  /*60f0*/  SEL R61, R11, R4, P0 ;  /* 0x000000040b3d7207 */ /* 0x000fe40000000000 */
[----:B------:R-:W-:-:S02]  /*6100*/  LOP3.LUT R5, R30, 0x180, RZ, 0xc0, !PT ;  /* 0x000001801e057812 */ /* 0x000fc400078ec0ff */
[----:B------:R-:W-:Y:S02]  /*6110*/  IADD3 R11, P5, R30, 0x20, RZ ;  /* 0x000000201e0b7810 */ /* 0x000fe40007fbe0ff */
[----:B------:R-:W-:Y:S01]  /*6120*/  LOP3.LUT R14, R14, R15, RZ, 0x3c, !PT ;  /* 0x0000000f0e0e7212 */ /* 0x000fe200078e3cff */
[----:B------:R-:W-:Y:S01]  /*6130*/  IMAD.X R15, RZ, RZ, R31, P1 ;  /* 0x000000ffff0f7224 */ /* 0x000fe200008e061f */
[----:B------:R-:W-:Y:S01]  /*6140*/  MOV R60, R6 ;  /* 0x00000006003c7202 */ /* 0x000fe20000000f00 */
[----:B0-----:R-:W-:Y:S01]  /*6150*/  @P2 IMAD.HI.U32 R6, R13, R42, RZ ;  /* 0x0000002a0d062227 */ /* 0x001fe200078e00ff */
[----:B------:R-:W-:Y:S02]  /*6160*/  IADD3 R33, P1, R34, 0x1800, RZ ;  /* 0x0000180022217810 */ /* 0x000fe40007f3e0ff */
[----:B------:R-:W-:Y:S01]  /*6170*/  SHF.R.U64 R5, R5, 0x3, RZ ;  /* 0x0000000305057819 */ /* 0x000fe200000012ff */
[----:B------:R-:W-:Y:S01]  /*6180*/  IMAD.MOV.U32 R7, RZ, RZ, R13 ;  /* 0x000000ffff077224 */ /* 0x000fe200078e000d */
[----:B------:R-:W-:-:S02]  /*6190*/  LOP3.LUT R4, R11, 0x180, RZ, 0xc0, !PT ;  /* 0x000001800b047812 */ /* 0x000fc400078ec0ff */
[----:B------:R-:W-:Y:S02]  /*61a0*/  LOP3.LUT R32, R33, 0x180, RZ, 0xc0, !PT ;  /* 0x0000018021207812 */ /* 0x000fe400078ec0ff */
[----:B------:R-:W-:Y:S01]  /*61b0*/  LOP3.LUT R30, R5, R30, RZ, 0x3c, !PT ;  /* 0x0000001e051e7212 */ /* 0x000fe200078e3cff */
[----:B------:R-:W-:Y:S01]  /*61c0*/  IMAD.X R5, RZ, RZ, R31, P5 ;  /* 0x000000ffff057224 */ /* 0x000fe200028e061f */
[----:B------:R-:W-:Y:S02]  /*61d0*/  SHF.R.U64 R4, R4, 0x3, RZ ;  /* 0x0000000304047819 */ /* 0x000fe400000012ff */
[----:B------:R-:W-:Y:S01]  /*61e0*/  MOV R68, R14 ;  /* 0x0000000e00447202 */ /* 0x000fe20000000f00 */
[----:B------:R-:W-:Y:S01]  /*61f0*/  IMAD.U32 R15, RZ, RZ, UR10 ;  /* 0x0000000aff0f7e24 */ /* 0x000fe2000f8e00ff */
[----:B---3--:R-:W-:Y:S02]  /*6200*/  @P2 SHF.R.U32.HI R7, RZ, R79, R6 ;  /* 0x0000004fff072219 */ /* 0x008fe40000011606 */
[----:B------:R-:W-:-:S02]  /*6210*/  F2FP.BF16.F32.PACK_AB R45, R45, R46 ;  /* 0x0000002e2d2d723e */ /* 0x000fc400000010ff */
[----:B------:R-:W-:Y:S01]  /*6220*/  F2FP.BF16.F32.PACK_AB R53, R53, R54 ;  /* 0x000000363535723e */ /* 0x000fe200000010ff */
[----:B------:R-:W-:Y:S01]  /*6230*/  UIMAD UR5, UR14, UR8, URZ ;  /* 0x000000080e0572a4 */ /* 0x000fe2000f8e023f */
[----:B------:R-:W-:Y:S01]  /*6240*/  SHF.R.U64 R32, R32, 0x3, RZ ;  /* 0x0000000320207819 */ /* 0x000fe200000012ff */
[----:B------:R-:W-:Y:S01]  /*6250*/  ULDC.64 UR10, c[0x0][0xaf0] ;  /* 0x0002bc00000a7ab9 */ /* 0x000fe20000000a00 */
[----:B------:R-:W-:Y:S02]  /*6260*/  LOP3.LUT R4, R4, R11, RZ, 0x3c, !PT ;  /* 0x0000000b04047212 */ /* 0x000fe400078e3cff */
[----:B------:R-:W-:Y:S01]  /*6270*/  MOV R31, R30 ;  /* 0x0000001e001f7202 */ /* 0x000fe20000000f00 */
[----:B------:R-:W-:Y:S01]  /*6280*/  IMAD.MOV R30, RZ, RZ, -R7 ;  /* 0x000000ffff1e7224 */ /* 0x000fe200078e0a07 */
[----:B------:R-:W-:Y:S02]  /*6290*/  SEL R75, R45, R50, P0 ;  /* 0x000000322d4b7207 */ /* 0x000fe40000000000 */
[----:B------:R-:W-:-:S02]  /*62a0*/  SEL R77, R53, R58, P0 ;  /* 0x0000003a354d7207 */ /* 0x000fc40000000000 */
[----:B------:R-:W-:Y:S02]  /*62b0*/  MOV R70, R28 ;  /* 0x0000001c00467202 */ /* 0x000fe40000000f00 */
[----:B------:R-:W-:Y:S01]  /*62c0*/  LOP3.LUT R32, R32, R33, RZ, 0x3c, !PT ;  /* 0x0000002120207212 */ /* 0x000fe200078e3cff */
[----:B------:R-:W-:Y:S01]  /*62d0*/  IMAD.X R33, RZ, RZ, R35, P1 ;  /* 0x000000ffff217224 */ /* 0x000fe200008e0623 */
[----:B------:R-:W-:Y:S01]  /*62e0*/  MOV R62, R4 ;  /* 0x00000004003e7202 */ /* 0x000fe20000000f00 */
[----:B------:R-:W-:Y:S01]  /*62f0*/  IMAD R5, R9, R30, R13 ;  /* 0x0000001e09057224 */ /* 0x000fe200078e020d */
[----:B------:R-:W-:Y:S02]  /*6300*/  SHF.R.S32.HI R4, RZ, 0x1f, R7 ;  /* 0x0000001fff047819 */ /* 0x000fe40000011407 */
[----:B------:R-:W-:Y:S02]  /*6310*/  IADD3 R12, P1, R7, UR6, RZ ;  /* 0x00000006070c7c10 */ /* 0x000fe4000ff3e0ff */
[----:B------:R-:W-:-:S02]  /*6320*/  SEL R45, R50, R45, P0 ;  /* 0x0000002d322d7207 */ /* 0x000fc40000000000 */
[----:B------:R-:W-:Y:S02]  /*6330*/  SEL R53, R58, R53, P0 ;  /* 0x000000353a357207 */ /* 0x000fe40000000000 */
[----:B------:R-:W-:Y:S01]  /*6340*/  IADD3.X R13, R4, UR7, R15, P1, !PT ;  /* 0x00000007040d7c10 */ /* 0x000fe20008ffe40f */
[----:B------:R-:W-:Y:S01]  /*6350*/  ULDC.64 UR6, c[0x0][0xb88] ;  /* 0x0002e20000067ab9 */ /* 0x000fe20000000a00 */
[C---:B------:R-:W-:Y:S02]  /*6360*/  IADD3 R25, P4, R34.reuse, 0x4800, RZ ;  /* 0x0000480022197810 */ /* 0x040fe40007f9e0ff */
[----:B------:R-:W-:Y:S01]  /*6370*/  SHF.R.S32.HI R4, RZ, 0x1f, R5 ;  /* 0x0000001fff047819 */ /* 0x000fe20000011405 */
[----:B------:R-:W-:Y:S01]  /*6380*/  IMAD.WIDE.U32 R12, R5, UR6, R12 ;  /* 0x00000006050c7c25 */ /* 0x000fe2000f8e000c */
[----:B------:R-:W-:Y:S02]  /*6390*/  IADD3 R27, P3, R34, 0x3000, RZ ;  /* 0x00003000221b7810 */ /* 0x000fe40007f7e0ff */
[----:B------:R-:W-:Y:S01]  /*63a0*/  LOP3.LUT R24, R25, 0x180, RZ, 0xc0, !PT ;  /* 0x0000018019187812 */ /* 0x000fe200078ec0ff */
[----:B------:R-:W-:Y:S01]  /*63b0*/  IMAD R4, R4, UR6, RZ ;  /* 0x0000000604047c24 */ /* 0x000fe2000f8e02ff */
[----:B------:R-:W-:-:S02]  /*63c0*/  LOP3.LUT R26, R27, 0x180, RZ, 0xc0, !PT ;  /* 0x000001801b1a7812 */ /* 0x000fc400078ec0ff */
[----:B------:R-:W-:Y:S01]  /*63d0*/  SHF.R.U64 R24, R24, 0x3, RZ ;  /* 0x0000000318187819 */ /* 0x000fe200000012ff */
[----:B------:R-:W-:Y:S01]  /*63e0*/  IMAD R29, R5, UR7, R4 ;  /* 0x00000007051d7c24 */ /* 0x000fe2000f8e0204 */
[----:B------:R-:W-:Y:S01]  /*63f0*/  SHF.R.U64 R26, R26, 0x3, RZ ;  /* 0x000000031a1a7819 */ /* 0x000fe200000012ff */
[----:B------:R-:W-:Y:S01]  /*6400*/  ULDC.64 UR6, c[0x0][0xb50] ;  /* 0x0002d40000067ab9 */ /* 0x000fe20000000a00 */
[----:B------:R-:W-:Y:S01]  /*6410*/  LOP3.LUT R24, R24, R25, RZ, 0x3c, !PT ;  /* 0x0000001918187212 */ /* 0x000fe200078e3cff */
[----:B------:R-:W-:Y:S01]  /*6420*/  IMAD.X R25, RZ, RZ, R35, P4 ;  /* 0x000000ffff197224 */ /* 0x000fe200020e0623 */
[----:B------:R-:W-:Y:S01]  /*6430*/  LOP3.LUT P1, RZ, R22, 0x3, RZ, 0xc0, !PT ;  /* 0x0000000316ff7812 */ /* 0x000fe2000782c0ff */
[----:B------:R-:W-:Y:S01]  /*6440*/  IMAD.IADD R13, R13, 0x1, R29 ;  /* 0x000000010d0d7824 */ /* 0x000fe200078e021d */
[----:B------:R-:W-:Y:S01]  /*6450*/  LOP3.LUT R26, R26, R27, RZ, 0x3c, !PT ;  /* 0x0000001b1a1a7212 */ /* 0x000fe200078e3cff */
[----:B------:R-:W-:Y:S01]  /*6460*/  IMAD.X R27, RZ, RZ, R35, P3 ;  /* 0x000000ffff1b7224 */ /* 0x000fe200018e0623 */
[C---:B------:R-:W-:Y:S01]  /*6470*/  IADD3 R21, P5, R34.reuse, 0x6000, RZ ;  /* 0x0000600022157810 */ /* 0x040fe20007fbe0ff */
[----:B------:R-:W-:Y:S01]  /*6480*/  UIMAD UR5, UR15, UR9, UR5 ;  /* 0x000000090f0572a4 */ /* 0x000fe2000f8e0205 */
[----:B------:R-:W-:-:S02]  /*6490*/  LOP3.LUT R11, R34, 0x180, RZ, 0xc0, !PT ;  /* 0x00000180220b7812 */ /* 0x000fc400078ec0ff */
[----:B------:R-:W-:Y:S02]  /*64a0*/  LOP3.LUT R20, R21, 0x180, RZ, 0xc0, !PT ;  /* 0x0000018015147812 */ /* 0x000fe400078ec0ff */
[----:B------:R-:W-:Y:S02]  /*64b0*/  SHF.R.U64 R11, R11, 0x3, RZ ;  /* 0x000000030b0b7819 */ /* 0x000fe400000012ff */
[----:B------:R-:W-:Y:S02]  /*64c0*/  SHF.R.U64 R20, R20, 0x3, RZ ;  /* 0x0000000314147819 */ /* 0x000fe400000012ff */
[----:B------:R-:W-:Y:S01]  /*64d0*/  LOP3.LUT R34, R11, R34, RZ, 0x3c, !PT ;  /* 0x000000220b227212 */ /* 0x000fe200078e3cff */
[--C-:B------:R-:W-:Y:S01]  /*64e0*/  IMAD.X R11, RZ, RZ, R35.reuse, P6 ;  /* 0x000000ffff0b7224 */ /* 0x100fe200030e0623 */
[----:B------:R-:W-:Y:S01]  /*64f0*/  LOP3.LUT R20, R20, R21, RZ, 0x3c, !PT ;  /* 0x0000001514147212 */ /* 0x000fe200078e3cff */
[----:B------:R-:W-:Y:S01]  /*6500*/  IMAD.X R21, RZ, RZ, R35, P5 ;  /* 0x000000ffff157224 */ /* 0x000fe200028e0623 */
[----:B--2---:R-:W-:Y:S01]  /*6510*/  LOP3.LUT R14, R0, 0x2, RZ, 0x3c, !PT ;  /* 0x00000002000e7812 */ /* 0x004fe200078e3cff */
[----:B------:R-:W-:Y:S04]  /*6520*/  SHFL.IDX PT, R47, R47, R0, 0x1c1f ;  /* 0x001c1f002f2f7589 */ /* 0x000fe800000e0000 */
[----:B------:R-:W0:Y:S04]  /*6530*/  SHFL.IDX PT, R6, R41, R14, 0x1c1f ;  /* 0x001c1f0e29067589 */ /* 0x000e2800000e0000 */
[----:B------:R-:W-:Y:S04]  /*6540*/  SHFL.IDX PT, R51, R51, R0, 0x1c1f ;  /* 0x001c1f0033337589 */ /* 0x000fe800000e0000 */
[----:B------:R-:W1:Y:S04]  /*6550*/  SHFL.IDX PT, R28, R61, R14, 0x1c1f ;  /* 0x001c1f0e3d1c7589 */ /* 0x000e6800000e0000 */
[----:B------:R-:W-:Y:S04]  /*6560*/  SHFL.IDX PT, R49, R49, R0, 0x1c1f ;  /* 0x001c1f0031317589 */ /* 0x000fe800000e0000 */
[----:B------:R-:W-:Y:S04]  /*6570*/  SHFL.IDX PT, R55, R55, R0, 0x1c1f ;  /* 0x001c1f0037377589 */ /* 0x000fe800000e0000 */
[----:B------:R-:W-:Y:S04]  /*6580*/  SHFL.IDX PT, R57, R57, R0, 0x1c1f ;  /* 0x001c1f0039397589 */ /* 0x000fe800000e0000 */
[----:B------:R-:W-:Y:S01]  /*6590*/  SHFL.IDX PT, R59, R59, R0, 0x1c1f ;  /* 0x001c1f003b3b7589 */ /* 0x000fe200000e0000 */
[----:B0-----:R-:W-:-:S02]  /*65a0*/  SEL R4, R47, R6, P0 ;  /* 0x000000062f047207 */ /* 0x001fc40000000000 */
[----:B------:R-:W-:Y:S01]  /*65b0*/  SEL R6, R6, R47, P0 ;  /* 0x0000002f06067207 */ /* 0x000fe20000000000 */
[----:B------:R-:W-:Y:S04]  /*65c0*/  SHFL.IDX PT, R43, R43, R0, 0x1c1f ;  /* 0x001c1f002b2b7589 */ /* 0x000fe800000e0000 */
[----:B------:R-:W-:Y:S01]  /*65d0*/  SHFL.IDX PT, R63, R63, R0, 0x1c1f ;  /* 0x001c1f003f3f7589 */ /* 0x000fe200000e0000 */
[----:B-1----:R-:W-:Y:S02]  /*65e0*/  SEL R5, R51, R28, P0 ;  /* 0x0000001c33057207 */ /* 0x002fe40000000000 */
[----:B------:R-:W-:Y:S01]  /*65f0*/  SEL R7, R28, R51, P0 ;  /* 0x000000331c077207 */ /* 0x000fe20000000000 */
[----:B------:R-:W-:Y:S04]  /*6600*/  SHFL.IDX PT, R67, R67, R0, 0x1c1f ;  /* 0x001c1f0043437589 */ /* 0x000fe800000e0000 */
[----:B------:R-:W-:Y:S04]  /*6610*/  SHFL.IDX PT, R71, R71, R0, 0x1c1f ;  /* 0x001c1f0047477589 */ /* 0x000fe800000e0000 */
[----:B------:R-:W-:Y:S04]  /*6620*/  SHFL.IDX PT, R75, R75, R0, 0x1c1f ;  /* 0x001c1f004b4b7589 */ /* 0x000fe800000e0000 */
[----:B------:R-:W-:Y:S04]  /*6630*/  SHFL.IDX PT, R77, R77, R0, 0x1c1f ;  /* 0x001c1f004d4d7589 */ /* 0x000fe800000e0000 */
[----:B------:R-:W-:Y:S04]  /*6640*/  SHFL.IDX PT, R36, R36, R14, 0x1c1f ;  /* 0x001c1f0e24247589 */ /* 0x000fe800000e0000 */
[----:B------:R0:W1:Y:S04]  /*6650*/  SHFL.IDX PT, R30, R37, R14, 0x1c1f ;  /* 0x001c1f0e251e7589 */ /* 0x00006800000e0000 */
[----:B------:R-:W2:Y:S01]  /*6660*/  SHFL.IDX PT, R52, R65, R14, 0x1c1f ;  /* 0x001c1f0e41347589 */ /* 0x000ea200000e0000 */
[----:B------:R-:W-:Y:S01]  /*6670*/  BAR.SYNC.DEFER_BLOCKING 0x1, 0x180 ;  /* 0x0046000000007b1d */ /* 0x000fe20000010000 */
[----:B0-----:R-:W-:-:S05]  /*6680*/  LEA R37, P4, R12, UR6, 0x2 ;  /* 0x000000060c257c11 */ /* 0x001fca000f8810ff */
[----:B------:R-:W0:Y:S04]  /*6690*/  SHFL.IDX PT, R38, R38, R14, 0x1c1f ;  /* 0x001c1f0e26267589 */ /* 0x000e2800000e0000 */
[----:B------:R-:W3:Y:S04]  /*66a0*/  SHFL.IDX PT, R46, R40, R14, 0x1c1f ;  /* 0x001c1f0e282e7589 */ /* 0x000ee800000e0000 */
[----:B------:R-:W4:Y:S01]  /*66b0*/  SHFL.IDX PT, R0, R69, R14, 0x1c1f ;  /* 0x001c1f0e45007589 */ /* 0x000f2200000e0000 */
[----:B-1----:R-:W-:Y:S02]  /*66c0*/  SEL R28, R55, R30, P0 ;  /* 0x0000001e371c7207 */ /* 0x002fe40000000000 */
[----:B------:R-:W-:Y:S01]  /*66d0*/  SEL R30, R30, R55, P0 ;  /* 0x000000371e1e7207 */ /* 0x000fe20000000000 */
[----:B------:R1:W4:Y:S04]  /*66e0*/  SHFL.IDX PT, R42, R39, R14, 0x1c1f ;  /* 0x001c1f0e272a7589 */ /* 0x00032800000e0000 */
[----:B------:R-:W4:Y:S04]  /*66f0*/  SHFL.IDX PT, R54, R73, R14, 0x1c1f ;  /* 0x001c1f0e49367589 */ /* 0x000f2800000e0000 */
[----:B------:R-:W4:Y:S01]  /*6700*/  SHFL.IDX PT, R56, R45, R14, 0x1c1f ;  /* 0x001c1f0e2d387589 */ /* 0x000f2200000e0000 */
[----:B-1----:R-:W-:-:S03]  /*6710*/  IMAD R39, R48, 0xc0, R152 ;  /* 0x000000c030277824 */ /* 0x002fc600078e0298 */
[----:B------:R1:W4:Y:S01]  /*6720*/  SHFL.IDX PT, R58, R53, R14, 0x1c1f ;  /* 0x001c1f0e353a7589 */ /* 0x00032200000e0000 */
[C---:B------:R-:W-:Y:S01]  /*6730*/  VIADD R15, R39.reuse, 0x8 ;  /* 0x00000008270f7836 */ /* 0x040fe20000000000 */
[-C--:B------:R-:W-:Y:S02]  /*6740*/  ISETP.GE.OR P3, PT, R39, R66.reuse, P1 ;  /* 0x000000422700720c */ /* 0x080fe40000f66670 */
[----:B------:R4:W-:Y:S01]  /*6750*/  STSM.16.M88.4 [R31], R4 ;  /* 0x000000041f007844 */ /* 0x0009e20000000200 */
[----:B------:R-:W-:Y:S02]  /*6760*/  LEA.HI.X R39, R12, UR7, R13, 0x2, P4 ;  /* 0x000000070c277c11 */ /* 0x000fe4000a0f140d */
[----:B------:R-:W-:Y:S01]  /*6770*/  ISETP.GE.OR P1, PT, R15, R66, P1 ;  /* 0x000000420f00720c */ /* 0x000fe20000f26670 */
[----:B------:R-:W-:Y:S01]  /*6780*/  SHFL.IDX PT, R50, R37, RZ, 0x1c1f ;  /* 0x001c1fff25327589 */ /* 0x000fe200000e0000 */
[----:B------:R-:W-:Y:S02]  /*6790*/  SEL R12, R49, R36, P0 ;  /* 0x00000024310c7207 */ /* 0x000fe40000000000 */
[----:B-1----:R-:W-:Y:S01]  /*67a0*/  SEL R14, R36, R49, P0 ;  /* 0x00000031240e7207 */ /* 0x002fe20000000000 */
[----:B------:R-:W1:Y:S01]  /*67b0*/  SHFL.IDX PT, R51, R39, RZ, 0x1c1f ;  /* 0x001c1fff27337589 */ /* 0x000e6200000e0000 */
[----:B--2---:R-:W-:-:S02]  /*67c0*/  SEL R13, R63, R52, P0 ;  /* 0x000000343f0d7207 */ /* 0x004fc40000000000 */
[----:B------:R-:W-:Y:S01]  /*67d0*/  SEL R15, R52, R63, P0 ;  /* 0x0000003f340f7207 */ /* 0x000fe20000000000 */
[----:B------:R2:W-:Y:S01]  /*67e0*/  SHFL.IDX PT, R64, R37, 0x1, 0x1c1f ;  /* 0x003c1f0025407f89 */ /* 0x0005e200000e0000 */
[----:B0-----:R-:W-:Y:S02]  /*67f0*/  SEL R36, R57, R38, P0 ;  /* 0x0000002639247207 */ /* 0x001fe40000000000 */
[----:B---3--:R-:W-:Y:S01]  /*6800*/  SEL R44, R43, R46, P0 ;  /* 0x0000002e2b2c7207 */ /* 0x008fe20000000000 */
[----:B------:R0:W3:Y:S01]  /*6810*/  SHFL.IDX PT, R65, R39, 0x1, 0x1c1f ;  /* 0x003c1f0027417f89 */ /* 0x0000e200000e0000 */
[----:B----4-:R-:W-:Y:S02]  /*6820*/  SEL R29, R67, R0, P0 ;  /* 0x00000000431d7207 */ /* 0x010fe40000000000 */
[----:B------:R-:W-:Y:S01]  /*6830*/  SEL R31, R0, R67, P0 ;  /* 0x00000043001f7207 */ /* 0x000fe20000000000 */
[----:B------:R-:W-:Y:S01]  /*6840*/  STSM.16.M88.4 [R62], R12 ;  /* 0x0000000c3e007844 */ /* 0x000fe20000000200 */
[----:B------:R-:W-:-:S02]  /*6850*/  SEL R38, R38, R57, P0 ;  /* 0x0000003926267207 */ /* 0x000fc40000000000 */
[----:B------:R-:W-:Y:S01]  /*6860*/  SEL R40, R59, R42, P0 ;  /* 0x0000002a3b287207 */ /* 0x000fe20000000000 */
[----:B------:R-:W-:Y:S01]  /*6870*/  STSM.16.M88.4 [R60], R28 ;  /* 0x0000001c3c007844 */ /* 0x000fe20000000200 */
[----:B------:R-:W-:Y:S02]  /*6880*/  SEL R46, R46, R43, P0 ;  /* 0x0000002b2e2e7207 */ /* 0x000fe40000000000 */
[----:B--2---:R-:W-:Y:S02]  /*6890*/  SEL R37, R71, R54, P0 ;  /* 0x0000003647257207 */ /* 0x004fe40000000000 */
[----:B0-----:R-:W-:Y:S02]  /*68a0*/  SEL R39, R54, R71, P0 ;  /* 0x0000004736277207 */ /* 0x001fe40000000000 */
[----:B------:R-:W-:Y:S02]  /*68b0*/  SEL R42, R42, R59, P0 ;  /* 0x0000003b2a2a7207 */ /* 0x000fe40000000000 */
[----:B------:R-:W-:Y:S01]  /*68c0*/  SEL R41, R75, R56, P0 ;  /* 0x000000384b297207 */ /* 0x000fe20000000000 */
[----:B------:R0:W-:Y:S01]  /*68d0*/  STSM.16.M88.4 [R72], R36 ;  /* 0x0000002448007844 */ /* 0x0001e20000000200 */
[----:B------:R-:W-:-:S02]  /*68e0*/  SEL R43, R56, R75, P0 ;  /* 0x0000004b382b7207 */ /* 0x000fc40000000000 */
[----:B------:R-:W-:Y:S02]  /*68f0*/  SEL R45, R77, R58, P0 ;  /* 0x0000003a4d2d7207 */ /* 0x000fe40000000000 */
[----:B------:R-:W-:Y:S01]  /*6900*/  SEL R47, R58, R77, P0 ;  /* 0x0000004d3a2f7207 */ /* 0x000fe20000000000 */
[----:B------:R-:W-:Y:S04]  /*6910*/  STSM.16.M88.4 [R70], R40 ;  /* 0x0000002846007844 */ /* 0x000fe80000000200 */
[----:B------:R-:W-:Y:S01]  /*6920*/  STSM.16.M88.4 [R68], R44 ;  /* 0x0000002c44007844 */ /* 0x000fe20000000200 */
[----:B------:R-:W-:Y:S08]  /*6930*/  BAR.SYNC.DEFER_BLOCKING 0x1, 0x180 ;  /* 0x0046000000007b1d */ /* 0x000ff00000010000 */
[----:B0-----:R-:W0:Y:S08]  /*6940*/  @P2 LDC R37, c[0x0][0xbec] ;  /* 0x0002fb00ff252b82 */ /* 0x001e300000000800 */
[----:B------:R-:W2:Y:S01]  /*6950*/  @P2 LDC R39, c[0x0][0xbf0] ;  /* 0x0002fc00ff272b82 */ /* 0x000ea20000000800 */
[----:B------:R-:W-:Y:S01]  /*6960*/  UIMAD.WIDE.U32 UR6, UR15, UR8, URZ ;  /* 0x000000080f0672a5 */ /* 0x000fe2000f8e003f */
[----:B-1----:R-:W-:Y:S04]  /*6970*/  @!P3 ST.E desc[UR36][R50.64], R8 ;  /* 0x000000083200b985 */ /* 0x002fe8000c101924 */
[----:B---3--:R1:W-:Y:S04]  /*6980*/  @!P1 ST.E desc[UR36][R64.64], R3 ;  /* 0x0000000340009985 */ /* 0x0083e8000c101924 */
[----:B------:R3:W5:Y:S01]  /*6990*/  LD.E.128 R60, desc[UR36][R20.64] ;  /* 0x00000024143c7980 */ /* 0x000762000c101d00 */
[----:B------:R-:W-:-:S02]  /*69a0*/  UIMAD UR8, UR16, UR10, URZ ;  /* 0x0000000a100872a4 */ /* 0x000fc4000f8e023f */
[----:B------:R-:W-:Y:S01]  /*69b0*/  UIADD3 UR7, UR7, UR5, URZ ;  /* 0x0000000507077290 */ /* 0x000fe2000fffe03f */
[----:B------:R4:W5:Y:S01]  /*69c0*/  LD.E.128 R28, desc[UR36][R10.64] ;  /* 0x000000240a1c7980 */ /* 0x000962000c101d00 */
[----:B-1----:R-:W-:-:S03]  /*69d0*/  IMAD R3, R18, 0x60, R19 ;  /* 0x0000006012037824 */ /* 0x002fc600078e0213 */
[----:B------:R-:W5:Y:S01]  /*69e0*/  LD.E.128 R52, desc[UR36][R34.64] ;  /* 0x0000002422347980 */ /* 0x000f62000c101d00 */
[----:B---3--:R-:W-:-:S03]  /*69f0*/  IMAD R20, R48, 0xc0, R3 ;  /* 0x000000c030147824 */ /* 0x008fc600078e0203 */
[----:B------:R-:W5:Y:S01]  /*6a00*/  LD.E.128 R4, desc[UR36][R32.64] ;  /* 0x0000002420047980 */ /* 0x000f62000c101d00 */
[----:B0-----:R-:W-:Y:S01]  /*6a10*/  @P2 IMAD.HI.U32 R0, R20, R37, RZ ;  /* 0x0000002514002227 */ /* 0x001fe200078e00ff */
[----:B------:R-:W-:Y:S02]  /*6a20*/  UIMAD UR5, UR45, UR11, UR8 ;  /* 0x0000000b2d0572a4 */ /* 0x000fe4000f8e0208 */
[----:B------:R-:W5:Y:S01]  /*6a30*/  LD.E.128 R56, desc[UR36][R26.64] ;  /* 0x000000241a387980 */ /* 0x000f62000c101d00 */
[----:B------:R-:W-:Y:S01]  /*6a40*/  IMAD.MOV.U32 R3, RZ, RZ, R20 ;  /* 0x000000ffff037224 */ /* 0x000fe200078e0014 */
[----:B--2---:R-:W-:Y:S01]  /*6a50*/  @P2 SHF.R.U32.HI R3, RZ, R39, R0 ;  /* 0x00000027ff032219 */ /* 0x004fe20000011600 */
[----:B------:R-:W-:Y:S01]  /*6a60*/  UIMAD.WIDE.U32 UR6, UR45, UR10, UR6 ;  /* 0x0000000a2d0672a5 */ /* 0x000fe2000f8e0006 */
[----:B------:R0:W5:Y:S01]  /*6a70*/  LD.E.128 R12, desc[UR36][R24.64] ;  /* 0x00000024180c7980 */ /* 0x000162000c101d00 */
[----:B------:R-:W-:Y:S01]  /*6a80*/  ULDC.64 UR8, c[0x0][0xae0] ;  /* 0x0002b80000087ab9 */ /* 0x000fe20000000a00 */
[--C-:B------:R-:W-:Y:S01]  /*6a90*/  SHF.R.S32.HI R0, RZ, 0x1f, R3.reuse ;  /* 0x0000001fff007819 */ /* 0x100fe20000011403 */
[----:B------:R-:W-:Y:S01]  /*6aa0*/  UIADD3 UR5, UR7, UR5, URZ ;  /* 0x0000000507057290 */ /* 0x000fe2000fffe03f */
[----:B------:R-:W-:Y:S01]  /*6ab0*/  IMAD.MOV R8, RZ, RZ, -R3 ;  /* 0x000000ffff087224 */ /* 0x000fe200078e0a03 */
[----:B------:R-:W-:Y:S01]  /*6ac0*/  @!PT LDS RZ, [RZ] ;  /* 0x00000000fffff984 */ /* 0x000fe20000000800 */
[----:B------:R-:W-:Y:S01]  /*6ad0*/  @!PT LDS RZ, [RZ] ;  /* 0x00000000fffff984 */ /* 0x000fe20000000800 */
[----:B------:R-:W-:Y:S01]  /*6ae0*/  @!PT LDS RZ, [RZ] ;  /* 0x00000000fffff984 */ /* 0x000fe20000000800 */
[----:B------:R-:W-:Y:S01]  /*6af0*/  @!PT LDS RZ, [RZ] ;  /* 0x00000000fffff984 */ /* 0x000fe20000000800 */
[----:B------:R1:W-:Y:S06]  /*6b00*/  MEMBAR.ALL.CTA ;  /* 0x0000000000007992 */ /* 0x0003ec0000008000 */
[----:B-1----:R-:W1:Y:S01]  /*6b10*/  FENCE.VIEW.ASYNC.S ;  /* 0x00000000000073c6 */ /* 0x002e620000000000 */
[----:B----4-:R-:W-:-:S02]  /*6b20*/  IMAD.U32 R11, RZ, RZ, UR7 ;  /* 0x00000007ff0b7e24 */ /* 0x010fc4000f8e00ff */
[----:B------:R-:W-:Y:S02]  /*6b30*/  IMAD R0, R0, UR8, RZ ;  /* 0x0000000800007c24 */ /* 0x000fe4000f8e02ff */
[----:B------:R-:W-:Y:S02]  /*6b40*/  IMAD R21, R9, R8, R20 ;  /* 0x0000000809157224 */ /* 0x000fe400078e0214 */
[----:B------:R-:W-:Y:S01]  /*6b50*/  IMAD.U32 R10, RZ, RZ, UR6 ;  /* 0x00000006ff0a7e24 */ /* 0x000fe2000f8e00ff */
[----:B------:R-:W-:Y:S01]  /*6b60*/  ULDC.64 UR6, c[0x0][0xad8] ;  /* 0x0002b60000067ab9 */ /* 0x000fe20000000a00 */
[----:B------:R-:W-:Y:S02]  /*6b70*/  IMAD.U32 R11, RZ, RZ, UR5 ;  /* 0x00000005ff0b7e24 */ /* 0x000fe4000f8e00ff */
[C---:B0-----:R-:W-:Y:S01]  /*6b80*/  IMAD R25, R3.reuse, UR9, R0 ;  /* 0x0000000903197c24 */ /* 0x041fe2000f8e0200 */
[----:B------:R-:W-:Y:S01]  /*6b90*/  SHF.R.S32.HI R0, RZ, 0x1f, R21 ;  /* 0x0000001fff007819 */ /* 0x000fe20000011415 */
[----:B------:R-:W-:-:S04]  /*6ba0*/  IMAD.WIDE.U32 R8, R3, UR8, R10 ;  /* 0x0000000803087c25 */ /* 0x000fc8000f8e000a */
[----:B------:R-:W-:Y:S02]  /*6bb0*/  IMAD.IADD R9, R9, 0x1, R25 ;  /* 0x0000000109097824 */ /* 0x000fe400078e0219 */
[----:B------:R-:W-:Y:S02]  /*6bc0*/  IMAD R0, R0, UR6, RZ ;  /* 0x0000000600007c24 */ /* 0x000fe4000f8e02ff */
[----:B------:R-:W-:Y:S01]  /*6bd0*/  IMAD R27, R48, 0xc0, R19 ;  /* 0x000000c0301b7824 */ /* 0x000fe200078e0213 */
[----:B------:R-:W-:Y:S01]  /*6be0*/  UIADD3 UR4, UR4, 0x19c20, URZ ;  /* 0x00019c2004047890 */ /* 0x000fe2000fffe03f */
[C---:B------:R-:W-:Y:S02]  /*6bf0*/  IMAD R3, R21.reuse, UR7, R0 ;  /* 0x0000000715037c24 */ /* 0x040fe4000f8e0200 */
[----:B------:R-:W-:Y:S01]  /*6c00*/  IMAD.WIDE.U32 R8, R21, UR6, R8 ;  /* 0x0000000615087c25 */ /* 0x000fe2000f8e0008 */
[----:B------:R-:W-:Y:S01]  /*6c10*/  UIADD3 UR38, UR38, 0x1, URZ ;  /* 0x0000000126267890 */ /* 0x000fe2000fffe03f */
[----:B------:R-:W-:Y:S01]  /*6c20*/  ISETP.GE.AND P0, PT, R27, R66, PT ;  /* 0x000000421b00720c */ /* 0x000fe20003f06270 */
[----:B------:R-:W-:Y:S01]  /*6c30*/  ULDC.64 UR6, c[0x0][0xa80] ;  /* 0x0002a00000067ab9 */ /* 0x000fe20000000a00 */
[----:B------:R-:W-:Y:S01]  /*6c40*/  IMAD.IADD R3, R9, 0x1, R3 ;  /* 0x0000000109037824 */ /* 0x000fe200078e0203 */
[----:B------:R-:W-:Y:S01]  /*6c50*/  UPRMT UR4, URZ, 0x654, UR4 ;  /* 0x000006543f047896 */ /* 0x000fe20008000004 */
[----:B------:R-:W-:Y:S01]  /*6c60*/  LEA R0, P1, R8, UR6, 0x1 ;  /* 0x0000000608007c11 */ /* 0x000fe2000f8208ff */
[----:B------:R-:W-:-:S03]  /*6c70*/  UISETP.NE.AND UP0, UPT, UR38, 0x2, UPT ;  /* 0x000000022600788c */ /* 0x000fc6000bf05270 */
[----:B------:R-:W-:Y:S01]  /*6c80*/  LEA.HI.X R26, R8, UR7, R3, 0x1, P1 ;  /* 0x00000007081a7c11 */ /* 0x000fe200088f0c03 */
[----:B------:R-:W-:Y:S01]  /*6c90*/  USEL UR6, URZ, 0x1, UP0 ;  /* 0x000000013f067887 */ /* 0x000fe20008000000 */
[----:B------:R-:W-:Y:S01]  /*6ca0*/  ULDC UR5, c[0x0][0xc] ;  /* 0x0000030000057ab9 */ /* 0x000fe20000000800 */
[----:B------:R-:W-:Y:S01]  /*6cb0*/  USEL UR38, UR38, URZ, UP0 ;  /* 0x0000003f26267287 */ /* 0x000fe20008000000 */
[----:B-1----:R0:W1:Y:S01]  /*6cc0*/  SHFL.IDX PT, R10, R0, RZ, 0x1c1f ;  /* 0x001c1fff000a7589 */ /* 0x00206200000e0000 */
[----:B------:R-:W-:Y:S01]  /*6cd0*/  UIADD3 UR47, UR5, UR47, URZ ;  /* 0x0000002f052f7290 */ /* 0x000fe2000fffe03f */
[----:B------:R-:W-:Y:S01]  /*6ce0*/  SYNCS.ARRIVE.TRANS64.RED.A1T0 RZ, [UR4], RZ ;  /* 0x000000ffffff79a7 */ /* 0x000fe20008100404 */
[----:B------:R-:W-:Y:S01]  /*6cf0*/  ULOP3.LUT UR39, UR39, UR6, URZ, 0x3c, !UPT ;  /* 0x0000000627277292 */ /* 0x000fe2000f8e3c3f */
[----:B------:R0:W2:Y:S01]  /*6d00*/  SHFL.IDX PT, R11, R26, RZ, 0x1c1f ;  /* 0x001c1fff1a0b7589 */ /* 0x0000a200000e0000 */
[----:B------:R-:W-:Y:S04]  /*6d10*/  BSSY B0, `(.L_x_31) ;  /* 0x000000e000007945 */ /* 0x000fe80003800000 */
[----:B------:R-:W-:Y:S06]  /*6d20*/  @P0 BRA `(.L_x_32) ;  /* 0x0000000000300947 */ /* 0x000fec0003800000 */
[----:B------:R-:W-:Y:S02]  /*6d30*/  ULDC UR4, c[0x0][0xac8] ;  /* 0x0002b20000047ab9 */ /* 0x000fe40000000800 */
[----:B------:R-:W-:Y:S02]  /*6d40*/  ISETP.GE.AND P1, PT, R17, UR4, PT ;  /* 0x0000000411007c0c */ /* 0x000fe4000bf26270 */
[----:B------:R-:W-:Y:S02]  /*6d50*/  ISETP.GE.AND P2, PT, R16, UR4, PT ;  /* 0x0000000410007c0c */ /* 0x000fe4000bf46270 */
[----:B------:R-:W-:-:S09]  /*6d60*/  ISETP.GE.AND P0, PT, R2, UR4, PT ;  /* 0x0000000402007c0c */ /* 0x000fd2000bf06270 */
[CC--:B-1----:R-:W-:Y:S02]  /*6d70*/  @!P1 LEA R20, P3, R17.reuse, R10.reuse, 0x1 ;  /* 0x0000000a11149211 */ /* 0x0c2fe400078608ff */
[----:B------:R-:W-:Y:S02]  /*6d80*/  @!P2 LEA R24, P4, R16, R10, 0x1 ;  /* 0x0000000a1018a211 */ /* 0x000fe400078808ff */
[----:B--2---:R-:W-:Y:S01]  /*6d90*/  @!P0 IMAD.WIDE R8, R2, 0x2, R10 ;  /* 0x0000000202088825 */ /* 0x004fe200078e020a */
[-C--:B------:R-:W-:Y:S02]  /*6da0*/  @!P1 LEA.HI.X R21, R17, R11.reuse, R157, 0x1, P3 ;  /* 0x0000000b11159211 */ /* 0x080fe400018f0c9d */
[----:B------:R-:W-:Y:S02]  /*6db0*/  @!P2 LEA.HI.X R25, R16, R11, R156, 0x1, P4 ;  /* 0x0000000b1019a211 */ /* 0x000fe400020f0c9c */
[----:B-----5:R3:W-:Y:S04]  /*6dc0*/  @!P0 ST.E.128 desc[UR36][R8.64], R52 ;  /* 0x0000003408008985 */ /* 0x0207e8000c101d24 */
[----:B------:R3:W-:Y:S04]  /*6dd0*/  @!P1 ST.E.128 desc[UR36][R20.64], R56 ;  /* 0x0000003814009985 */ /* 0x0007e8000c101d24 */
[----:B------:R3:W-:Y:S02]  /*6de0*/  @!P2 ST.E.128 desc[UR36][R24.64], R60 ;  /* 0x0000003c1800a985 */ /* 0x0007e4000c101d24 */
.L_x_32:
[----:B------:R-:W-:Y:S05]  /*6df0*/  BSYNC B0 ;  /* 0x0000000000007941 */ /* 0x000fea0003800000 */
.L_x_31:
[----:B------:R-:W-:Y:S01]  /*6e00*/  VIADD R3, R27, 0x60 ;  /* 0x000000601b037836 */ /* 0x000fe20000000000 */
[----:B--2---:R2:W4:Y:S01]  /*6e10*/  SHFL.IDX PT, R11, R26, 0x1, 0x1c1f ;  /* 0x003c1f001a0b7f89 */ /* 0x00452200000e0000 */
[----:B------:R-:W-:Y:S01]  /*6e20*/  UIADD3 UR40, UR40, 0x1, URZ ;  /* 0x0000000128287890 */ /* 0x000fe2000fffe03f */
[----:B------:R-:W-:Y:S02]  /*6e30*/  BSSY B0, `(.L_x_33) ;  /* 0x0000010000007945 */ /* 0x000fe40003800000 */
[----:B------:R-:W-:Y:S01]  /*6e40*/  ISETP.GE.AND P0, PT, R3, R66, PT ;  /* 0x000000420300720c */ /* 0x000fe20003f06270 */
[----:B-1----:R2:W1:-:S12]  /*6e50*/  SHFL.IDX PT, R10, R0, 0x1, 0x1c1f ;  /* 0x003c1f00000a7f89 */ /* 0x00245800000e0000 */
[----:B--2---:R-:W-:Y:S05]  /*6e60*/  @P0 BRA `(.L_x_34) ;  /* 0x0000000000300947 */ /* 0x004fea0003800000 */
[----:B------:R-:W-:Y:S02]  /*6e70*/  ULDC UR4, c[0x0][0xac8] ;  /* 0x0002b20000047ab9 */ /* 0x000fe40000000800 */
[----:B------:R-:W-:Y:S02]  /*6e80*/  ISETP.GE.AND P3, PT, R17, UR4, PT ;  /* 0x0000000411007c0c */ /* 0x000fe4000bf66270 */
[----:B------:R-:W-:Y:S02]  /*6e90*/  ISETP.GE.AND P4, PT, R16, UR4, PT ;  /* 0x0000000410007c0c */ /* 0x000fe4000bf86270 */
[----:B------:R-:W-:-:S09]  /*6ea0*/  ISETP.GE.AND P2, PT, R2, UR4, PT ;  /* 0x0000000402007c0c */ /* 0x000fd2000bf46270 */
[CC--:B-1-3--:R-:W-:Y:S02]  /*6eb0*/  @!P3 LEA R20, P0, R17.reuse, R10.reuse, 0x1 ;  /* 0x0000000a1114b211 */ /* 0x0cafe400078008ff */
[----:B------:R-:W-:Y:S02]  /*6ec0*/  @!P4 LEA R24, P1, R16, R10, 0x1 ;  /* 0x0000000a1018c211 */ /* 0x000fe400078208ff */
[----:B----4-:R-:W-:Y:S01]  /*6ed0*/  @!P2 IMAD.WIDE R8, R2, 0x2, R10 ;  /* 0x000000020208a825 */ /* 0x010fe200078e020a */
[-C--:B------:R-:W-:Y:S02]  /*6ee0*/  @!P3 LEA.HI.X R21, R17, R11.reuse, R157, 0x1, P0 ;  /* 0x0000000b1115b211 */ /* 0x080fe400000f0c9d */
[----:B------:R-:W-:Y:S02]  /*6ef0*/  @!P4 LEA.HI.X R25, R16, R11, R156, 0x1, P1 ;  /* 0x0000000b1019c211 */ /* 0x000fe400008f0c9c */
[----:B-----5:R2:W-:Y:S04]  /*6f00*/  @!P2 ST.E.128 desc[UR36][R8.64], R4 ;  /* 0x000000040800a985 */ /* 0x0205e8000c101d24 */
[----:B------:R2:W-:Y:S04]  /*6f10*/  @!P3 ST.E.128 desc[UR36][R20.64], R12 ;  /* 0x0000000c1400b985 */ /* 0x0005e8000c101d24 */
[----:B------:R2:W-:Y:S02]  /*6f20*/  @!P4 ST.E.128 desc[UR36][R24.64], R28 ;  /* 0x0000001c1800c985 */ /* 0x0005e4000c101d24 */
.L_x_34:
[----:B------:R-:W-:Y:S05]  /*6f30*/  BSYNC B0 ;  /* 0x0000000000007941 */ /* 0x000fea0003800000 */
.L_x_33:
[----:B0-----:R-:W0:Y:S02]  /*6f40*/  LDC R0, c[0x0][0xc34] ;  /* 0x00030d00ff007b82 */ /* 0x001e240000000800 */
[----:B0-----:R-:W-:-:S13]  /*6f50*/  ISETP.LE.AND P0, PT, R0, UR47, PT ;  /* 0x0000002f00007c0c */ /* 0x001fda000bf03270 */
[----:B------:R-:W-:Y:S05]  /*6f60*/  @!P0 BRA `(.L_x_35) ;  /* 0xffffff9c004c8947 */ /* 0x000fea000383ffff */
[----:B------:R-:W-:Y:S05]  /*6f70*/  EXIT ;  /* 0x000000000000794d */ /* 0x000fea0003800000 */
.L_x_5:
[----:B------:R-:W-:-:S08]  /*6f80*/  NOP ;  /* 0x0000000000007918 */ /* 0x000fd00000000000 */
[----:B------:R-:W0:-:S00]  /*6f90*/  USETMAXREG.DEALLOC.CTAPOOL 0x20 ;  /* 0x00000020000079c8 */ /* 0x000e0000080e0500 */
[----:B------:R-:W1:Y:S01]  /*6fa0*/  S2UR UR39, SR_CTAID.X ;  /* 0x00000000002779c3 */ /* 0x000e620000002500 */
[----:B------:R-:W-:Y:S01]  /*6fb0*/  UMOV UR38, 0x1 ;  /* 0x0000000100267882 */ /* 0x000fe20000000000 */
[----:B0-----:R-:W-:Y:S02]  /*6fc0*/  IMAD.MOV.U32 R19, RZ, RZ, RZ ;  /* 0x000000ffff137224 */ /* 0x001fe400078e00ff */
[----:B------:R-:W-:-:S04]  /*6fd0*/  IMAD.MOV.U32 R22, RZ, RZ, 0x1 ;  /* 0x00000001ff167424 */ /* 0x000fc800078e00ff */
[----:B------:R-:W1:Y:S02]  /*6fe0*/  LDC R2, c[0x0][0xc34] ;  /* 0x00030d00ff027b82 */ /* 0x000e640000000800 */
[----:B-1----:R-:W-:-:S13]  /*6ff0*/  ISETP.LE.AND P0, PT, R2, UR39, PT ;  /* 0x0000002702007c0c */ /* 0x002fda000bf03270 */
[----:B------:R-:W-:Y:S05]  /*7000*/  @P0 BRA `(.L_x_36) ;  /* 0x0000003400fc0947 */ /* 0x000fea0003800000 */
[----:B------:R-:W0:Y:S01]  /*7010*/  S2R R10, SR_TID.X ;  /* 0x00000000000a7919 */ /* 0x000e220000002100 */
[----:B------:R-:W-:Y:S01]  /*7020*/  ULDC.64 UR4, c[0x0][0x418] ;  /* 0x0001060000047ab9 */ /* 0x000fe20000000a00 */
[----:B------:R-:W-:Y:S01]  /*7030*/  IMAD.SHL.U32 R6, R0, 0x800, RZ ;  /* 0x0000080000067824 */ /* 0x000fe200078e00ff */
[----:B------:R-:W-:Y:S01]  /*7040*/  UISETP.NE.U32.AND UP0, UPT, UR4, URZ, UPT ;  /* 0x0000003f0400728c */ /* 0x000fe2000bf05070 */
[----:B------:R-:W-:Y:S01]  /*7050*/  LOP3.LUT R16, R16, 0xfffffffb, RZ, 0xc0, !PT ;  /* 0xfffffffb10107812 */ /* 0x000fe200078ec0ff */
[----:B------:R-:W-:Y:S01]  /*7060*/  ULDC.64 UR6, c[0x0][0x2f0] ;  /* 0x0000bc0000067ab9 */ /* 0x000fe20000000a00 */
[----:B------:R-:W-:Y:S01]  /*7070*/  ULDC UR4, c[0x0][0x424] ;  /* 0x0001090000047ab9 */ /* 0x000fe20000000800 */
[----:B------:R-:W-:Y:S01]  /*7080*/  UISETP.NE.AND.EX UP0, UPT, UR5, URZ, UPT, UP0 ;  /* 0x0000003f0500728c */ /* 0x000fe2000bf05300 */
[----:B------:R-:W-:Y:S01]  /*7090*/  IMAD.MOV.U32 R22, RZ, RZ, 0x1 ;  /* 0x00000001ff167424 */ /* 0x000fe200078e00ff */
[----:B------:R-:W-:Y:S01]  /*70a0*/  ULDC UR42, c[0x0][0x448] ;  /* 0x00011200002a7ab9 */ /* 0x000fe20000000800 */
[----:B------:R-:W-:Y:S01]  /*70b0*/  ULDC UR8, c[0x0][0x2b8] ;  /* 0x0000ae0000087ab9 */ /* 0x000fe20000000800 */
[----:B------:R-:W-:Y:S01]  /*70c0*/  USEL UR4, UR4, 0x1, UP0 ;  /* 0x0000000104047887 */ /* 0x000fe20008000000 */
[----:B------:R-:W-:Y:S01]  /*70d0*/  IMAD.MOV.U32 R19, RZ, RZ, RZ ;  /* 0x000000ffff137224 */ /* 0x000fe200078e00ff */
[----:B------:R-:W-:Y:S01]  /*70e0*/  UMOV UR43, 0x400 ;  /* 0x00000400002b7882 */ /* 0x000fe20000000000 */
[----:B------:R-:W-:-:S02]  /*70f0*/  ULOP3.LUT UR48, UR41, 0x2, URZ, 0xfc, !UPT ;  /* 0x0000000229307892 */ /* 0x000fc4000f8efc3f */
[----:B------:R-:W-:Y:S02]  /*7100*/  UIMAD UR40, UR4, UR6, URZ ;  /* 0x00000006042872a4 */ /* 0x000fe4000f8e023f */
[----:B------:R-:W-:Y:S02]  /*7110*/  ULEA UR43, UR47, UR43, 0x18 ;  /* 0x0000002b2f2b7291 */ /* 0x000fe4000f8ec03f */
[----:B------:R-:W-:Y:S01]  /*7120*/  UIADD3 UR5, UR40, 0x7f, URZ ;  /* 0x0000007f28057890 */ /* 0x000fe2000fffe03f */
[----:B------:R-:W-:Y:S01]  /*7130*/  ULDC UR4, c[0x0][0x288] ;  /* 0x0000a20000047ab9 */ /* 0x000fe20000000800 */
[----:B------:R-:W-:Y:S02]  /*7140*/  ULOP3.LUT UR49, UR41, 0x1, URZ, 0xfc, !UPT ;  /* 0x0000000129317892 */ /* 0x000fe4000f8efc3f */
[----:B------:R-:W-:Y:S02]  /*7150*/  USHF.R.S32.HI UR6, URZ, 0x1f, UR5 ;  /* 0x0000001f3f067899 */ /* 0x000fe40008011405 */
[----:B------:R-:W-:-:S02]  /*7160*/  UIMAD UR42, UR42, UR4, URZ ;  /* 0x000000042a2a72a4 */ /* 0x000fc4000f8e023f */
[----:B------:R-:W-:Y:S01]  /*7170*/  ULEA.HI UR6, UR6, UR5, URZ, 0x7 ;  /* 0x0000000506067291 */ /* 0x000fe2000f8f383f */
[----:B------:R-:W-:Y:S01]  /*7180*/  ULDC UR50, c[0x0][0xc] ;  /* 0x0000030000327ab9 */ /* 0x000fe20000000800 */
[C---:B0-----:R-:W-:Y:S01]  /*7190*/  IMAD.SHL.U32 R4, R10.reuse, 0x80, RZ ;  /* 0x000000800a047824 */ /* 0x041fe200078e00ff */
[----:B------:R-:W-:Y:S01]  /*71a0*/  SHF.R.U32.HI R0, RZ, 0x1, R10 ;  /* 0x00000001ff007819 */ /* 0x000fe2000001160a */
[C---:B------:R-:W-:Y:S01]  /*71b0*/  IMAD.SHL.U32 R2, R10.reuse, 0x10, RZ ;  /* 0x000000100a027824 */ /* 0x040fe200078e00ff */
[----:B------:R-:W-:Y:S01]  /*71c0*/  ULOP3.LUT UR4, UR6, 0xffffff80, URZ, 0xc0, !UPT ;  /* 0xffffff8006047892 */ /* 0x000fe2000f8ec03f */
[----:B------:R-:W-:Y:S01]  /*71d0*/  IMAD.SHL.U32 R9, R10, 0x2, RZ ;  /* 0x000000020a097824 */ /* 0x000fe200078e00ff */
[----:B------:R-:W-:Y:S01]  /*71e0*/  LOP3.LUT R3, R4, 0x400, RZ, 0xc0, !PT ;  /* 0x0000040004037812 */ /* 0x000fe200078ec0ff */
[----:B------:R-:W-:Y:S01]  /*71f0*/  UMOV UR38, URZ ;  /* 0x0000003f00267c82 */ /* 0x000fe20008000000 */
[----:B------:R-:W-:Y:S01]  /*7200*/  LOP3.LUT R5, R0, 0x20, RZ, 0xc0, !PT ;  /* 0x0000002000057812 */ /* 0x000fe200078ec0ff */
[----:B------:R-:W-:Y:S01]  /*7210*/  UIADD3 UR4, UR4, -0x80, URZ ;  /* 0xffffff8004047890 */ /* 0x000fe2000fffe03f */
[----:B------:R-:W-:Y:S01]  /*7220*/  LOP3.LUT R6, R3, 0x800, R6, 0xf8, !PT ;  /* 0x0000080003067812 */ /* 0x000fe200078ef806 */
[----:B------:R-:W-:Y:S01]  /*7230*/  IMAD.SHL.U32 R3, R10, 0x20, RZ ;  /* 0x000000200a037824 */ /* 0x000fe200078e00ff */
[----:B------:R-:W-:Y:S01]  /*7240*/  LOP3.LUT R7, R5, 0x10, R10, 0xf8, !PT ;  /* 0x0000001005077812 */ /* 0x000fe200078ef80a */
[----:B------:R-:W-:Y:S01]  /*7250*/  ULEA.HI.SX32 UR44, UR6, 0xfffffffe, 0x19 ;  /* 0xfffffffe062c7891 */ /* 0x000fe2000f8fca3f */
[----:B------:R-:W-:-:S02]  /*7260*/  LOP3.LUT R8, R2, 0x90, RZ, 0xc0, !PT ;  /* 0x0000009002087812 */ /* 0x000fc400078ec0ff */
[----:B------:R-:W-:Y:S02]  /*7270*/  LOP3.LUT R5, R3, 0x80, RZ, 0xc0, !PT ;  /* 0x0000008003057812 */ /* 0x000fe400078ec0ff */
[----:B------:R-:W-:Y:S01]  /*7280*/  LOP3.LUT R7, R7, 0x380, R4, 0xf8, !PT ;  /* 0x0000038007077812 */ /* 0x000fe200078ef804 */
[----:B------:R-:W-:Y:S01]  /*7290*/  IMAD.SHL.U32 R4, R10, 0x4, RZ ;  /* 0x000000040a047824 */ /* 0x000fe200078e00ff */
[----:B------:R-:W-:Y:S02]  /*72a0*/  LOP3.LUT R5, R5, 0x10, R0, 0xf8, !PT ;  /* 0x0000001005057812 */ /* 0x000fe400078ef800 */
[----:B------:R-:W-:Y:S02]  /*72b0*/  LOP3.LUT R3, R3, 0x360, RZ, 0xc0, !PT ;  /* 0x0000036003037812 */ /* 0x000fe400078ec0ff */
[----:B------:R-:W-:Y:S02]  /*72c0*/  LOP3.LUT R4, R5, 0x10, R4, 0x78, !PT ;  /* 0x0000001005047812 */ /* 0x000fe400078e7804 */
[----:B------:R-:W-:-:S02]  /*72d0*/  LOP3.LUT R3, R3, 0x400, R2, 0xf8, !PT ;  /* 0x0000040003037812 */ /* 0x000fc400078ef802 */
[----:B------:R-:W-:Y:S02]  /*72e0*/  LOP3.LUT R9, R8, 0x10, R9, 0x78, !PT ;  /* 0x0000001008097812 */ /* 0x000fe400078e7809 */
[----:B------:R-:W-:Y:S01]  /*72f0*/  LOP3.LUT R3, R3, R4, RZ, 0xfc, !PT ;  /* 0x0000000403037212 */ /* 0x000fe200078efcff */
[----:B------:R-:W-:Y:S01]  /*7300*/  IMAD.MOV.U32 R4, RZ, RZ, 0x40 ;  /* 0x00000040ff047424 */ /* 0x000fe200078e00ff */
[----:B------:R-:W-:Y:S02]  /*7310*/  LOP3.LUT R5, R2, 0x10, RZ, 0xc0, !PT ;  /* 0x0000001002057812 */ /* 0x000fe400078ec0ff */
[--C-:B------:R-:W-:Y:S01]  /*7320*/  LOP3.LUT R7, R7, 0x70, R2.reuse, 0x78, !PT ;  /* 0x0000007007077812 */ /* 0x100fe200078e7802 */
[----:B------:R0:W-:Y:S01]  /*7330*/  STL [R1+0x4], R3 ;  /* 0x0000040301007387 */ /* 0x0001e20000100800 */
[----:B------:R-:W-:Y:S02]  /*7340*/  LOP3.LUT R25, R9, 0x760, R2, 0xf8, !PT ;  /* 0x0000076009197812 */ /* 0x000fe400078ef802 */
[----:B------:R-:W-:-:S02]  /*7350*/  LOP3.LUT R2, R5, 0x20, RZ, 0xfc, !PT ;  /* 0x0000002005027812 */ /* 0x000fc400078efcff */
[----:B------:R-:W-:Y:S02]  /*7360*/  LOP3.LUT P0, RZ, R10, 0x4, RZ, 0xc0, !PT ;  /* 0x000000040aff7812 */ /* 0x000fe4000780c0ff */
[----:B------:R-:W-:Y:S02]  /*7370*/  ISETP.GE.AND P3, PT, R2, UR7, PT ;  /* 0x0000000702007c0c */ /* 0x000fe4000bf66270 */
[----:B------:R-:W-:Y:S01]  /*7380*/  LOP3.LUT R29, R6, R7, RZ, 0xfc, !PT ;  /* 0x00000007061d7212 */ /* 0x000fe200078efcff */
[----:B0-----:R-:W-:Y:S01]  /*7390*/  IMAD.SHL.U32 R3, R10, 0x40, RZ ;  /* 0x000000400a037824 */ /* 0x001fe200078e00ff */
[----:B------:R-:W-:Y:S02]  /*73a0*/  SEL R4, R4, 0xffffffc0, !P0 ;  /* 0xffffffc004047807 */ /* 0x000fe40004000000 */
[----:B------:R-:W-:Y:S02]  /*73b0*/  LOP3.LUT R7, R0, 0x3f, RZ, 0xc0, !PT ;  /* 0x0000003f00077812 */ /* 0x000fe400078ec0ff */
[----:B------:R-:W-:Y:S01]  /*73c0*/  LOP3.LUT R3, R3, 0x40, RZ, 0xc0, !PT ;  /* 0x0000004003037812 */ /* 0x000fe200078ec0ff */
[----:B------:R0:W-:Y:S01]  /*73d0*/  STL [R1], R4 ;  /* 0x0000000401007387 */ /* 0x0001e20000100800 */
[----:B------:R-:W-:-:S02]  /*73e0*/  ISETP.GE.AND P1, PT, R5, UR7, PT ;  /* 0x0000000705007c0c */ /* 0x000fc4000bf26270 */
[----:B------:R-:W-:Y:S01]  /*73f0*/  LOP3.LUT R6, R3, 0x3f, R0, 0xf8, !PT ;  /* 0x0000003f03067812 */ /* 0x000fe200078ef800 */
[----:B------:R-:W-:Y:S01]  /*7400*/  IMAD.U32 R0, RZ, RZ, UR4 ;  /* 0x00000004ff007e24 */ /* 0x000fe2000f8e00ff */
[----:B------:R-:W-:Y:S02]  /*7410*/  @P3 LOP3.LUT R16, R16, 0x4, RZ, 0xfc, !PT ;  /* 0x0000000410103812 */ /* 0x000fe400078efcff */
[----:B------:R-:W-:Y:S02]  /*7420*/  ISETP.GE.AND P2, PT, R2, UR7, PT ;  /* 0x0000000702007c0c */ /* 0x000fe4000bf46270 */
[----:B------:R-:W-:Y:S02]  /*7430*/  LOP3.LUT R16, R16, 0xffffefff, RZ, 0xc0, !PT ;  /* 0xffffefff10107812 */ /* 0x000fe400078ec0ff */
[----:B0-----:R-:W-:Y:S01]  /*7440*/  IADD3 R4, -R7, UR40, -R0 ;  /* 0x0000002807047c10 */ /* 0x001fe2000fffe900 */
[----:B------:R-:W-:Y:S01]  /*7450*/  VIADD R7, R25, UR43 ;  /* 0x0000002b19077c36 */ /* 0x000fe20008000000 */
[----:B------:R-:W-:-:S02]  /*7460*/  LOP3.LUT R3, R5, 0x40, RZ, 0xfc, !PT ;  /* 0x0000004005037812 */ /* 0x000fc400078efcff */
[C---:B------:R-:W-:Y:S01]  /*7470*/  ISETP.LT.OR P3, PT, R4.reuse, 0x1, P1 ;  /* 0x000000010400780c */ /* 0x040fe20000f61670 */
[----:B------:R0:W-:Y:S01]  /*7480*/  STL [R1+0x8], R4 ;  /* 0x0000080401007387 */ /* 0x0001e20000100800 */
[C---:B------:R-:W-:Y:S02]  /*7490*/  ISETP.LT.OR P4, PT, R4.reuse, 0x41, P1 ;  /* 0x000000410400780c */ /* 0x040fe40000f81670 */
[----:B------:R-:W-:Y:S02]  /*74a0*/  ISETP.LT.OR P1, PT, R4, 0x1, P2 ;  /* 0x000000010400780c */ /* 0x000fe40001721670 */
[----:B------:R-:W-:Y:S02]  /*74b0*/  ISETP.GE.AND P0, PT, R3, UR7, PT ;  /* 0x0000000703007c0c */ /* 0x000fe4000bf06270 */
[----:B------:R-:W-:-:S05]  /*74c0*/  LOP3.LUT R0, R6, UR4, RZ, 0xfc, !PT ;  /* 0x0000000406007c12 */ /* 0x000fca000f8efcff */
[----:B------:R-:W-:Y:S01]  /*74d0*/  @P3 LOP3.LUT R16, R16, 0x1000, RZ, 0xfc, !PT ;  /* 0x0000100010103812 */ /* 0x000fe200078efcff */
[----:B------:R0:W-:Y:S01]  /*74e0*/  STL [R1+0xc], R0 ;  /* 0x00000c0001007387 */ /* 0x0001e20000100800 */
[----:B------:R-:W-:Y:S02]  /*74f0*/  ISETP.LT.OR P3, PT, R4, 0x41, P2 ;  /* 0x000000410400780c */ /* 0x000fe40001761670 */
[----:B------:R-:W-:Y:S02]  /*7500*/  LOP3.LUT R16, R16, 0xffff7fff, RZ, 0xc0, !PT ;  /* 0xffff7fff10107812 */ /* 0x000fe400078ec0ff */
[----:B------:R-:W-:Y:S02]  /*7510*/  ISETP.LT.OR P2, PT, R4, 0x1, P0 ;  /* 0x000000010400780c */ /* 0x000fe40000741670 */
[----:B------:R-:W-:-:S04]  /*7520*/  @P4 LOP3.LUT R16, R16, 0x8000, RZ, 0xfc, !PT ;  /* 0x0000800010104812 */ /* 0x000fc800078efcff */
[----:B------:R-:W-:-:S04]  /*7530*/  LOP3.LUT R16, R16, 0xfffff7ff, RZ, 0xc0, !PT ;  /* 0xfffff7ff10107812 */ /* 0x000fc800078ec0ff */
[----:B------:R-:W-:Y:S02]  /*7540*/  @P1 LOP3.LUT R16, R16, 0x800, RZ, 0xfc, !PT ;  /* 0x0000080010101812 */ /* 0x000fe400078efcff */
[----:B------:R-:W-:Y:S02]  /*7550*/  ISETP.LT.OR P1, PT, R4, 0x41, P0 ;  /* 0x000000410400780c */ /* 0x000fe40000721670 */
[----:B------:R-:W-:Y:S02]  /*7560*/  LOP3.LUT R16, R16, 0xffffbfff, RZ, 0xc0, !PT ;  /* 0xffffbfff10107812 */ /* 0x000fe400078ec0ff */
[----:B------:R-:W-:Y:S02]  /*7570*/  ISETP.GE.AND P0, PT, R2, UR8, PT ;  /* 0x0000000802007c0c */ /* 0x000fe4000bf06270 */
[----:B------:R-:W-:-:S04]  /*7580*/  @P3 LOP3.LUT R16, R16, 0x4000, RZ, 0xfc, !PT ;  /* 0x0000400010103812 */ /* 0x000fc800078efcff */
[----:B------:R-:W-:-:S04]  /*7590*/  LOP3.LUT R16, R16, 0xfffffbff, RZ, 0xc0, !PT ;  /* 0xfffffbff10107812 */ /* 0x000fc800078ec0ff */
[----:B------:R-:W-:Y:S02]  /*75a0*/  @P2 LOP3.LUT R16, R16, 0x400, RZ, 0xfc, !PT ;  /* 0x0000040010102812 */ /* 0x000fe400078efcff */
[----:B------:R-:W-:Y:S02]  /*75b0*/  ISETP.GE.AND P2, PT, R3, UR7, PT ;  /* 0x0000000703007c0c */ /* 0x000fe4000bf46270 */
[----:B------:R-:W-:-:S04]  /*75c0*/  LOP3.LUT R16, R16, 0xffffdfff, RZ, 0xc0, !PT ;  /* 0xffffdfff10107812 */ /* 0x000fc800078ec0ff */
[----:B------:R-:W-:Y:S02]  /*75d0*/  @P1 LOP3.LUT R16, R16, 0x2000, RZ, 0xfc, !PT ;  /* 0x0000200010101812 */ /* 0x000fe400078efcff */
[----:B------:R-:W-:Y:S02]  /*75e0*/  ISETP.GE.AND P1, PT, R3, UR8, PT ;  /* 0x0000000803007c0c */ /* 0x000fe4000bf26270 */
[----:B------:R-:W-:-:S04]  /*75f0*/  LOP3.LUT R16, R16, 0xfffffeff, RZ, 0xc0, !PT ;  /* 0xfffffeff10107812 */ /* 0x000fc800078ec0ff */
[----:B------:R-:W-:Y:S02]  /*7600*/  @P0 LOP3.LUT R16, R16, 0x100, RZ, 0xfc, !PT ;  /* 0x0000010010100812 */ /* 0x000fe400078efcff */
[----:B------:R-:W-:Y:S02]  /*7610*/  ISETP.GE.AND P0, PT, R4, 0x1, PT ;  /* 0x000000010400780c */ /* 0x000fe40003f06270 */
[----:B------:R-:W-:-:S04]  /*7620*/  LOP3.LUT R16, R16, 0xfffffffd, RZ, 0xc0, !PT ;  /* 0xfffffffd10107812 */ /* 0x000fc800078ec0ff */
[----:B------:R-:W-:Y:S02]  /*7630*/  @P2 LOP3.LUT R16, R16, 0x2, RZ, 0xfc, !PT ;  /* 0x0000000210102812 */ /* 0x000fe400078efcff */
[----:B------:R-:W-:Y:S02]  /*7640*/  ISETP.GE.AND P2, PT, R4, 0x41, PT ;  /* 0x000000410400780c */ /* 0x000fe40003f46270 */
[----:B------:R-:W-:-:S04]  /*7650*/  LOP3.LUT R16, R16, 0xffffff7f, RZ, 0xc0, !PT ;  /* 0xffffff7f10107812 */ /* 0x000fc800078ec0ff */
[----:B------:R-:W-:Y:S02]  /*7660*/  @P1 LOP3.LUT R16, R16, 0x80, RZ, 0xfc, !PT ;  /* 0x0000008010101812 */ /* 0x000fe400078efcff */
[----:B------:R-:W-:Y:S02]  /*7670*/  ISETP.GE.AND P1, PT, R5, UR7, PT ;  /* 0x0000000705007c0c */ /* 0x000fe4000bf26270 */
[----:B------:R-:W-:-:S04]  /*7680*/  LOP3.LUT R16, R16, 0xffffffdf, RZ, 0xc0, !PT ;  /* 0xffffffdf10107812 */ /* 0x000fc800078ec0ff */
[----:B------:R-:W-:Y:S02]  /*7690*/  @P0 LOP3.LUT R16, R16, 0x20, RZ, 0xfc, !PT ;  /* 0x0000002010100812 */ /* 0x000fe400078efcff */
[----:B------:R-:W-:Y:S02]  /*76a0*/  ISETP.GE.AND P0, PT, R5, UR8, PT ;  /* 0x0000000805007c0c */ /* 0x000fe4000bf06270 */
[----:B------:R-:W-:-:S04]  /*76b0*/  LOP3.LUT R16, R16, 0xffffffbf, RZ, 0xc0, !PT ;  /* 0xffffffbf10107812 */ /* 0x000fc800078ec0ff */
[----:B------:R-:W-:-:S04]  /*76c0*/  @P2 LOP3.LUT R16, R16, 0x40, RZ, 0xfc, !PT ;  /* 0x0000004010102812 */ /* 0x000fc800078efcff */
[----:B------:R-:W-:-:S04]  /*76d0*/  LOP3.LUT R16, R16, 0xfffffdff, RZ, 0xc0, !PT ;  /* 0xfffffdff10107812 */ /* 0x000fc800078ec0ff */
[----:B------:R-:W-:-:S04]  /*76e0*/  LOP3.LUT R16, R16, 0xfffffff7, RZ, 0xc0, !PT ;  /* 0xfffffff710107812 */ /* 0x000fc800078ec0ff */
[----:B------:R-:W-:-:S04]  /*76f0*/  @P1 LOP3.LUT R16, R16, 0x8, RZ, 0xfc, !PT ;  /* 0x0000000810101812 */ /* 0x000fc800078efcff */
[----:B0-----:R-:W-:-:S07]  /*7700*/  @P0 LOP3.LUT R16, R16, 0x200, RZ, 0xfc, !PT ;  /* 0x0000020010100812 */ /* 0x001fce00078efcff */
.L_x_88:
[----:B------:R-:W-:Y:S01]  /*7710*/  ULDC UR4, c[0x0][0xc38] ;  /* 0x00030e0000047ab9 */ /* 0x000fe20000000800 */
[----:B------:R-:W-:Y:S01]  /*7720*/  ULDC.64 UR8, c[0x0][0xa28] ;  /* 0x00028a0000087ab9 */ /* 0x000fe20000000a00 */
[----:B------:R-:W-:Y:S01]  /*7730*/  UISETP.NE.AND UP0, UPT, UR4, 0x1, UPT ;  /* 0x000000010400788c */ /* 0x000fe2000bf05270 */
[----:B------:R-:W-:Y:S01]  /*7740*/  ISETP.NE.U32.AND P0, PT, RZ, UR8, PT ;  /* 0x00000008ff007c0c */ /* 0x000fe2000bf05070 */
[----:B------:R-:W-:Y:S01]  /*7750*/  UMOV UR45, UR39 ;  /* 0x00000027002d7c82 */ /* 0x000fe20008000000 */
[----:B------:R-:W-:Y:S01]  /*7760*/  ULDC UR4, c[0x0][0xc44] ;  /* 0x0003110000047ab9 */ /* 0x000fe20000000800 */
[----:B------:R-:W-:Y:S01]  /*7770*/  UIADD3 UR11, UR43, 0x13800, URZ ;  /* 0x000138002b0b7890 */ /* 0x000fe2000fffe03f */
[----:B------:R-:W-:Y:S01]  /*7780*/  ISETP.NE.AND.EX P0, PT, RZ, UR9, PT, P0 ;  /* 0x00000009ff007c0c */ /* 0x000fe2000bf05300 */
[----:B------:R-:W-:Y:S01]  /*7790*/  UISETP.NE.AND UP1, UPT, UR4, 0x1, UPT ;  /* 0x000000010400788c */ /* 0x000fe2000bf25270 */
[----:B------:R-:W-:-:S04]  /*77a0*/  IMAD.MOV.U32 R28, RZ, RZ, RZ ;  /* 0x000000ffff1c7224 */ /* 0x000fc800078e00ff */
[----:B------:R-:W-:Y:S01]  /*77b0*/  @UP0 ULDC UR4, c[0x0][0xc3c] ;  /* 0x00030f0000040ab9 */ /* 0x000fe20000000800 */
[----:B------:R-:W-:Y:S01]  /*77c0*/  @UP0 ULDC UR10, c[0x0][0xc40] ;  /* 0x00031000000a0ab9 */ /* 0x000fe20000000800 */
[----:B------:R-:W-:-:S04]  /*77d0*/  UIMAD.WIDE.U32 UR4, UR39, UR4, URZ ;  /* 0x00000004270472a5 */ /* 0x000fc8000f8e003f */
[----:B------:R-:W-:Y:S01]  /*77e0*/  @UP0 USHF.R.U32.HI UR45, URZ, UR10, UR5 ;  /* 0x0000000a3f2d0299 */ /* 0x000fe20008011605 */
[----:B------:R-:W-:Y:S01]  /*77f0*/  @UP1 ULDC.64 UR6, c[0x0][0xc48] ;  /* 0x0003120000061ab9 */ /* 0x000fe20000000a00 */
[----:B------:R-:W-:Y:S02]  /*7800*/  ULOP3.LUT UP0, URZ, UR11, 0x9f, URZ, 0xc0, !UPT ;  /* 0x0000009f0b3f7892 */ /* 0x000fe4000f80c03f */
[----:B------:R-:W-:-:S03]  /*7810*/  UIMAD.WIDE.U32 UR4, UR45, UR6, URZ ;  /* 0x000000062d0472a5 */ /* 0x000fc6000f8e003f */
[----:B------:R-:W-:Y:S01]  /*7820*/  UMOV UR46, UR45 ;  /* 0x0000002d002e7c82 */ /* 0x000fe20008000000 */
[----:B------:R-:W-:Y:S01]  /*7830*/  @UP1 USHF.R.U32.HI UR46, URZ, UR7, UR5 ;  /* 0x000000073f2e1299 */ /* 0x000fe20008011605 */
[----:B-1----:R-:W-:Y:S11]  /*7840*/  @!P0 BRA `(.L_x_37) ;  /* 0x0000000000148947 */ /* 0x002ff60003800000 */
[----:B------:R-:W-:Y:S02]  /*7850*/  ULDC.64 UR4, c[0x0][0xa28] ;  /* 0x00028a0000047ab9 */ /* 0x000fe40000000a00 */
[----:B------:R-:W-:-:S06]  /*7860*/  UIMAD.WIDE UR4, UR46, 0x4, UR4 ;  /* 0x000000042e0478a5 */ /* 0x000fcc000f8e0204 */
[----:B------:R-:W-:Y:S02]  /*7870*/  IMAD.U32 R2, RZ, RZ, UR4 ;  /* 0x00000004ff027e24 */ /* 0x000fe4000f8e00ff */
[----:B------:R-:W-:-:S05]  /*7880*/  IMAD.U32 R3, RZ, RZ, UR5 ;  /* 0x00000005ff037e24 */ /* 0x000fca000f8e00ff */
[----:B------:R0:W5:Y:S02]  /*7890*/  LDG.E R28, desc[UR36][R2.64] ;  /* 0x00000024021c7981 */ /* 0x000164000c1e1900 */
.L_x_37:
[----:B------:R-:W-:-:S13]  /*78a0*/  PLOP3.LUT P0, PT, PT, PT, UP0, 0x80, 0x0 ;  /* 0x000000000000781c */ /* 0x000fda0003f0f008 */
[----:B------:R-:W-:Y:S05]  /*78b0*/  @!P0 BRA `(.L_x_38) ;  /* 0x0000000000408947 */ /* 0x000fea0003800000 */
[----:B0-----:R-:W-:Y:S01]  /*78c0*/  MOV R2, 0x0 ;  /* 0x0000000000027802 */ /* 0x001fe20000000f00 */
[----:B------:R-:W-:Y:S01]  /*78d0*/  ULDC.64 UR6, c[0x4][0x98] ;  /* 0x0100260000067ab9 */ /* 0x000fe20000000a00 */
[----:B------:R-:W-:Y:S01]  /*78e0*/  ULDC.64 UR8, c[0x4][0xa0] ;  /* 0x0100280000087ab9 */ /* 0x000fe20000000a00 */
[----:B------:R-:W-:Y:S01]  /*78f0*/  ULDC.64 UR4, c[0x4][0x8] ;  /* 0x0100020000047ab9 */ /* 0x000fe20000000a00 */
[----:B------:R-:W-:Y:S02]  /*7900*/  IMAD.U32 R4, RZ, RZ, UR6 ;  /* 0x00000006ff047e24 */ /* 0x000fe4000f8e00ff */
[----:B------:R-:W0:Y:S01]  /*7910*/  LDC.64 R2, c[0x4][R2] ;  /* 0x0100000002027b82 */ /* 0x000e220000000a00 */
[----:B------:R-:W-:Y:S02]  /*7920*/  IMAD.U32 R5, RZ, RZ, UR7 ;  /* 0x00000007ff057e24 */ /* 0x000fe4000f8e00ff */
[----:B------:R-:W-:Y:S02]  /*7930*/  IMAD.U32 R6, RZ, RZ, UR8 ;  /* 0x00000008ff067e24 */ /* 0x000fe4000f8e00ff */
[----:B------:R-:W-:-:S02]  /*7940*/  IMAD.U32 R7, RZ, RZ, UR9 ;  /* 0x00000009ff077e24 */ /* 0x000fc4000f8e00ff */
[----:B------:R-:W-:Y:S02]  /*7950*/  IMAD.U32 R10, RZ, RZ, UR4 ;  /* 0x00000004ff0a7e24 */ /* 0x000fe4000f8e00ff */
[----:B------:R-:W-:Y:S02]  /*7960*/  IMAD.U32 R11, RZ, RZ, UR5 ;  /* 0x00000005ff0b7e24 */ /* 0x000fe4000f8e00ff */
[----:B------:R-:W-:Y:S02]  /*7970*/  IMAD.MOV.U32 R8, RZ, RZ, 0x70 ;  /* 0x00000070ff087424 */ /* 0x000fe400078e00ff */
[----:B------:R-:W-:Y:S02]  /*7980*/  IMAD.MOV.U32 R12, RZ, RZ, 0x1 ;  /* 0x00000001ff0c7424 */ /* 0x000fe400078e00ff */
[----:B------:R-:W-:-:S07]  /*7990*/  IMAD.MOV.U32 R13, RZ, RZ, RZ ;  /* 0x000000ffff0d7224 */ /* 0x000fce00078e00ff */
[----:B------:R-:W-:-:S07]  /*79a0*/  LEPC R20, `(.L_x_38) ;  /* 0x000000001014794e */ /* 0x000fce0000000000 */
[----:B0----5:R-:W-:Y:S05]  /*79b0*/  CALL.ABS.NOINC R2 ;  /* 0x0000000002007343 */ /* 0x021fea0003c00000 */
.L_x_38:
[----:B------:R-:W-:Y:S01]  /*79c0*/  UIADD3 UR4, UR43, 0x9000, URZ ;  /* 0x000090002b047890 */ /* 0x000fe2000fffe03f */
[----:B------:R-:W-:-:S05]  /*79d0*/  LOP3.LUT R16, R16, 0xfffffffe, RZ, 0xc0, !PT ;  /* 0xfffffffe10107812 */ /* 0x000fca00078ec0ff */
[----:B------:R-:W-:-:S05]  /*79e0*/  IMAD.U32 R17, RZ, RZ, UR4 ;  /* 0x00000004ff117e24 */ /* 0x000fca000f8e00ff */
[----:B------:R-:W-:-:S13]  /*79f0*/  LOP3.LUT P0, RZ, R17, 0x9f, RZ, 0xc0, !PT ;  /* 0x0000009f11ff7812 */ /* 0x000fda000780c0ff */
[----:B------:R-:W-:Y:S01]  /*7a00*/  @P0 LOP3.LUT R16, R16, 0x1, RZ, 0xfc, !PT ;  /* 0x0000000110100812 */ /* 0x000fe200078efcff */
[----:B------:R-:W-:Y:S06]  /*7a10*/  @!P0 BRA `(.L_x_39) ;  /* 0x0000000000408947 */ /* 0x000fec0003800000 */
        /* <DEDUP_REMOVED lines=16> */
.L_x_39:
[----:B------:R-:W-:-:S04]  /*7b20*/  UIADD3 UR4, UR43, 0x3000, URZ ;  /* 0x000030002b047890 */ /* 0x000fc8000fffe03f */
[----:B------:R-:W-:-:S06]  /*7b30*/  ULOP3.LUT UP0, URZ, UR4, 0x3ff, URZ, 0xc0, !UPT ;  /* 0x000003ff043f7892 */ /* 0x000fcc000f80c03f */
        /* <DEDUP_REMOVED lines=18> */
.L_x_40:
[----:B------:R-:W-:-:S13]  /*7c60*/  LOP3.LUT P6, RZ, R17, 0x9f, RZ, 0xc0, !PT ;  /* 0x0000009f11ff7812 */ /* 0x000fda00078cc0ff */
        /* <DEDUP_REMOVED lines=17> */
.L_x_41:
[----:B------:R-:W-:Y:S01]  /*7d80*/  ULDC.64 UR4, c[0x0][0x9f8] ;  /* 0x00027e0000047ab9 */ /* 0x000fe20000000a00 */
[----:B------:R-:W-:Y:S01]  /*7d90*/  IMAD.U32 R23, RZ, RZ, UR46 ;  /* 0x0000002eff177e24 */ /* 0x000fe2000f8e00ff */
[----:B------:R-:W-:Y:S01]  /*7da0*/  UISETP.NE.U32.AND UP0, UPT, UR4, URZ, UPT ;  /* 0x0000003f0400728c */ /* 0x000fe2000bf05070 */
[----:B------:R-:W1:Y:S03]  /*7db0*/  LDC R9, c[0x0][0x430] ;  /* 0x00010c00ff097b82 */ /* 0x000e660000000800 */
[----:B------:R-:W-:-:S06]  /*7dc0*/  UISETP.NE.AND.EX UP0, UPT, UR5, URZ, UPT, UP0 ;  /* 0x0000003f0500728c */ /* 0x000fcc000bf05300 */
[----:B------:R-:W-:-:S05]  /*7dd0*/  PLOP3.LUT P0, PT, PT, PT, UP0, 0x80, 0x0 ;  /* 0x000000000000781c */ /* 0x000fca0003f0f008 */
[----:B------:R-:W-:Y:S02]  /*7de0*/  @UP0 ULDC.64 UR4, c[0x0][0x9f8] ;  /* 0x00027e0000040ab9 */ /* 0x000fe40000000a00 */
[----:B------:R-:W-:-:S06]  /*7df0*/  @UP0 UIMAD.WIDE UR4, UR46, 0x4, UR4 ;  /* 0x000000042e0408a5 */ /* 0x000fcc000f8e0204 */
[----:B0-----:R-:W-:Y:S02]  /*7e00*/  IMAD.U32 R2, RZ, RZ, UR4 ;  /* 0x00000004ff027e24 */ /* 0x001fe4000f8e00ff */
[----:B------:R-:W-:-:S05]  /*7e10*/  IMAD.U32 R3, RZ, RZ, UR5 ;  /* 0x00000005ff037e24 */ /* 0x000fca000f8e00ff */
[----:B------:R0:W5:Y:S01]  /*7e20*/  @P0 LDG.E R23, desc[UR36][R2.64] ;  /* 0x0000002402170981 */ /* 0x000162000c1e1900 */
[----:B------:R-:W-:-:S03]  /*7e30*/  UMOV UR4, 0xffffffff ;  /* 0xffffffff00047882 */ /* 0x000fc60000000000 */
[----:B------:R-:W-:Y:S05]  /*7e40*/  BRA.DIV UR4, `(.L_x_42) ;  /* 0x0000002e04c07947 */ /* 0x000fea000b800000 */
.L_x_105:
[----:B0-----:R-:W2:Y:S01]  /*7e50*/  LDL R2, [R1+0xc] ;  /* 0x00000c0001027983 */ /* 0x001ea20000100800 */
[----:B-1----:R-:W-:Y:S02]  /*7e60*/  ISETP.NE.AND P1, PT, R9, 0x1, PT ;  /* 0x000000010900780c */ /* 0x002fe40003f25270 */
[----:B-----5:R-:W-:Y:S02]  /*7e70*/  SHF.R.S32.HI R27, RZ, 0x1f, R23 ;  /* 0x0000001fff1b7819 */ /* 0x020fe40000011417 */
[----:B------:R-:W-:-:S09]  /*7e80*/  LOP3.LUT R16, R16, 0xffffffef, RZ, 0xc0, !PT ;  /* 0xffffffef10107812 */ /* 0x000fd200078ec0ff */
[----:B------:R-:W0:Y:S01]  /*7e90*/  @P1 LDC R3, c[0x0][0x434] ;  /* 0x00010d00ff031b82 */ /* 0x000e220000000800 */
[----:B------:R-:W-:-:S07]  /*7ea0*/  @P1 LOP3.LUT R16, R16, 0x10, RZ, 0xfc, !PT ;  /* 0x0000001010101812 */ /* 0x000fce00078efcff */
[----:B------:R-:W1:Y:S01]  /*7eb0*/  @P1 LDC R5, c[0x0][0x438] ;  /* 0x00010e00ff051b82 */ /* 0x000e620000000800 */
[----:B------:R-:W-:Y:S01]  /*7ec0*/  IMAD R17, RZ, RZ, -UR46 ;  /* 0x8000002eff117e24 */ /* 0x000fe2000f8e02ff */
[----:B------:R-:W-:Y:S02]  /*7ed0*/  LOP3.LUT R16, R16, 0xfffffffe, RZ, 0xc0, !PT ;  /* 0xfffffffe10107812 */ /* 0x000fe400078ec0ff */
[C---:B--2---:R-:W-:Y:S01]  /*7ee0*/  ISETP.GE.AND P0, PT, R2.reuse, UR40, PT ;  /* 0x0000002802007c0c */ /* 0x044fe2000bf06270 */
[----:B------:R-:W-:-:S04]  /*7ef0*/  IMAD.IADD R0, R2, 0x1, R28 ;  /* 0x0000000102007824 */ /* 0x000fc800078e021c */
[----:B0-----:R-:W-:-:S04]  /*7f00*/  @P1 IMAD.HI.U32 R2, R0, R3, RZ ;  /* 0x0000000300021227 */ /* 0x001fc800078e00ff */
[----:B------:R-:W-:Y:S01]  /*7f10*/  IMAD.MOV.U32 R8, RZ, RZ, R0 ;  /* 0x000000ffff087224 */ /* 0x000fe200078e0000 */
[----:B-1----:R-:W-:-:S03]  /*7f20*/  @P1 SHF.R.U32.HI R8, RZ, R5, R2 ;  /* 0x00000005ff081219 */ /* 0x002fc60000011602 */
[----:B------:R-:W0:Y:S01]  /*7f30*/  @!P0 LDC.64 R6, c[0x0][0x428] ;  /* 0x00010a00ff068b82 */ /* 0x000e220000000a00 */
[----:B------:R-:W-:-:S07]  /*7f40*/  @!P0 SHF.R.S32.HI R3, RZ, 0x1f, R8 ;  /* 0x0000001fff038819 */ /* 0x000fce0000011408 */
[----:B------:R-:W1:Y:S01]  /*7f50*/  @!P0 LDC.64 R4, c[0x0][0x418] ;  /* 0x00010600ff048b82 */ /* 0x000e620000000a00 */
[----:B0-----:R-:W-:-:S04]  /*7f60*/  @!P0 IMAD R2, R27, R6, RZ ;  /* 0x000000061b028224 */ /* 0x001fc800078e02ff */
[----:B------:R-:W-:Y:S02]  /*7f70*/  @!P0 IMAD R7, R23, R7, R2 ;  /* 0x0000000717078224 */ /* 0x000fe400078e0202 */
[----:B------:R-:W-:-:S04]  /*7f80*/  @!P0 IMAD.MOV.U32 R2, RZ, RZ, R8 ;  /* 0x000000ffff028224 */ /* 0x000fc800078e0008 */
[----:B------:R-:W-:-:S04]  /*7f90*/  @!P0 IMAD.WIDE.U32 R2, R23, R6, R2 ;  /* 0x0000000617028225 */ /* 0x000fc800078e0002 */
[----:B------:R-:W-:Y:S01]  /*7fa0*/  @!P0 IMAD.IADD R3, R3, 0x1, R7 ;  /* 0x0000000103038824 */ /* 0x000fe200078e0207 */
[----:B-1----:R-:W-:-:S04]  /*7fb0*/  @!P0 LEA R6, P1, R2, R4, 0x2 ;  /* 0x0000000402068211 */ /* 0x002fc800078210ff */
[----:B------:R-:W-:Y:S01]  /*7fc0*/  @!P0 LEA.HI.X R7, R2, R5, R3, 0x2, P1 ;  /* 0x0000000502078211 */ /* 0x000fe200008f1403 */
[----:B------:R-:W-:Y:S01]  /*7fd0*/  IMAD.U32 R4, RZ, RZ, UR48 ;  /* 0x00000030ff047e24 */ /* 0x000fe2000f8e00ff */
[----:B------:R-:W0:Y:S01]  /*7fe0*/  LDC R2, c[0x0][0xc44] ;  /* 0x00031100ff027b82 */ /* 0x000e220000000800 */
[----:B------:R-:W-:-:S03]  /*7ff0*/  IMAD.MOV.U32 R5, RZ, RZ, RZ ;  /* 0x000000ffff057224 */ /* 0x000fc600078e00ff */
[----:B------:R-:W-:Y:S01]  /*8000*/  ISETP.NE.AND P2, PT, R4, 0x3, PT ;  /* 0x000000030400780c */ /* 0x000fe20003f45270 */
[----:B------:R-:W-:Y:S02]  /*8010*/  IMAD.MOV R3, RZ, RZ, -R8 ;  /* 0x000000ffff037224 */ /* 0x000fe400078e0a08 */
[----:B------:R1:W5:Y:S02]  /*8020*/  @!P0 LDG.E R5, desc[UR36][R6.64] ;  /* 0x0000002406058981 */ /* 0x000364000c1e1900 */
[----:B-1----:R-:W-:-:S08]  /*8030*/  IMAD R6, R9, R3, R0 ;  /* 0x0000000309067224 */ /* 0x002fd000078e0200 */
[----:B------:R-:W-:Y:S01]  /*8040*/  @P2 LOP3.LUT R16, R16, 0x1, RZ, 0xfc, !PT ;  /* 0x0000000110102812 */ /* 0x000fe200078efcff */
[----:B0-----:R-:W-:-:S05]  /*8050*/  IMAD R17, R2, R17, UR45 ;  /* 0x0000002d02117e24 */ /* 0x001fca000f8e0211 */
[----:B------:R-:W-:Y:S01]  /*8060*/  SHF.R.S32.HI R24, RZ, 0x1f, R17 ;  /* 0x0000001fff187819 */ /* 0x000fe20000011411 */
[----:B------:R-:W-:Y:S06]  /*8070*/  @!P2 BRA `(.L_x_43) ;  /* 0x000000000004a947 */ /* 0x000fec0003800000 */
[----:B------:R-:W-:Y:S01]  /*8080*/  BPT.TRAP 0x1 ;  /* 0x000000040000795c */ /* 0x000fe20000300000 */
.L_x_43:
[----:B------:R-:W-:Y:S01]  /*8090*/  LEA R4, R19, UR43, 0x3 ;  /* 0x0000002b13047c11 */ /* 0x000fe2000f8e18ff */
[----:B------:R-:W-:Y:S01]  /*80a0*/  BSSY B0, `(.L_x_44) ;  /* 0x0000005000007945 */ /* 0x000fe20003800000 */
[----:B------:R-:W-:Y:S02]  /*80b0*/  SHF.L.U32 R20, R22, 0x1f, RZ ;  /* 0x0000001f16147819 */ /* 0x000fe400000006ff */
[----:B------:R-:W-:Y:S02]  /*80c0*/  SHF.R.S32.HI R10, RZ, 0x1f, R6 ;  /* 0x0000001fff0a7819 */ /* 0x000fe40000011406 */
[----:B------:R-:W0:Y:S02]  /*80d0*/  SYNCS.PHASECHK.TRANS64.TRYWAIT P0, [R4+URZ+0x19c80], R20 ;  /* 0x019c8014040075a7 */ /* 0x000e24000800017f */
[----:B0-----:R-:W-:Y:S05]  /*80e0*/  @!P0 BRA `(.L_x_45) ;  /* 0x0000002c00448947 */ /* 0x001fea0003800000 */
.L_x_106:
[----:B------:R-:W-:Y:S05]  /*80f0*/  BSYNC B0 ;  /* 0x0000000000007941 */ /* 0x000fea0003800000 */
.L_x_44:
[----:B------:R-:W1:Y:S01]  /*8100*/  S2R R11, SR_TID.X ;  /* 0x00000000000b7919 */ /* 0x000e620000002100 */
[----:B------:R-:W-:Y:S01]  /*8110*/  ULDC.64 UR4, c[0x0][0x328] ;  /* 0x0000ca0000047ab9 */ /* 0x000fe20000000a00 */
[----:B-----5:R-:W-:Y:S01]  /*8120*/  SHF.R.S32.HI R18, RZ, 0x1f, R5 ;  /* 0x0000001fff127819 */ /* 0x020fe20000011405 */
[----:B------:R-:W-:Y:S01]  /*8130*/  IMAD R3, R10, UR4, RZ ;  /* 0x000000040a037c24 */ /* 0x000fe2000f8e02ff */
[----:B------:R-:W-:Y:S01]  /*8140*/  ULDC.64 UR6, c[0x0][0x318] ;  /* 0x0000c60000067ab9 */ /* 0x000fe20000000a00 */
[----:B------:R-:W-:Y:S02]  /*8150*/  IMAD R9, R19, 0x3000, R25 ;  /* 0x0000300013097824 */ /* 0x000fe400078e0219 */
[C---:B------:R-:W-:Y:S02]  /*8160*/  IMAD R0, R6.reuse, UR5, R3 ;  /* 0x0000000506007c24 */ /* 0x040fe4000f8e0203 */
[----:B------:R-:W-:Y:S01]  /*8170*/  IMAD.WIDE.U32 R2, R6, UR4, RZ ;  /* 0x0000000406027c25 */ /* 0x000fe2000f8e00ff */
[----:B------:R-:W-:-:S03]  /*8180*/  ULDC.64 UR4, c[0x0][0x338] ;  /* 0x0000ce0000047ab9 */ /* 0x000fc60000000a00 */
[----:B------:R-:W-:Y:S02]  /*8190*/  IMAD.IADD R3, R3, 0x1, R0 ;  /* 0x0000000103037824 */ /* 0x000fe400078e0200 */
[----:B------:R-:W-:Y:S02]  /*81a0*/  IMAD R0, R18, UR4, RZ ;  /* 0x0000000412007c24 */ /* 0x000fe4000f8e02ff */
[----:B------:R-:W-:-:S04]  /*81b0*/  IMAD.WIDE.U32 R2, R5, UR4, R2 ;  /* 0x0000000405027c25 */ /* 0x000fc8000f8e0002 */
[----:B------:R-:W-:Y:S01]  /*81c0*/  IMAD R0, R5, UR5, R0 ;  /* 0x0000000505007c24 */ /* 0x000fe2000f8e0200 */
[----:B------:R-:W-:Y:S02]  /*81d0*/  ULDC.64 UR4, c[0x0][0x330] ;  /* 0x0000cc0000047ab9 */ /* 0x000fe40000000a00 */
[----:B------:R-:W-:Y:S02]  /*81e0*/  IMAD R8, R24, UR4, RZ ;  /* 0x0000000418087c24 */ /* 0x000fe4000f8e02ff */
[----:B------:R-:W-:Y:S02]  /*81f0*/  IMAD.IADD R3, R3, 0x1, R0 ;  /* 0x0000000103037824 */ /* 0x000fe400078e0200 */
[C---:B------:R-:W-:Y:S02]  /*8200*/  IMAD R8, R17.reuse, UR5, R8 ;  /* 0x0000000511087c24 */ /* 0x040fe4000f8e0208 */
[----:B------:R-:W-:Y:S01]  /*8210*/  IMAD.WIDE.U32 R2, R17, UR4, R2 ;  /* 0x0000000411027c25 */ /* 0x000fe2000f8e0002 */
[----:B------:R-:W-:-:S03]  /*8220*/  UMOV UR4, 0xffffffff ;  /* 0xffffffff00047882 */ /* 0x000fc60000000000 */
[----:B-1----:R-:W-:Y:S01]  /*8230*/  IMAD.SHL.U32 R21, R11, 0x10, RZ ;  /* 0x000000100b157824 */ /* 0x002fe200078e00ff */
[----:B------:R-:W-:-:S04]  /*8240*/  IADD3 R7, P0, R2, UR6, RZ ;  /* 0x0000000602077c10 */ /* 0x000fc8000ff1e0ff */
[----:B------:R-:W-:Y:S02]  /*8250*/  IADD3.X R8, R3, UR7, R8, P0, !PT ;  /* 0x0000000703087c10 */ /* 0x000fe400087fe408 */
[----:B------:R-:W-:Y:S01]  /*8260*/  LOP3.LUT R21, R21, 0x10, RZ, 0xc0, !PT ;  /* 0x0000001015157812 */ /* 0x000fe200078ec0ff */
[----:B------:R-:W-:Y:S06]  /*8270*/  BRA.DIV UR4, `(.L_x_46) ;  /* 0x0000002a04f47947 */ /* 0x000fec000b800000 */
[----:B------:R-:W1:Y:S01]  /*8280*/  SHFL.IDX PT, R2, R7, RZ, 0x1e1f ;  /* 0x001e1fff07027589 */ /* 0x000e6200000e0000 */
[C---:B------:R-:W-:Y:S02]  /*8290*/  LOP3.LUT P3, RZ, R16.reuse, 0x1000, RZ, 0xc0, !PT ;  /* 0x0000100010ff7812 */ /* 0x040fe4000786c0ff */
[C---:B------:R-:W-:Y:S01]  /*82a0*/  LOP3.LUT P2, RZ, R16.reuse, 0x800, RZ, 0xc0, !PT ;  /* 0x0000080010ff7812 */ /* 0x040fe2000784c0ff */
[----:B------:R-:W2:Y:S01]  /*82b0*/  SHFL.IDX PT, R0, R8, RZ, 0x1e1f ;  /* 0x001e1fff08007589 */ /* 0x000ea200000e0000 */
[----:B------:R-:W-:-:S03]  /*82c0*/  LOP3.LUT P1, RZ, R16, 0x400, RZ, 0xc0, !PT ;  /* 0x0000040010ff7812 */ /* 0x000fc6000782c0ff */
[----:B------:R-:W3:Y:S01]  /*82d0*/  SHFL.IDX PT, R8, R8, 0x1, 0x1e1f ;  /* 0x003e1f0008087f89 */ /* 0x000ee200000e0000 */
[----:B-1----:R-:W-:-:S05]  /*82e0*/  IADD3 R2, P0, R21, R2, RZ ;  /* 0x0000000215027210 */ /* 0x002fca0007f1e0ff */
[----:B--2---:R-:W-:Y:S02]  /*82f0*/  IMAD.X R3, RZ, RZ, R0, P0 ;  /* 0x000000ffff037224 */ /* 0x004fe400000e0600 */
[----:B------:R-:W-:-:S05]  /*8300*/  VIADD R0, R9, UR43 ;  /* 0x0000002b09007c36 */ /* 0x000fca0008000000 */
[----:B------:R-:W-:Y:S04]  /*8310*/  LDGSTS.E.BYPASS.LTC128B.128 [R0+0x9000], desc[UR36][R2.64], !P3 ;  /* 0x0900000002007fae */ /* 0x000fe8000d901d64 */
[----:B------:R-:W-:Y:S04]  /*8320*/  LDGSTS.E.BYPASS.LTC128B.128 [R0+0xa000], desc[UR36][R2.64+0x20], !P2 ;  /* 0x0a00002002007fae */ /* 0x000fe8000d101d64 */
[----:B------:R1:W-:Y:S04]  /*8330*/  LDGSTS.E.BYPASS.LTC128B.128 [R0+0xb000], desc[UR36][R2.64+0x40], !P1 ;  /* 0x0b00004002007fae */ /* 0x0003e8000c901d64 */
[----:B-1-3--:R1:W2:Y:S02]  /*8340*/  SHFL.IDX PT, R2, R7, 0x1, 0x1e1f ;  /* 0x003e1f0007027f89 */ /* 0x00a2a400000e0000 */
.L_x_112:
[C---:B------:R-:W-:Y:S02]  /*8350*/  LOP3.LUT P3, RZ, R16.reuse, 0x8000, RZ, 0xc0, !PT ;  /* 0x0000800010ff7812 */ /* 0x040fe4000786c0ff */
[C---:B------:R-:W-:Y:S02]  /*8360*/  LOP3.LUT P2, RZ, R16.reuse, 0x4000, RZ, 0xc0, !PT ;  /* 0x0000400010ff7812 */ /* 0x040fe4000784c0ff */
[----:B------:R-:W-:Y:S02]  /*8370*/  LOP3.LUT P1, RZ, R16, 0x2000, RZ, 0xc0, !PT ;  /* 0x0000200010ff7812 */ /* 0x000fe4000782c0ff */
[----:B--2---:R-:W-:-:S05]  /*8380*/  IADD3 R2, P0, R21, R2, RZ ;  /* 0x0000000215027210 */ /* 0x004fca0007f1e0ff */
[----:B------:R-:W-:Y:S01]  /*8390*/  IMAD.X R3, RZ, RZ, R8, P0 ;  /* 0x000000ffff037224 */ /* 0x000fe200000e0608 */
[----:B------:R-:W-:-:S04]  /*83a0*/  PLOP3.LUT P0, PT, PT, PT, PT, 0x80, 0x0 ;  /* 0x000000000000781c */ /* 0x000fc80003f0f070 */
[----:B------:R-:W-:Y:S01]  /*83b0*/  @!PT LDS RZ, [RZ] ;  /* 0x00000000fffff984 */ /* 0x000fe20000000800 */
[----:B------:R-:W-:Y:S01]  /*83c0*/  @!PT LDS RZ, [RZ] ;  /* 0x00000000fffff984 */ /* 0x000fe20000000800 */
[----:B------:R-:W-:Y:S01]  /*83d0*/  @!PT LDS RZ, [RZ] ;  /* 0x00000000fffff984 */ /* 0x000fe20000000800 */
[----:B------:R2:W-:Y:S04]  /*83e0*/  LDGSTS.E.BYPASS.LTC128B.128 [R0+0x9800], desc[UR36][R2.64], !P3 ;  /* 0x0980000002007fae */ /* 0x0005e8000d901d64 */
[----:B------:R2:W-:Y:S04]  /*83f0*/  LDGSTS.E.BYPASS.LTC128B.128 [R0+0xa800], desc[UR36][R2.64+0x20], !P2 ;  /* 0x0a80002002007fae */ /* 0x0005e8000d101d64 */
[----:B------:R2:W-:Y:S01]  /*8400*/  LDGSTS.E.BYPASS.LTC128B.128 [R0+0xb800], desc[UR36][R2.64+0x40], !P1 ;  /* 0x0b80004002007fae */ /* 0x0005e2000c901d64 */
[----:B------:R-:W-:Y:S01]  /*8410*/  NOP ;  /* 0x0000000000007918 */ /* 0x000fe20000000000 */
.L_x_47:
[----:B------:R-:W-:Y:S02]  /*8420*/  PLOP3.LUT P1, PT, P1, P0, PT, 0xa2, 0x0 ;  /* 0x000000000000781c */ /* 0x000fe40000f21472 */
[----:B------:R-:W-:-:S08]  /*8430*/  @P0 R2UR P1, UR4, R4 ;  /* 0x00000000040402ca */ /* 0x000fd00000020000 */
[----:B------:R-:W-:-:S05]  /*8440*/  @P0 PLOP3.LUT P0, PT, P1, PT, PT, 0x80, 0x0 ;  /* 0x000000000000081c */ /* 0x000fca0000f0f070 */
[----:B------:R-:W-:Y:S01]  /*8450*/  @!P1 SYNCS.ARRIVE.TRANS64.RED.A0T1 RZ, [UR4+0x19c70], RZ ;  /* 0x019c70ffffff99a7 */ /* 0x000fe20008200404 */
[----:B------:R-:W-:Y:S07]  /*8460*/  @!P1 ARRIVES.LDGSTSBAR.64.TRANSCNT [UR4+0x19c70] ;  /* 0x019c7000ff0099b0 */ /* 0x000fee0008000a84 */
[----:B------:R-:W-:Y:S05]  /*8470*/  @P0 BRA.U.ANY `(.L_x_47) ;  /* 0xfffffffd00e80947 */ /* 0x000fea000393ffff */
[----:B------:R-:W-:Y:S01]  /*8480*/  NOP ;  /* 0x0000000000007918 */ /* 0x000fe20000000000 */
[----:B--2---:R-:W-:-:S05]  /*8490*/  IMAD.U32 R2, RZ, RZ, UR48 ;  /* 0x00000030ff027e24 */ /* 0x004fca000f8e00ff */
[----:B------:R-:W-:-:S13]  /*84a0*/  ISETP.NE.AND P2, PT, R2, 0x3, PT ;  /* 0x000000030200780c */ /* 0x000fda0003f45270 */
[----:B------:R-:W-:Y:S05]  /*84b0*/  @!P2 BRA `(.L_x_48) ;  /* 0x000000000004a947 */ /* 0x000fea0003800000 */
[----:B------:R-:W-:Y:S01]  /*84c0*/  BPT.TRAP 0x1 ;  /* 0x000000040000795c */ /* 0x000fe20000300000 */
.L_x_48:
[----:B------:R2:W-:Y:S01]  /*84d0*/  SYNCS.ARRIVE.TRANS64.A1T0 RZ, [R4+URZ+0x19c70], RZ ;  /* 0x019c70ff04ff79a7 */ /* 0x0005e2000810003f */
[----:B------:R-:W-:Y:S05]  /*84e0*/  @!P2 BRA `(.L_x_49) ;  /* 0x000000000004a947 */ /* 0x000fea0003800000 */
[----:B------:R-:W-:Y:S01]  /*84f0*/  BPT.TRAP 0x1 ;  /* 0x000000040000795c */ /* 0x000fe20000300000 */
.L_x_49:
[----:B------:R-:W3:Y:S01]  /*8500*/  SYNCS.PHASECHK.TRANS64.TRYWAIT P0, [R4+URZ+0x19c40], R20 ;  /* 0x019c4014040075a7 */ /* 0x000ee2000800017f */
[----:B------:R-:W-:Y:S04]  /*8510*/  BSSY B0, `(.L_x_50) ;  /* 0x0000002000007945 */ /* 0x000fe80003800000 */
[----:B---3--:R-:W-:Y:S05]  /*8520*/  @!P0 BRA `(.L_x_51) ;  /* 0x0000002800f08947 */ /* 0x008fea0003800000 */
.L_x_113:
[----:B------:R-:W-:Y:S05]  /*8530*/  BSYNC B0 ;  /* 0x0000000000007941 */ /* 0x000fea0003800000 */
.L_x_50:
[----:B------:R4:W5:Y:S01]  /*8540*/  LDL R9, [R1+0x8] ;  /* 0x0000080001097983 */ /* 0x0009620000100800 */
[----:B------:R-:W-:Y:S01]  /*8550*/  ULDC.64 UR4, c[0x0][0x300] ;  /* 0x0000c00000047ab9 */ /* 0x000fe20000000a00 */
[----:B------:R-:W-:Y:S01]  /*8560*/  ULDC.64 UR6, c[0x0][0x2e8] ;  /* 0x0000ba0000067ab9 */ /* 0x000fe20000000a00 */
[----:B-1----:R-:W-:Y:S01]  /*8570*/  IMAD R7, R10, UR4, RZ ;  /* 0x000000040a077c24 */ /* 0x002fe2000f8e02ff */
[----:B------:R-:W1:Y:S01]  /*8580*/  S2R R8, SR_TID.X ;  /* 0x0000000000087919 */ /* 0x000e620000002100 */
[----:B------:R-:W-:Y:S01]  /*8590*/  IMAD.WIDE.U32 R2, R6, UR4, RZ ;  /* 0x0000000406027c25 */ /* 0x000fe2000f8e00ff */
[C---:B------:R-:W-:Y:S02]  /*85a0*/  LOP3.LUT P4, RZ, R16.reuse, 0x8, RZ, 0xc0, !PT ;  /* 0x0000000810ff7812 */ /* 0x040fe4000788c0ff */
[----:B------:R-:W-:Y:S01]  /*85b0*/  LOP3.LUT P3, RZ, R16, 0x4, RZ, 0xc0, !PT ;  /* 0x0000000410ff7812 */ /* 0x000fe2000786c0ff */
[----:B------:R-:W-:Y:S01]  /*85c0*/  IMAD R7, R6, UR5, R7 ;  /* 0x0000000506077c24 */ /* 0x000fe2000f8e0207 */
[----:B------:R-:W-:Y:S01]  /*85d0*/  ULDC.64 UR4, c[0x0][0x310] ;  /* 0x0000c40000047ab9 */ /* 0x000fe20000000a00 */
[----:B------:R-:W-:Y:S01]  /*85e0*/  LOP3.LUT P1, RZ, R16, 0x2, RZ, 0xc0, !PT ;  /* 0x0000000210ff7812 */ /* 0x000fe2000782c0ff */
[----:B------:R-:W-:-:S02]  /*85f0*/  IMAD R18, R18, UR4, RZ ;  /* 0x0000000412127c24 */ /* 0x000fc4000f8e02ff */
[----:B------:R-:W-:Y:S02]  /*8600*/  IMAD.IADD R3, R3, 0x1, R7 ;  /* 0x0000000103037824 */ /* 0x000fe400078e0207 */
[C---:B------:R-:W-:Y:S02]  /*8610*/  IMAD R18, R5.reuse, UR5, R18 ;  /* 0x0000000505127c24 */ /* 0x040fe4000f8e0212 */
[----:B------:R-:W-:Y:S01]  /*8620*/  IMAD.WIDE.U32 R2, R5, UR4, R2 ;  /* 0x0000000405027c25 */ /* 0x000fe2000f8e0002 */
[----:B------:R-:W-:-:S03]  /*8630*/  ULDC.64 UR4, c[0x0][0x308] ;  /* 0x0000c20000047ab9 */ /* 0x000fc60000000a00 */
[----:B------:R-:W-:Y:S02]  /*8640*/  IMAD.IADD R3, R3, 0x1, R18 ;  /* 0x0000000103037824 */ /* 0x000fe400078e0212 */
[----:B------:R-:W-:Y:S02]  /*8650*/  IMAD R6, R24, UR4, RZ ;  /* 0x0000000418067c24 */ /* 0x000fe4000f8e02ff */
[----:B------:R-:W-:Y:S01]  /*8660*/  IMAD.WIDE.U32 R2, R17, UR4, R2 ;  /* 0x0000000411027c25 */ /* 0x000fe2000f8e0002 */
[----:B------:R-:W-:-:S03]  /*8670*/  UMOV UR4, 0xffffffff ;  /* 0xffffffff00047882 */ /* 0x000fc60000000000 */
[----:B------:R-:W-:Y:S01]  /*8680*/  IMAD R7, R17, UR5, R6 ;  /* 0x0000000511077c24 */ /* 0x000fe2000f8e0206 */
[----:B------:R-:W-:-:S04]  /*8690*/  IADD3 R5, P0, R2, UR6, RZ ;  /* 0x0000000602057c10 */ /* 0x000fc8000ff1e0ff */
[----:B------:R-:W-:Y:S01]  /*86a0*/  IADD3.X R6, R3, UR7, R7, P0, !PT ;  /* 0x0000000703067c10 */ /* 0x000fe200087fe407 */
[----:B-1----:R-:W-:-:S05]  /*86b0*/  IMAD.SHL.U32 R8, R8, 0x10, RZ ;  /* 0x0000001008087824 */ /* 0x002fca00078e00ff */
[----:B------:R-:W-:Y:S01]  /*86c0*/  LOP3.LUT R8, R8, 0x10, RZ, 0xc0, !PT ;  /* 0x0000001008087812 */ /* 0x000fe200078ec0ff */
[----:B----4-:R-:W-:Y:S06]  /*86d0*/  BRA.DIV UR4, `(.L_x_52) ;  /* 0x0000002a04987947 */ /* 0x010fec000b800000 */
[----:B------:R-:W1:Y:S01]  /*86e0*/  SHFL.IDX PT, R14, R5, RZ, 0x1e1f ;  /* 0x001e1fff050e7589 */ /* 0x000e6200000e0000 */
[----:B-----5:R-:W-:-:S03]  /*86f0*/  ISETP.GE.AND P2, PT, R9, 0x1, PT ;  /* 0x000000010900780c */ /* 0x020fc60003f46270 */
[----:B------:R-:W4:Y:S04]  /*8700*/  SHFL.IDX PT, R2, R6, RZ, 0x1e1f ;  /* 0x001e1fff06027589 */ /* 0x000f2800000e0000 */
[----:B------:R-:W0:Y:S06]  /*8710*/  SHFL.IDX PT, R6, R6, 0x1, 0x1e1f ;  /* 0x003e1f0006067f89 */ /* 0x000e2c00000e0000 */
[----:B-1----:R-:W-:-:S05]  /*8720*/  @P2 IADD3 R14, P0, R8, R14, RZ ;  /* 0x0000000e080e2210 */ /* 0x002fca0007f1e0ff */
[----:B----4-:R-:W-:Y:S02]  /*8730*/  @P2 IMAD.X R3, RZ, RZ, R2, P0 ;  /* 0x000000ffff032224 */ /* 0x010fe400000e0602 */
[----:B------:R-:W-:Y:S02]  /*8740*/  @P2 IMAD.MOV.U32 R2, RZ, RZ, R14 ;  /* 0x000000ffff022224 */ /* 0x000fe400078e000e */
[----:B------:R1:W4:Y:S04]  /*8750*/  SHFL.IDX PT, R14, R5, 0x1, 0x1e1f ;  /* 0x003e1f00050e7f89 */ /* 0x00032800000e0000 */
[----:B------:R1:W-:Y:S04]  /*8760*/  @P2 LDGSTS.E.BYPASS.LTC128B.128 [R0+0x13800], desc[UR36][R2.64], !P4 ;  /* 0x1380000002002fae */ /* 0x0003e8000e101d64 */
[----:B------:R1:W-:Y:S04]  /*8770*/  @P2 LDGSTS.E.BYPASS.LTC128B.128 [R0+0x14800], desc[UR36][R2.64+0x20], !P3 ;  /* 0x1480002002002fae */ /* 0x0003e8000d901d64 */
[----:B0-----:R1:W-:Y:S02]  /*8780*/  @P2 LDGSTS.E.BYPASS.LTC128B.128 [R0+0x15800], desc[UR36][R2.64+0x40], !P1 ;  /* 0x1580004002002fae */ /* 0x0013e4000c901d64 */
.L_x_119:
[----:B------:R-:W-:-:S13]  /*8790*/  ISETP.GE.AND P2, PT, R9, 0x41, PT ;  /* 0x000000410900780c */ /* 0x000fda0003f46270 */
[----:B-1--4-:R-:W-:-:S05]  /*87a0*/  @P2 IADD3 R2, P0, R8, R14, RZ ;  /* 0x0000000e08022210 */ /* 0x012fca0007f1e0ff */
[----:B------:R-:W-:Y:S01]  /*87b0*/  @P2 IMAD.X R3, RZ, RZ, R6, P0 ;  /* 0x000000ffff032224 */ /* 0x000fe200000e0606 */
[----:B------:R-:W-:-:S04]  /*87c0*/  PLOP3.LUT P0, PT, PT, PT, PT, 0x80, 0x0 ;  /* 0x000000000000781c */ /* 0x000fc80003f0f070 */
[----:B------:R-:W-:Y:S01]  /*87d0*/  @!PT LDS RZ, [RZ] ;  /* 0x00000000fffff984 */ /* 0x000fe20000000800 */
[----:B------:R-:W-:Y:S01]  /*87e0*/  @!PT LDS RZ, [RZ] ;  /* 0x00000000fffff984 */ /* 0x000fe20000000800 */
[----:B------:R-:W-:Y:S01]  /*87f0*/  @!PT LDS RZ, [RZ] ;  /* 0x00000000fffff984 */ /* 0x000fe20000000800 */
[----:B------:R0:W-:Y:S04]  /*8800*/  @P2 LDGSTS.E.BYPASS.LTC128B.128 [R0+0x14000], desc[UR36][R2.64], !P4 ;  /* 0x1400000002002fae */ /* 0x0001e8000e101d64 */
[----:B------:R0:W-:Y:S04]  /*8810*/  @P2 LDGSTS.E.BYPASS.LTC128B.128 [R0+0x15000], desc[UR36][R2.64+0x20], !P3 ;  /* 0x1500002002002fae */ /* 0x0001e8000d901d64 */
[----:B------:R0:W-:Y:S01]  /*8820*/  @P2 LDGSTS.E.BYPASS.LTC128B.128 [R0+0x16000], desc[UR36][R2.64+0x40], !P1 ;  /* 0x1600004002002fae */ /* 0x0001e2000c901d64 */
[----:B------:R-:W-:Y:S01]  /*8830*/  NOP ;  /* 0x0000000000007918 */ /* 0x000fe20000000000 */
.L_x_53:
[----:B------:R-:W-:Y:S02]  /*8840*/  PLOP3.LUT P1, PT, P1, P0, PT, 0xa2, 0x0 ;  /* 0x000000000000781c */ /* 0x000fe40000f21472 */
[----:B------:R-:W-:-:S08]  /*8850*/  @P0 R2UR P1, UR4, R4 ;  /* 0x00000000040402ca */ /* 0x000fd00000020000 */
[----:B------:R-:W-:-:S05]  /*8860*/  @P0 PLOP3.LUT P0, PT, P1, PT, PT, 0x80, 0x0 ;  /* 0x000000000000081c */ /* 0x000fca0000f0f070 */
[----:B------:R-:W-:Y:S01]  /*8870*/  @!P1 SYNCS.ARRIVE.TRANS64.RED.A0T1 RZ, [UR4+0x19c30], RZ ;  /* 0x019c30ffffff99a7 */ /* 0x000fe20008200404 */
[----:B------:R-:W-:Y:S07]  /*8880*/  @!P1 ARRIVES.LDGSTSBAR.64.TRANSCNT [UR4+0x19c30] ;  /* 0x019c3000ff0099b0 */ /* 0x000fee0008000a84 */
[----:B------:R-:W-:Y:S05]  /*8890*/  @P0 BRA.U.ANY `(.L_x_53) ;  /* 0xfffffffd00e80947 */ /* 0x000fea000393ffff */
[----:B------:R-:W-:Y:S01]  /*88a0*/  NOP ;  /* 0x0000000000007918 */ /* 0x000fe20000000000 */
[----:B0-----:R-:W-:-:S05]  /*88b0*/  IMAD.U32 R0, RZ, RZ, UR48 ;  /* 0x00000030ff007e24 */ /* 0x001fca000f8e00ff */
[----:B------:R-:W-:-:S13]  /*88c0*/  ISETP.NE.AND P2, PT, R0, 0x3, PT ;  /* 0x000000030000780c */ /* 0x000fda0003f45270 */
[----:B------:R-:W-:Y:S05]  /*88d0*/  @!P2 BRA `(.L_x_54) ;  /* 0x000000000004a947 */ /* 0x000fea0003800000 */
[----:B------:R-:W-:Y:S01]  /*88e0*/  BPT.TRAP 0x1 ;  /* 0x000000040000795c */ /* 0x000fe20000300000 */
.L_x_54:
[----:B------:R0:W-:Y:S02]  /*88f0*/  SYNCS.ARRIVE.TRANS64.A1T0 RZ, [R4+URZ+0x19c30], RZ ;  /* 0x019c30ff04ff79a7 */ /* 0x0001e4000810003f */
[----:B------:R-:W-:Y:S05]  /*8900*/  WARPSYNC.ALL ;  /* 0x0000000000007948 */ /* 0x000fea0003800000 */
[----:B------:R-:W-:-:S04]  /*8910*/  UIADD3 UR4, UR43, 0xf000, URZ ;  /* 0x0000f0002b047890 */ /* 0x000fc8000fffe03f */
[----:B------:R-:W-:Y:S01]  /*8920*/  ULOP3.LUT UP0, URZ, UR4, 0x9f, URZ, 0xc0, !UPT ;  /* 0x0000009f043f7892 */ /* 0x000fe2000f80c03f */
[----:B------:R-:W-:Y:S05]  /*8930*/  BAR.SYNC.DEFER_BLOCKING 0x8, 0x200 ;  /* 0x0208000000007b1d */ /* 0x000fea0000010000 */
[----:B------:R-:W-:-:S13]  /*8940*/  PLOP3.LUT P0, PT, PT, PT, UP0, 0x80, 0x0 ;  /* 0x000000000000781c */ /* 0x000fda0003f0f008 */
[----:B------:R-:W-:Y:S05]  /*8950*/  @!P0 BRA `(.L_x_55) ;  /* 0x0000000000408947 */ /* 0x000fea0003800000 */
[----:B------:R-:W-:Y:S01]  /*8960*/  MOV R2, 0x0 ;  /* 0x0000000000027802 */ /* 0x000fe20000000f00 */
[----:B------:R-:W-:Y:S01]  /*8970*/  ULDC.64 UR6, c[0x4][0x98] ;  /* 0x0100260000067ab9 */ /* 0x000fe20000000a00 */
[----:B------:R-:W-:Y:S01]  /*8980*/  ULDC.64 UR8, c[0x4][0xa0] ;  /* 0x0100280000087ab9 */ /* 0x000fe20000000a00 */
[----:B------:R-:W-:Y:S01]  /*8990*/  ULDC.64 UR4, c[0x4][0x28] ;  /* 0x01000a0000047ab9 */ /* 0x000fe20000000a00 */
[----:B0-23--:R-:W-:Y:S02]  /*89a0*/  IMAD.U32 R4, RZ, RZ, UR6 ;  /* 0x00000006ff047e24 */ /* 0x00dfe4000f8e00ff */
        /* <DEDUP_REMOVED lines=10> */
[----:B0-----:R-:W-:Y:S05]  /*8a50*/  CALL.ABS.NOINC R2 ;  /* 0x0000000002007343 */ /* 0x001fea0003c00000 */
.L_x_55:
[----:B------:R-:W1:Y:S01]  /*8a60*/  LDC R8, c[0x0][0x448] ;  /* 0x00011200ff087b82 */ /* 0x000e620000000800 */
[----:B------:R-:W3:Y:S01]  /*8a70*/  S2R R18, SR_TID.X ;  /* 0x0000000000127919 */ /* 0x000ee20000002100 */
[----:B------:R-:W-:Y:S01]  /*8a80*/  R2UR UR6, R24 ;  /* 0x00000000180672ca */ /* 0x000fe200000e0000 */
[----:B------:R-:W-:Y:S01]  /*8a90*/  IMAD R0, RZ, RZ, -UR45 ;  /* 0x8000002dff007e24 */ /* 0x000fe2000f8e02ff */
[C---:B------:R-:W-:Y:S01]  /*8aa0*/  R2UR UR7, R17.reuse ;  /* 0x00000000110772ca */ /* 0x040fe200000e0000 */
[----:B------:R-:W-:Y:S01]  /*8ab0*/  ULDC.64 UR8, c[0x0][0x2d8] ;  /* 0x0000b60000087ab9 */ /* 0x000fe20000000a00 */
[----:B------:R-:W-:Y:S01]  /*8ac0*/  R2UR UR4, R17 ;  /* 0x00000000110472ca */ /* 0x000fe200000e0000 */
[----:B------:R-:W-:Y:S01]  /*8ad0*/  ULDC.64 UR10, c[0x0][0x280] ;  /* 0x0000a000000a7ab9 */ /* 0x000fe20000000a00 */
[----:B------:R-:W4:Y:S01]  /*8ae0*/  LDC R3, c[0x0][0xc38] ;  /* 0x00030e00ff037b82 */ /* 0x000f220000000800 */
[C---:B------:R-:W-:Y:S01]  /*8af0*/  LOP3.LUT P3, RZ, R16.reuse, 0x200, RZ, 0xc0, !PT ;  /* 0x0000020010ff7812 */ /* 0x040fe2000786c0ff */
[----:B------:R-:W-:Y:S01]  /*8b00*/  VIADD R10, R25, UR43 ;  /* 0x0000002b190a7c36 */ /* 0x000fe20008000000 */
[----:B------:R-:W-:-:S02]  /*8b10*/  LOP3.LUT P4, RZ, R16, 0x100, RZ, 0xc0, !PT ;  /* 0x0000010010ff7812 */ /* 0x000fc4000788c0ff */
[----:B------:R-:W-:Y:S02]  /*8b20*/  LOP3.LUT P5, RZ, R16, 0x80, RZ, 0xc0, !PT ;  /* 0x0000008010ff7812 */ /* 0x000fe400078ac0ff */
[----:B------:R-:W-:-:S04]  /*8b30*/  UIMAD UR6, UR6, UR8, URZ ;  /* 0x00000008060672a4 */ /* 0x000fc8000f8e023f */
[----:B------:R-:W-:Y:S02]  /*8b40*/  UIMAD UR7, UR7, UR9, UR6 ;  /* 0x00000009070772a4 */ /* 0x000fe4000f8e0206 */
[----:B------:R-:W-:Y:S02]  /*8b50*/  USHF.R.S32.HI UR6, URZ, 0x1f, UR46 ;  /* 0x0000001f3f067899 */ /* 0x000fe4000801142e */
[----:B------:R-:W-:Y:S01]  /*8b60*/  UIMAD.WIDE.U32 UR4, UR4, UR8, URZ ;  /* 0x00000008040472a5 */ /* 0x000fe2000f8e003f */
[----:B-1----:R-:W-:Y:S02]  /*8b70*/  ISETP.NE.AND P0, PT, R8, 0x1, PT ;  /* 0x000000010800780c */ /* 0x002fe40003f05270 */
[----:B------:R-:W-:Y:S01]  /*8b80*/  ULDC.64 UR8, c[0x0][0x2e0] ;  /* 0x0000b80000087ab9 */ /* 0x000fe20000000a00 */
[----:B------:R-:W-:Y:S02]  /*8b90*/  UIADD3 UR5, UR5, UR7, URZ ;  /* 0x0000000705057290 */ /* 0x000fe4000fffe03f */
[----:B------:R-:W-:-:S02]  /*8ba0*/  UIMAD UR6, UR6, UR8, URZ ;  /* 0x00000008060672a4 */ /* 0x000fc4000f8e023f */
[----:B------:R-:W-:Y:S01]  /*8bb0*/  UIMAD.WIDE.U32 UR4, UR46, UR8, UR4 ;  /* 0x000000082e0472a5 */ /* 0x000fe2000f8e0004 */
[----:B----4-:R-:W-:Y:S01]  /*8bc0*/  IMAD R0, R3, R0, UR39 ;  /* 0x0000002703007e24 */ /* 0x010fe2000f8e0200 */
[----:B------:R-:W-:Y:S01]  /*8bd0*/  UIMAD UR6, UR46, UR9, UR6 ;  /* 0x000000092e0672a4 */ /* 0x000fe2000f8e0206 */
[----:B---3--:R-:W-:Y:S01]  /*8be0*/  IMAD.SHL.U32 R20, R18, 0x40, RZ ;  /* 0x0000004012147824 */ /* 0x008fe200078e00ff */
[----:B------:R-:W-:Y:S01]  /*8bf0*/  SHF.R.U32.HI R18, RZ, 0x1, R18 ;  /* 0x00000001ff127819 */ /* 0x000fe20000011612 */
[----:B------:R-:W-:Y:S01]  /*8c00*/  ULDC.64 UR8, c[0x0][0x2c8] ;  /* 0x0000b20000087ab9 */ /* 0x000fe20000000a00 */
[----:B0-2---:R-:W0:Y:S01]  /*8c10*/  @P0 LDC R4, c[0x0][0x44c] ;  /* 0x00011300ff040b82 */ /* 0x005e220000000800 */
[----:B------:R-:W-:Y:S01]  /*8c20*/  UIADD3 UR5, UR5, UR6, URZ ;  /* 0x0000000605057290 */ /* 0x000fe2000fffe03f */
[----:B------:R-:W-:Y:S02]  /*8c30*/  LOP3.LUT R20, R20, 0x40, RZ, 0xc0, !PT ;  /* 0x0000004014147812 */ /* 0x000fe400078ec0ff */
[----:B------:R-:W-:-:S02]  /*8c40*/  ULDC.64 UR6, c[0x0][0x2d0] ;  /* 0x0000b40000067ab9 */ /* 0x000fc40000000a00 */
[----:B------:R-:W-:Y:S01]  /*8c50*/  LOP3.LUT R18, R20, 0x3f, R18, 0xf8, !PT ;  /* 0x0000003f14127812 */ /* 0x000fe200078ef812 */
[----:B------:R-:W-:Y:S01]  /*8c60*/  IMAD.U32 R6, RZ, RZ, UR6 ;  /* 0x00000006ff067e24 */ /* 0x000fe2000f8e00ff */
[----:B------:R-:W1:Y:S01]  /*8c70*/  @P0 LDC R2, c[0x0][0x450] ;  /* 0x00011400ff020b82 */ /* 0x000e620000000800 */
[----:B------:R-:W2:Y:S02]  /*8c80*/  S2R R20, SR_TID.X ;  /* 0x0000000000147919 */ /* 0x000ea40000002100 */
[----:B------:R-:W-:-:S04]  /*8c90*/  IMAD R7, R0, 0xc0, R18 ;  /* 0x000000c000077824 */ /* 0x000fc800078e0212 */
[----:B------:R-:W-:Y:S02]  /*8ca0*/  IMAD.MOV.U32 R3, RZ, RZ, R7 ;  /* 0x000000ffff037224 */ /* 0x000fe400078e0007 */
[----:B0-----:R-:W-:-:S05]  /*8cb0*/  @P0 IMAD.HI.U32 R5, R7, R4, RZ ;  /* 0x0000000407050227 */ /* 0x001fca00078e00ff */
[----:B-1----:R-:W-:-:S04]  /*8cc0*/  @P0 SHF.R.U32.HI R3, RZ, R2, R5 ;  /* 0x00000002ff030219 */ /* 0x002fc80000011605 */
[--C-:B------:R-:W-:Y:S01]  /*8cd0*/  SHF.R.S32.HI R2, RZ, 0x1f, R3.reuse ;  /* 0x0000001fff027819 */ /* 0x100fe20000011403 */
[----:B------:R-:W-:-:S04]  /*8ce0*/  IMAD.MOV R4, RZ, RZ, -R3 ;  /* 0x000000ffff047224 */ /* 0x000fc800078e0a03 */
[----:B------:R-:W-:Y:S02]  /*8cf0*/  IMAD R2, R2, UR6, RZ ;  /* 0x0000000602027c24 */ /* 0x000fe4000f8e02ff */
[----:B------:R-:W-:Y:S02]  /*8d00*/  IMAD R4, R8, R4, R7 ;  /* 0x0000000408047224 */ /* 0x000fe400078e0207 */
[C---:B------:R-:W-:Y:S02]  /*8d10*/  IMAD R5, R3.reuse, UR7, R2 ;  /* 0x0000000703057c24 */ /* 0x040fe4000f8e0202 */
[----:B------:R-:W-:-:S04]  /*8d20*/  IMAD.WIDE.U32 R2, R3, R6, UR4 ;  /* 0x0000000403027e25 */ /* 0x000fc8000f8e0006 */
[----:B------:R-:W-:Y:S01]  /*8d30*/  IMAD.IADD R3, R3, 0x1, R5 ;  /* 0x0000000103037824 */ /* 0x000fe200078e0205 */
[----:B------:R-:W-:Y:S01]  /*8d40*/  SHF.R.S32.HI R5, RZ, 0x1f, R4 ;  /* 0x0000001fff057819 */ /* 0x000fe20000011404 */
[----:B------:R-:W-:Y:S02]  /*8d50*/  VIADD R7, R7, 0x80 ;  /* 0x0000008007077836 */ /* 0x000fe40000000000 */
[----:B------:R-:W-:-:S04]  /*8d60*/  IMAD.WIDE.U32 R2, R4, UR8, R2 ;  /* 0x0000000804027c25 */ /* 0x000fc8000f8e0002 */
[----:B------:R-:W-:Y:S02]  /*8d70*/  IMAD R5, R5, UR8, RZ ;  /* 0x0000000805057c24 */ /* 0x000fe4000f8e02ff */
[----:B--2---:R-:W-:Y:S01]  /*8d80*/  IMAD.SHL.U32 R18, R20, 0x10, RZ ;  /* 0x0000001014127824 */ /* 0x004fe200078e00ff */
[----:B------:R-:W-:Y:S01]  /*8d90*/  SHF.R.U32.HI R20, RZ, 0x1, R20 ;  /* 0x00000001ff147819 */ /* 0x000fe20000011614 */
[----:B------:R-:W-:Y:S01]  /*8da0*/  IMAD R5, R4, UR9, R5 ;  /* 0x0000000904057c24 */ /* 0x000fe2000f8e0205 */
[----:B------:R-:W-:Y:S02]  /*8db0*/  IADD3 R4, P1, R2, UR10, RZ ;  /* 0x0000000a02047c10 */ /* 0x000fe4000ff3e0ff */
[----:B------:R-:W0:Y:S01]  /*8dc0*/  @P0 LDC R2, c[0x0][0x450] ;  /* 0x00011400ff020b82 */ /* 0x000e220000000800 */
[----:B------:R-:W-:Y:S02]  /*8dd0*/  LOP3.LUT R18, R18, 0x10, RZ, 0xc0, !PT ;  /* 0x0000001012127812 */ /* 0x000fe400078ec0ff */
[----:B------:R-:W-:-:S02]  /*8de0*/  IADD3.X R5, R3, UR11, R5, P1, !PT ;  /* 0x0000000b03057c10 */ /* 0x000fc40008ffe405 */
[----:B------:R-:W-:-:S03]  /*8df0*/  LOP3.LUT R20, R20, 0x3f, RZ, 0xc0, !PT ;  /* 0x0000003f14147812 */ /* 0x000fc600078ec0ff */
[----:B------:R-:W1:Y:S02]  /*8e00*/  @P0 LDC R3, c[0x0][0x44c] ;  /* 0x00011300ff030b82 */ /* 0x000e640000000800 */
[----:B-1----:R-:W-:-:S04]  /*8e10*/  @P0 IMAD.HI.U32 R9, R7, R3, RZ ;  /* 0x0000000307090227 */ /* 0x002fc800078e00ff */
[----:B------:R-:W-:Y:S01]  /*8e20*/  IMAD.MOV.U32 R3, RZ, RZ, R7 ;  /* 0x000000ffff037224 */ /* 0x000fe200078e0007 */
[----:B0-----:R-:W-:-:S05]  /*8e30*/  @P0 SHF.R.U32.HI R3, RZ, R2, R9 ;  /* 0x00000002ff030219 */ /* 0x001fca0000011609 */
[----:B------:R-:W-:-:S04]  /*8e40*/  IMAD.MOV R2, RZ, RZ, -R3 ;  /* 0x000000ffff027224 */ /* 0x000fc800078e0a03 */
[----:B------:R-:W-:Y:S01]  /*8e50*/  IMAD R7, R8, R2, R7 ;  /* 0x0000000208077224 */ /* 0x000fe200078e0207 */
[----:B------:R-:W-:-:S05]  /*8e60*/  SHF.R.S32.HI R2, RZ, 0x1f, R3 ;  /* 0x0000001fff027819 */ /* 0x000fca0000011403 */
[----:B------:R-:W-:-:S04]  /*8e70*/  IMAD R2, R2, UR6, RZ ;  /* 0x0000000602027c24 */ /* 0x000fc8000f8e02ff */
[C---:B------:R-:W-:Y:S02]  /*8e80*/  IMAD R8, R3.reuse, UR7, R2 ;  /* 0x0000000703087c24 */ /* 0x040fe4000f8e0202 */
[----:B------:R-:W-:Y:S01]  /*8e90*/  IMAD.WIDE.U32 R2, R3, R6, UR4 ;  /* 0x0000000403027e25 */ /* 0x000fe2000f8e0006 */
[----:B------:R-:W-:Y:S01]  /*8ea0*/  SHF.R.S32.HI R6, RZ, 0x1f, R7 ;  /* 0x0000001fff067819 */ /* 0x000fe20000011407 */
[----:B------:R-:W-:Y:S02]  /*8eb0*/  UMOV UR4, 0xffffffff ;  /* 0xffffffff00047882 */ /* 0x000fe40000000000 */
[----:B------:R-:W-:Y:S02]  /*8ec0*/  IMAD.IADD R3, R3, 0x1, R8 ;  /* 0x0000000103037824 */ /* 0x000fe400078e0208 */
[----:B------:R-:W-:Y:S02]  /*8ed0*/  IMAD R6, R6, UR8, RZ ;  /* 0x0000000806067c24 */ /* 0x000fe4000f8e02ff */
[----:B------:R-:W-:-:S04]  /*8ee0*/  IMAD.WIDE.U32 R2, R7, UR8, R2 ;  /* 0x0000000807027c25 */ /* 0x000fc8000f8e0002 */
[----:B------:R-:W-:Y:S01]  /*8ef0*/  IMAD R7, R7, UR9, R6 ;  /* 0x0000000907077c24 */ /* 0x000fe2000f8e0206 */
[----:B------:R-:W-:-:S04]  /*8f00*/  IADD3 R6, P0, R2, UR10, RZ ;  /* 0x0000000a02067c10 */ /* 0x000fc8000ff1e0ff */
[----:B------:R-:W-:Y:S01]  /*8f10*/  IADD3.X R7, R3, UR11, R7, P0, !PT ;  /* 0x0000000b03077c10 */ /* 0x000fe200087fe407 */
[----:B------:R-:W-:Y:S08]  /*8f20*/  BRA.DIV UR4, `(.L_x_56) ;  /* 0x00000026041c7947 */ /* 0x000ff0000b800000 */
[----:B------:R-:W0:Y:S01]  /*8f30*/  SHFL.IDX PT, R3, R4, RZ, 0x1e1f ;  /* 0x001e1fff04037589 */ /* 0x000e2200000e0000 */
[----:B------:R-:W-:-:S03]  /*8f40*/  IMAD R0, R0, 0xc0, R20 ;  /* 0x000000c000007824 */ /* 0x000fc600078e0214 */
[----:B------:R-:W1:Y:S02]  /*8f50*/  SHFL.IDX PT, R2, R5, RZ, 0x1e1f ;  /* 0x001e1fff05027589 */ /* 0x000e6400000e0000 */
[----:B------:R-:W-:Y:S02]  /*8f60*/  ISETP.GE.AND P1, PT, R0, UR42, PT ;  /* 0x0000002a00007c0c */ /* 0x000fe4000bf26270 */
[----:B------:R-:W2:Y:S04]  /*8f70*/  SHFL.IDX PT, R14, R4, 0x1, 0x1e1f ;  /* 0x003e1f00040e7f89 */ /* 0x000ea800000e0000 */
[----:B------:R-:W3:Y:S04]  /*8f80*/  SHFL.IDX PT, R5, R5, 0x1, 0x1e1f ;  /* 0x003e1f0005057f89 */ /* 0x000ee800000e0000 */
[----:B------:R-:W4:Y:S03]  /*8f90*/  SHFL.IDX PT, R7, R7, RZ, 0x1e1f ;  /* 0x001e1fff07077589 */ /* 0x000f2600000e0000 */
[----:B0-----:R-:W-:-:S05]  /*8fa0*/  @!P1 IADD3 R8, P0, R18, R3, RZ ;  /* 0x0000000312089210 */ /* 0x001fca0007f1e0ff */
[----:B-1----:R-:W-:Y:S02]  /*8fb0*/  @!P1 IMAD.X R3, RZ, RZ, R2, P0 ;  /* 0x000000ffff039224 */ /* 0x002fe400000e0602 */
[----:B------:R-:W-:Y:S02]  /*8fc0*/  @!P1 IMAD.MOV.U32 R2, RZ, RZ, R8 ;  /* 0x000000ffff029224 */ /* 0x000fe400078e0008 */
[----:B------:R-:W-:-:S03]  /*8fd0*/  VIADD R8, R0, 0x40 ;  /* 0x0000004000087836 */ /* 0x000fc60000000000 */
[----:B------:R-:W-:Y:S04]  /*8fe0*/  @!P1 LDGSTS.E.BYPASS.LTC128B.128 [R10+0xf000], desc[UR36][R2.64], !P3 ;  /* 0x0f000000020a9fae */ /* 0x000fe8000d901d64 */
[----:B------:R-:W-:Y:S04]  /*8ff0*/  @!P1 LDGSTS.E.BYPASS.LTC128B.128 [R10+0x10800], desc[UR36][R2.64+0x20], !P4 ;  /* 0x10800020020a9fae */ /* 0x000fe8000e101d64 */
[----:B------:R0:W-:Y:S01]  /*9000*/  @!P1 LDGSTS.E.BYPASS.LTC128B.128 [R10+0x12000], desc[UR36][R2.64+0x40], !P5 ;  /* 0x12000040020a9fae */ /* 0x0001e2000e901d64 */
[----:B------:R-:W-:-:S13]  /*9010*/  ISETP.GE.AND P1, PT, R8, UR42, PT ;  /* 0x0000002a08007c0c */ /* 0x000fda000bf26270 */
[----:B--2---:R-:W-:-:S05]  /*9020*/  @!P1 IADD3 R14, P0, R18, R14, RZ ;  /* 0x0000000e120e9210 */ /* 0x004fca0007f1e0ff */
[----:B---3--:R-:W-:Y:S02]  /*9030*/  @!P1 IMAD.X R9, RZ, RZ, R5, P0 ;  /* 0x000000ffff099224 */ /* 0x008fe400000e0605 */
[----:B0-----:R-:W-:Y:S02]  /*9040*/  @!P1 IMAD.MOV.U32 R2, RZ, RZ, R14 ;  /* 0x000000ffff029224 */ /* 0x001fe400078e000e */
[----:B------:R-:W-:Y:S01]  /*9050*/  @!P1 IMAD.MOV.U32 R3, RZ, RZ, R9 ;  /* 0x000000ffff039224 */ /* 0x000fe200078e0009 */
[----:B------:R0:W1:Y:S04]  /*9060*/  SHFL.IDX PT, R14, R6, RZ, 0x1e1f ;  /* 0x001e1fff060e7589 */ /* 0x00006800000e0000 */
[----:B------:R0:W-:Y:S04]  /*9070*/  @!P1 LDGSTS.E.BYPASS.LTC128B.128 [R10+0xf800], desc[UR36][R2.64], !P3 ;  /* 0x0f800000020a9fae */ /* 0x0001e8000d901d64 */
[----:B------:R0:W-:Y:S04]  /*9080*/  @!P1 LDGSTS.E.BYPASS.LTC128B.128 [R10+0x11000], desc[UR36][R2.64+0x20], !P4 ;  /* 0x11000020020a9fae */ /* 0x0001e8000e101d64 */
[----:B----4-:R0:W-:Y:S02]  /*9090*/  @!P1 LDGSTS.E.BYPASS.LTC128B.128 [R10+0x12800], desc[UR36][R2.64+0x40], !P5 ;  /* 0x12800040020a9fae */ /* 0x0101e4000e901d64 */
.L_x_126:
[----:B------:R-:W-:Y:S01]  /*90a0*/  VIADD R0, R0, 0x80 ;  /* 0x0000008000007836 */ /* 0x000fe20000000000 */
[----:B------:R-:W-:Y:S04]  /*90b0*/  BSSY B0, `(.L_x_57) ;  /* 0x000000b000007945 */ /* 0x000fe80003800000 */
[----:B------:R-:W-:-:S13]  /*90c0*/  ISETP.GE.AND P0, PT, R0, UR42, PT ;  /* 0x0000002a00007c0c */ /* 0x000fda000bf06270 */
[----:B------:R-:W-:Y:S05]  /*90d0*/  @P0 BRA `(.L_x_58) ;  /* 0x0000000000200947 */ /* 0x000fea0003800000 */
[----:B01----:R-:W-:-:S05]  /*90e0*/  IADD3 R2, P0, R18, R14, RZ ;  /* 0x0000000e12027210 */ /* 0x003fca0007f1e0ff */
[----:B------:R-:W-:-:S05]  /*90f0*/  IMAD.X R3, RZ, RZ, R7, P0 ;  /* 0x000000ffff037224 */ /* 0x000fca00000e0607 */
[----:B------:R-:W-:Y:S01]  /*9100*/  @!PT LDS RZ, [RZ] ;  /* 0x00000000fffff984 */ /* 0x000fe20000000800 */
[----:B------:R-:W-:Y:S01]  /*9110*/  @!PT LDS RZ, [RZ] ;  /* 0x00000000fffff984 */ /* 0x000fe20000000800 */
[----:B------:R-:W-:Y:S01]  /*9120*/  @!PT LDS RZ, [RZ] ;  /* 0x00000000fffff984 */ /* 0x000fe20000000800 */
[----:B------:R2:W-:Y:S04]  /*9130*/  LDGSTS.E.BYPASS.LTC128B.128 [R10+0x10000], desc[UR36][R2.64], !P3 ;  /* 0x10000000020a7fae */ /* 0x0005e8000d901d64 */
[----:B------:R2:W-:Y:S04]  /*9140*/  LDGSTS.E.BYPASS.LTC128B.128 [R10+0x11800], desc[UR36][R2.64+0x20], !P4 ;  /* 0x11800020020a7fae */ /* 0x0005e8000e101d64 */
[----:B------:R2:W-:Y:S02]  /*9150*/  LDGSTS.E.BYPASS.LTC128B.128 [R10+0x13000], desc[UR36][R2.64+0x40], !P5 ;  /* 0x13000040020a7fae */ /* 0x0005e4000e901d64 */
.L_x_58:
[----:B------:R-:W-:Y:S05]  /*9160*/  BSYNC B0 ;  /* 0x0000000000007941 */ /* 0x000fea0003800000 */
.L_x_57:
[----:B------:R-:W-:Y:S01]  /*9170*/  NOP ;  /* 0x0000000000007918 */ /* 0x000fe20000000000 */
[----:B------:R-:W-:Y:S01]  /*9180*/  SYNCS.ARRIVE.TRANS64.RED.A0T1 RZ, [UR43+0x19c00], RZ ;  /* 0x019c00ffffff79a7 */ /* 0x000fe2000820042b */
[----:B------:R-:W-:Y:S01]  /*9190*/  ARRIVES.LDGSTSBAR.64.TRANSCNT [UR43+0x19c00] ;  /* 0x019c0000ff0079b0 */ /* 0x000fe20008000aab */
[----:B------:R-:W-:Y:S01]  /*91a0*/  NOP ;  /* 0x0000000000007918 */ /* 0x000fe20000000000 */
[----:B------:R-:W-:Y:S01]  /*91b0*/  ULOP3.LUT UR4, UR38, 0x1, URZ, 0xc, !UPT ;  /* 0x0000000126047892 */ /* 0x000fe2000f8e0c3f */
[----:B------:R-:W-:Y:S05]  /*91c0*/  SYNCS.ARRIVE.TRANS64.A1T0 RZ, [UR43+0x19c00], RZ ;  /* 0x019c00ffffff79a7 */ /* 0x000fea000810002b */
[----:B------:R-:W-:-:S05]  /*91d0*/  IMAD.U32 R0, RZ, RZ, UR4 ;  /* 0x00000004ff007e24 */ /* 0x000fca000f8e00ff */
[----:B------:R-:W-:-:S04]  /*91e0*/  SHF.L.U32 R0, R0, 0x1f, RZ ;  /* 0x0000001f00007819 */ /* 0x000fc800000006ff */
[----:B------:R-:W3:Y:S02]  /*91f0*/  SYNCS.PHASECHK.TRANS64.TRYWAIT P0, [UR43+0x19c20], R0 ;  /* 0x019c2000ff0075a7 */ /* 0x000ee4000800016b */
[----:B---3--:R-:W-:Y:S05]  /*9200*/  @!P0 BRA `(.L_x_59) ;  /* 0x0000002400488947 */ /* 0x008fea0003800000 */
.L_x_127:
[----:B0-----:R-:W-:-:S05]  /*9210*/  IMAD.U32 R0, RZ, RZ, UR40 ;  /* 0x00000028ff007e24 */ /* 0x001fca000f8e00ff */
[----:B------:R-:W-:-:S13]  /*9220*/  ISETP.GE.AND P0, PT, R0, 0x81, PT ;  /* 0x000000810000780c */ /* 0x000fda0003f06270 */
[----:B------:R-:W-:Y:S05]  /*9230*/  @!P0 BRA `(.L_x_60) ;  /* 0x0000001000048947 */ /* 0x000fea0003800000 */
[----:B------:R-:W-:Y:S02]  /*9240*/  IMAD.MOV.U32 R4, RZ, RZ, R22 ;  /* 0x000000ffff047224 */ /* 0x000fe400078e0016 */
[----:B------:R-:W-:Y:S02]  /*9250*/  IMAD.MOV.U32 R0, RZ, RZ, R19 ;  /* 0x000000ffff007224 */ /* 0x000fe400078e0013 */
[----:B------:R-:W-:-:S07]  /*9260*/  IMAD.U32 R20, RZ, RZ, UR44 ;  /* 0x0000002cff147e24 */ /* 0x000fce000f8e00ff */
.L_x_80:
[----:B0-2---:R-:W0:Y:S01]  /*9270*/  LDC R2, c[0x0][0x430] ;  /* 0x00010c00ff027b82 */ /* 0x005e220000000800 */
[----:B------:R-:W2:Y:S01]  /*9280*/  S2R R3, SR_TID.X ;  /* 0x0000000000037919 */ /* 0x000ea20000002100 */
[----:B------:R-:W-:Y:S01]  /*9290*/  ULDC.64 UR4, c[0x0][0x428] ;  /* 0x00010a0000047ab9 */ /* 0x000fe20000000a00 */
[----:B------:R-:W-:Y:S02]  /*92a0*/  VIADD R19, R0, 0x1 ;  /* 0x0000000100137836 */ /* 0x000fe40000000000 */
[----:B------:R-:W-:-:S04]  /*92b0*/  IMAD R6, R27, UR4, RZ ;  /* 0x000000041b067c24 */ /* 0x000fc8000f8e02ff */
[----:B------:R-:W-:Y:S01]  /*92c0*/  IMAD R6, R23, UR5, R6 ;  /* 0x0000000517067c24 */ /* 0x000fe2000f8e0206 */
[----:B0-----:R-:W-:Y:S01]  /*92d0*/  ISETP.NE.AND P0, PT, R2, 0x1, PT ;  /* 0x000000010200780c */ /* 0x001fe20003f05270 */
[----:B--2---:R-:W-:Y:S01]  /*92e0*/  IMAD.SHL.U32 R2, R3, 0x40, RZ ;  /* 0x0000004003027824 */ /* 0x004fe200078e00ff */
[----:B------:R-:W-:-:S11]  /*92f0*/  SHF.R.U32.HI R3, RZ, 0x1, R3 ;  /* 0x00000001ff037819 */ /* 0x000fd60000011603 */
[----:B------:R-:W0:Y:S01]  /*9300*/  @P0 LDC R5, c[0x0][0x434] ;  /* 0x00010d00ff050b82 */ /* 0x000e220000000800 */
[----:B------:R-:W-:Y:S02]  /*9310*/  LOP3.LUT R3, R3, 0x3f, RZ, 0xc0, !PT ;  /* 0x0000003f03037812 */ /* 0x000fe400078ec0ff */
[----:B------:R-:W-:-:S03]  /*9320*/  LOP3.LUT R2, R2, 0x40, RZ, 0xc0, !PT ;  /* 0x0000004002027812 */ /* 0x000fc600078ec0ff */
[----:B------:R-:W-:Y:S02]  /*9330*/  IMAD R3, R20, 0x80, R3 ;  /* 0x0000008014037824 */ /* 0x000fe400078e0203 */
[----:B------:R-:W2:Y:S03]  /*9340*/  @P0 LDC R7, c[0x0][0x438] ;  /* 0x00010e00ff070b82 */ /* 0x000ea60000000800 */
[----:B------:R-:W-:-:S05]  /*9350*/  IADD3 R8, R2, R3, R28 ;  /* 0x0000000302087210 */ /* 0x000fca0007ffe01c */
[----:B0-----:R-:W-:-:S04]  /*9360*/  @P0 IMAD.HI.U32 R2, R8, R5, RZ ;  /* 0x0000000508020227 */ /* 0x001fc800078e00ff */
[----:B------:R-:W-:Y:S01]  /*9370*/  IMAD.MOV.U32 R5, RZ, RZ, R8 ;  /* 0x000000ffff057224 */ /* 0x000fe200078e0008 */
[----:B--2---:R-:W-:-:S04]  /*9380*/  @P0 SHF.R.U32.HI R5, RZ, R7, R2 ;  /* 0x00000007ff050219 */ /* 0x004fc80000011602 */
[--C-:B------:R-:W-:Y:S01]  /*9390*/  SHF.R.S32.HI R3, RZ, 0x1f, R5.reuse ;  /* 0x0000001fff037819 */ /* 0x100fe20000011405 */
[----:B------:R-:W-:-:S04]  /*93a0*/  IMAD.MOV.U32 R2, RZ, RZ, R5 ;  /* 0x000000ffff027224 */ /* 0x000fc800078e0005 */
[----:B------:R-:W-:Y:S01]  /*93b0*/  IMAD.WIDE.U32 R2, R23, UR4, R2 ;  /* 0x0000000417027c25 */ /* 0x000fe2000f8e0002 */
[----:B------:R-:W-:-:S03]  /*93c0*/  ULDC.64 UR4, c[0x0][0x418] ;  /* 0x0001060000047ab9 */ /* 0x000fc60000000a00 */
[----:B------:R-:W-:Y:S01]  /*93d0*/  IMAD.IADD R3, R6, 0x1, R3 ;  /* 0x0000000106037824 */ /* 0x000fe200078e0203 */
[C---:B------:R-:W-:Y:S01]  /*93e0*/  LEA R6, P0, R2.reuse, UR4, 0x2 ;  /* 0x0000000402067c11 */ /* 0x040fe2000f8010ff */
[----:B------:R-:W-:Y:S01]  /*93f0*/  IMAD.U32 R9, RZ, RZ, UR48 ;  /* 0x00000030ff097e24 */ /* 0x000fe2000f8e00ff */
[----:B------:R-:W-:Y:S02]  /*9400*/  ULDC UR4, c[0x0][0x430] ;  /* 0x00010c0000047ab9 */ /* 0x000fe40000000800 */
[----:B------:R-:W-:Y:S02]  /*9410*/  LEA.HI.X R7, R2, UR5, R3, 0x2, P0 ;  /* 0x0000000502077c11 */ /* 0x000fe400080f1403 */
[----:B------:R-:W-:Y:S01]  /*9420*/  ISETP.NE.AND P2, PT, R9, 0x3, PT ;  /* 0x000000030900780c */ /* 0x000fe20003f45270 */
[----:B------:R-:W-:Y:S01]  /*9430*/  IMAD.MOV R3, RZ, RZ, -R5 ;  /* 0x000000ffff037224 */ /* 0x000fe200078e0a05 */
[----:B------:R-:W-:Y:S02]  /*9440*/  ISETP.NE.AND P0, PT, R19, 0x2, PT ;  /* 0x000000021300780c */ /* 0x000fe40003f05270 */
[----:B------:R-:W2:Y:S01]  /*9450*/  LDG.E R7, desc[UR36][R6.64] ;  /* 0x0000002406077981 */ /* 0x000ea2000c1e1900 */
[----:B------:R-:W-:Y:S01]  /*9460*/  IMAD.MOV.U32 R2, RZ, RZ, R20 ;  /* 0x000000ffff027224 */ /* 0x000fe200078e0014 */
[----:B------:R-:W-:Y:S01]  /*9470*/  SEL R22, RZ, 0x1, P0 ;  /* 0x00000001ff167807 */ /* 0x000fe20000000000 */
[----:B------:R-:W-:Y:S01]  /*9480*/  IMAD R8, R3, UR4, R8 ;  /* 0x0000000403087c24 */ /* 0x000fe2000f8e0208 */
[----:B------:R-:W-:Y:S01]  /*9490*/  SEL R19, R19, RZ, P0 ;  /* 0x000000ff13137207 */ /* 0x000fe20000000000 */
[----:B------:R-:W-:Y:S01]  /*94a0*/  VIADD R20, R20, 0xffffffff ;  /* 0xffffffff14147836 */ /* 0x000fe20000000000 */
[----:B------:R-:W-:-:S02]  /*94b0*/  LOP3.LUT R22, R4, R22, RZ, 0x3c, !PT ;  /* 0x0000001604167212 */ /* 0x000fc400078e3cff */
[----:B------:R-:W-:Y:S02]  /*94c0*/  ISETP.GT.AND P1, PT, R2, RZ, PT ;  /* 0x000000ff0200720c */ /* 0x000fe40003f24270 */
[----:B--2---:R-:W-:Y:S01]  /*94d0*/  SHF.R.S32.HI R18, RZ, 0x1f, R7 ;  /* 0x0000001fff127819 */ /* 0x004fe20000011407 */
[----:B------:R-:W-:Y:S10]  /*94e0*/  @!P2 BRA `(.L_x_61) ;  /* 0x000000000004a947 */ /* 0x000ff40003800000 */
[----:B------:R-:W-:Y:S01]  /*94f0*/  BPT.TRAP 0x1 ;  /* 0x000000040000795c */ /* 0x000fe20000300000 */
.L_x_61:
[----:B------:R-:W-:Y:S01]  /*9500*/  LEA R5, R19, UR43, 0x3 ;  /* 0x0000002b13057c11 */ /* 0x000fe2000f8e18ff */
[----:B------:R-:W-:Y:S01]  /*9510*/  BSSY B0, `(.L_x_62) ;  /* 0x0000005000007945 */ /* 0x000fe20003800000 */
[----:B------:R-:W-:Y:S02]  /*9520*/  SHF.L.U32 R10, R22, 0x1f, RZ ;  /* 0x0000001f160a7819 */ /* 0x000fe400000006ff */
[----:B------:R-:W-:Y:S02]  /*9530*/  SHF.R.S32.HI R9, RZ, 0x1f, R8 ;  /* 0x0000001fff097819 */ /* 0x000fe40000011408 */
[----:B------:R-:W0:Y:S02]  /*9540*/  SYNCS.PHASECHK.TRANS64.TRYWAIT P0, [R5+URZ+0x19c80], R10 ;  /* 0x019c800a050075a7 */ /* 0x000e24000800017f */
[----:B0-----:R-:W-:Y:S05]  /*9550*/  @!P0 BRA `(.L_x_63) ;  /* 0x00000020008c8947 */ /* 0x001fea0003800000 */
.L_x_128:
[----:B------:R-:W-:Y:S05]  /*9560*/  BSYNC B0 ;  /* 0x0000000000007941 */ /* 0x000fea0003800000 */
.L_x_62:
[----:B------:R-:W-:Y:S01]  /*9570*/  ULDC.64 UR4, c[0x0][0x328] ;  /* 0x0000ca0000047ab9 */ /* 0x000fe20000000a00 */
[----:B------:R-:W-:Y:S01]  /*9580*/  ULDC.64 UR6, c[0x0][0x318] ;  /* 0x0000c60000067ab9 */ /* 0x000fe20000000a00 */
[----:B------:R-:W-:Y:S01]  /*9590*/  IMAD R6, R9, UR4, RZ ;  /* 0x0000000409067c24 */ /* 0x000fe2000f8e02ff */
[----:B------:R-:W-:Y:S01]  /*95a0*/  LOP3.LUT P4, RZ, R16, 0x8, RZ, 0xc0, !PT ;  /* 0x0000000810ff7812 */ /* 0x000fe2000788c0ff */
[----:B------:R-:W-:Y:S01]  /*95b0*/  IMAD.WIDE.U32 R2, R8, UR4, RZ ;  /* 0x0000000408027c25 */ /* 0x000fe2000f8e00ff */
[C---:B------:R-:W-:Y:S02]  /*95c0*/  LOP3.LUT P3, RZ, R16.reuse, 0x4, RZ, 0xc0, !PT ;  /* 0x0000000410ff7812 */ /* 0x040fe4000786c0ff */
[----:B------:R-:W-:Y:S01]  /*95d0*/  LOP3.LUT P2, RZ, R16, 0x2, RZ, 0xc0, !PT ;  /* 0x0000000210ff7812 */ /* 0x000fe2000784c0ff */
[----:B------:R-:W-:Y:S01]  /*95e0*/  IMAD R6, R8, UR5, R6 ;  /* 0x0000000508067c24 */ /* 0x000fe2000f8e0206 */
        /* <DEDUP_REMOVED lines=11> */
[----:B------:R-:W-:Y:S01]  /*96a0*/  IMAD R6, R19, 0x3000, R25 ;  /* 0x0000300013067824 */ /* 0x000fe200078e0219 */
[----:B------:R-:W-:-:S04]  /*96b0*/  IADD3 R21, P0, R2, UR6, RZ ;  /* 0x0000000602157c10 */ /* 0x000fc8000ff1e0ff */
[----:B------:R-:W-:Y:S01]  /*96c0*/  IADD3.X R26, R26, UR7, R3, P0, !PT ;  /* 0x000000071a1a7c10 */ /* 0x000fe200087fe403 */
[----:B------:R-:W-:Y:S08]  /*96d0*/  BRA.DIV UR4, `(.L_x_64) ;  /* 0x0000002204407947 */ /* 0x000ff0000b800000 */
[----:B------:R-:W2:Y:S01]  /*96e0*/  S2R R3, SR_TID.X ;  /* 0x0000000000037919 */ /* 0x000ea20000002100 */
[----:B------:R-:W-:Y:S01]  /*96f0*/  VIADD R6, R6, UR43 ;  /* 0x0000002b06067c36 */ /* 0x000fe20008000000 */
[----:B------:R-:W3:Y:S01]  /*9700*/  SHFL.IDX PT, R2, R21, RZ, 0x1e1f ;  /* 0x001e1fff15027589 */ /* 0x000ee200000e0000 */
[----:B--2---:R-:W-:-:S03]  /*9710*/  IMAD.SHL.U32 R11, R3, 0x10, RZ ;  /* 0x00000010030b7824 */ /* 0x004fc600078e00ff */
[----:B------:R-:W2:Y:S02]  /*9720*/  SHFL.IDX PT, R3, R26, RZ, 0x1e1f ;  /* 0x001e1fff1a037589 */ /* 0x000ea400000e0000 */
[----:B------:R-:W-:Y:S02]  /*9730*/  LOP3.LUT R11, R11, 0x10, RZ, 0xc0, !PT ;  /* 0x000000100b0b7812 */ /* 0x000fe400078ec0ff */
[----:B------:R-:W4:Y:S02]  /*9740*/  SHFL.IDX PT, R26, R26, 0x1, 0x1e1f ;  /* 0x003e1f001a1a7f89 */ /* 0x000f2400000e0000 */
[----:B---3--:R-:W-:-:S05]  /*9750*/  IADD3 R2, P0, R11, R2, RZ ;  /* 0x000000020b027210 */ /* 0x008fca0007f1e0ff */
[----:B--2---:R-:W-:-:S05]  /*9760*/  IMAD.X R3, RZ, RZ, R3, P0 ;  /* 0x000000ffff037224 */ /* 0x004fca00000e0603 */
[----:B------:R-:W-:Y:S04]  /*9770*/  LDGSTS.E.BYPASS.LTC128B.128 [R6+0x9000], desc[UR36][R2.64], !P4 ;  /* 0x0900000002067fae */ /* 0x000fe8000e101d64 */
[----:B------:R-:W-:Y:S04]  /*9780*/  LDGSTS.E.BYPASS.LTC128B.128 [R6+0xa000], desc[UR36][R2.64+0x20], !P3 ;  /* 0x0a00002002067fae */ /* 0x000fe8000d901d64 */
[----:B------:R2:W-:Y:S04]  /*9790*/  LDGSTS.E.BYPASS.LTC128B.128 [R6+0xb000], desc[UR36][R2.64+0x40], !P2 ;  /* 0x0b00004002067fae */ /* 0x0005e8000d101d64 */
[----:B--2-4-:R2:W3:Y:S02]  /*97a0*/  SHFL.IDX PT, R2, R21, 0x1, 0x1e1f ;  /* 0x003e1f0015027f89 */ /* 0x0144e400000e0000 */
.L_x_134:
[----:B------:R-:W4:Y:S02]  /*97b0*/  S2R R3, SR_TID.X ;  /* 0x0000000000037919 */ /* 0x000f240000002100 */
[----:B----4-:R-:W-:-:S05]  /*97c0*/  IMAD.SHL.U32 R3, R3, 0x10, RZ ;  /* 0x0000001003037824 */ /* 0x010fca00078e00ff */
[----:B------:R-:W-:-:S04]  /*97d0*/  LOP3.LUT R3, R3, 0x10, RZ, 0xc0, !PT ;  /* 0x0000001003037812 */ /* 0x000fc800078ec0ff */
[----:B---3--:R-:W-:-:S05]  /*97e0*/  IADD3 R2, P0, R3, R2, RZ ;  /* 0x0000000203027210 */ /* 0x008fca0007f1e0ff */
        /* <DEDUP_REMOVED lines=9> */
.L_x_65:
[----:B------:R-:W-:Y:S02]  /*9880*/  PLOP3.LUT P2, PT, P2, P0, PT, 0xa2, 0x0 ;  /* 0x000000000000781c */ /* 0x000fe40001741472 */
[----:B------:R-:W-:-:S08]  /*9890*/  @P0 R2UR P2, UR4, R5 ;  /* 0x00000000050402ca */ /* 0x000fd00000040000 */
[----:B------:R-:W-:-:S05]  /*98a0*/  @P0 PLOP3.LUT P0, PT, P2, PT, PT, 0x80, 0x0 ;  /* 0x000000000000081c */ /* 0x000fca000170f070 */
[----:B------:R-:W-:Y:S01]  /*98b0*/  @!P2 SYNCS.ARRIVE.TRANS64.RED.A0T1 RZ, [UR4+0x19c70], RZ ;  /* 0x019c70ffffffa9a7 */ /* 0x000fe20008200404 */
[----:B------:R-:W-:Y:S07]  /*98c0*/  @!P2 ARRIVES.LDGSTSBAR.64.TRANSCNT [UR4+0x19c70] ;  /* 0x019c7000ff00a9b0 */ /* 0x000fee0008000a84 */
[----:B------:R-:W-:Y:S05]  /*98d0*/  @P0 BRA.U.ANY `(.L_x_65) ;  /* 0xfffffffd00e80947 */ /* 0x000fea000393ffff */
[----:B------:R-:W-:Y:S01]  /*98e0*/  NOP ;  /* 0x0000000000007918 */ /* 0x000fe20000000000 */
[----:B---3--:R-:W-:-:S05]  /*98f0*/  IMAD.U32 R2, RZ, RZ, UR48 ;  /* 0x00000030ff027e24 */ /* 0x008fca000f8e00ff */
[----:B------:R-:W-:-:S13]  /*9900*/  ISETP.NE.AND P3, PT, R2, 0x3, PT ;  /* 0x000000030200780c */ /* 0x000fda0003f65270 */
[----:B------:R-:W-:Y:S05]  /*9910*/  @!P3 BRA `(.L_x_66) ;  /* 0x000000000004b947 */ /* 0x000fea0003800000 */
[----:B------:R-:W-:Y:S01]  /*9920*/  BPT.TRAP 0x1 ;  /* 0x000000040000795c */ /* 0x000fe20000300000 */
.L_x_66:
[----:B------:R3:W-:Y:S01]  /*9930*/  SYNCS.ARRIVE.TRANS64.A1T0 RZ, [R5+URZ+0x19c70], RZ ;  /* 0x019c70ff05ff79a7 */ /* 0x0007e2000810003f */
[----:B------:R-:W-:Y:S05]  /*9940*/  @!P3 BRA `(.L_x_67) ;  /* 0x000000000004b947 */ /* 0x000fea0003800000 */
[----:B------:R-:W-:Y:S01]  /*9950*/  BPT.TRAP 0x1 ;  /* 0x000000040000795c */ /* 0x000fe20000300000 */
.L_x_67:
[----:B------:R-:W4:Y:S01]  /*9960*/  SYNCS.PHASECHK.TRANS64.TRYWAIT P0, [R5+URZ+0x19c40], R10 ;  /* 0x019c400a050075a7 */ /* 0x000f22000800017f */
[----:B------:R-:W-:Y:S04]  /*9970*/  BSSY B0, `(.L_x_68) ;  /* 0x0000002000007945 */ /* 0x000fe80003800000 */
[----:B----4-:R-:W-:Y:S05]  /*9980*/  @!P0 BRA `(.L_x_69) ;  /* 0x0000002000408947 */ /* 0x010fea0003800000 */
.L_x_135:
[----:B------:R-:W-:Y:S05]  /*9990*/  BSYNC B0 ;  /* 0x0000000000007941 */ /* 0x000fea0003800000 */
.L_x_68:
[----:B------:R-:W2:Y:S01]  /*99a0*/  S2R R11, SR_TID.X ;  /* 0x00000000000b7919 */ /* 0x000ea20000002100 */
        /* <DEDUP_REMOVED lines=8> */
[----:B------:R-:W-:-:S02]  /*9a30*/  ULDC.64 UR4, c[0x0][0x310] ;  /* 0x0000c40000047ab9 */ /* 0x000fc40000000a00 */
[----:B------:R-:W-:Y:S02]  /*9a40*/  IMAD R18, R18, UR4, RZ ;  /* 0x0000000412127c24 */ /* 0x000fe4000f8e02ff */
        /* <DEDUP_REMOVED lines=9> */
[----:B------:R-:W-:Y:S01]  /*9ae0*/  IADD3 R7, P0, R2, UR6, RZ ;  /* 0x0000000602077c10 */ /* 0x000fe2000ff1e0ff */
[----:B--2---:R-:W-:-:S03]  /*9af0*/  IMAD.SHL.U32 R21, R11, 0x10, RZ ;  /* 0x000000100b157824 */ /* 0x004fc600078e00ff */
[----:B------:R-:W-:Y:S02]  /*9b00*/  IADD3.X R8, R8, UR7, R3, P0, !PT ;  /* 0x0000000708087c10 */ /* 0x000fe400087fe403 */
[----:B------:R-:W-:Y:S01]  /*9b10*/  LOP3.LUT R21, R21, 0x10, RZ, 0xc0, !PT ;  /* 0x0000001015157812 */ /* 0x000fe200078ec0ff */
[----:B------:R-:W-:Y:S06]  /*9b20*/  BRA.DIV UR4, `(.L_x_70) ;  /* 0x0000001e04ec7947 */ /* 0x000fec000b800000 */
[----:B------:R-:W2:Y:S04]  /*9b30*/  SHFL.IDX PT, R2, R7, RZ, 0x1e1f ;  /* 0x001e1fff07027589 */ /* 0x000ea800000e0000 */
[----:B------:R-:W5:Y:S04]  /*9b40*/  SHFL.IDX PT, R3, R8, RZ, 0x1e1f ;  /* 0x001e1fff08037589 */ /* 0x000f6800000e0000 */
[----:B------:R-:W0:Y:S01]  /*9b50*/  SHFL.IDX PT, R8, R8, 0x1, 0x1e1f ;  /* 0x003e1f0008087f89 */ /* 0x000e2200000e0000 */
[----:B--2---:R-:W-:-:S05]  /*9b60*/  IADD3 R2, P0, R21, R2, RZ ;  /* 0x0000000215027210 */ /* 0x004fca0007f1e0ff */
[----:B-----5:R-:W-:-:S05]  /*9b70*/  IMAD.X R3, RZ, RZ, R3, P0 ;  /* 0x000000ffff037224 */ /* 0x020fca00000e0603 */
[----:B------:R-:W-:Y:S04]  /*9b80*/  LDGSTS.E.BYPASS.LTC128B.128 [R6+0x13800], desc[UR36][R2.64], !P4 ;  /* 0x1380000002067fae */ /* 0x000fe8000e101d64 */
[----:B------:R-:W-:Y:S04]  /*9b90*/  LDGSTS.E.BYPASS.LTC128B.128 [R6+0x14800], desc[UR36][R2.64+0x20], !P3 ;  /* 0x1480002002067fae */ /* 0x000fe8000d901d64 */
[----:B------:R2:W-:Y:S04]  /*9ba0*/  LDGSTS.E.BYPASS.LTC128B.128 [R6+0x15800], desc[UR36][R2.64+0x40], !P2 ;  /* 0x1580004002067fae */ /* 0x0005e8000d101d64 */
[----:B--2---:R2:W0:Y:S02]  /*9bb0*/  SHFL.IDX PT, R2, R7, 0x1, 0x1e1f ;  /* 0x003e1f0007027f89 */ /* 0x00442400000e0000 */
.L_x_141:
[----:B0-----:R-:W-:-:S05]  /*9bc0*/  IADD3 R2, P0, R21, R2, RZ ;  /* 0x0000000215027210 */ /* 0x001fca0007f1e0ff */
        /* <DEDUP_REMOVED lines=9> */
.L_x_71:
        /* <DEDUP_REMOVED lines=11> */
.L_x_72:
[----:B------:R-:W-:Y:S01]  /*9d10*/  IMAD.U32 R2, RZ, RZ, UR49 ;  /* 0x00000031ff027e24 */ /* 0x000fe2000f8e00ff */
[----:B------:R0:W-:Y:S04]  /*9d20*/  SYNCS.ARRIVE.TRANS64.A1T0 RZ, [R5+URZ+0x19c30], RZ ;  /* 0x019c30ff05ff79a7 */ /* 0x0001e8000810003f */
[----:B------:R-:W-:-:S13]  /*9d30*/  ISETP.NE.AND P0, PT, R2, 0x3, PT ;  /* 0x000000030200780c */ /* 0x000fda0003f05270 */
[----:B0-----:R-:W-:Y:S05]  /*9d40*/  @!P0 BRA `(.L_x_73) ;  /* 0x0000000000048947 */ /* 0x001fea0003800000 */
[----:B------:R-:W-:Y:S01]  /*9d50*/  BPT.TRAP 0x1 ;  /* 0x000000040000795c */ /* 0x000fe20000300000 */
.L_x_73:
[----:B------:R-:W-:Y:S01]  /*9d60*/  LOP3.LUT R3, R4, 0x1, RZ, 0x3c, !PT ;  /* 0x0000000104037812 */ /* 0x000fe200078e3cff */
[----:B------:R-:W-:Y:S01]  /*9d70*/  BSSY B0, `(.L_x_74) ;  /* 0x0000005000007945 */ /* 0x000fe20003800000 */
[----:B------:R-:W-:Y:S02]  /*9d80*/  LEA R2, R0, UR43, 0x3 ;  /* 0x0000002b00027c11 */ /* 0x000fe4000f8e18ff */
[----:B------:R-:W-:-:S04]  /*9d90*/  SHF.L.U32 R3, R3, 0x1f, RZ ;  /* 0x0000001f03037819 */ /* 0x000fc800000006ff */
[----:B------:R-:W0:Y:S02]  /*9da0*/  SYNCS.PHASECHK.TRANS64.TRYWAIT P2, [R2+URZ+0x19c70], R3 ;  /* 0x019c7003020075a7 */ /* 0x000e24000804017f */
[----:B0-----:R-:W-:Y:S05]  /*9db0*/  @!P2 BRA `(.L_x_75) ;  /* 0x0000001c00e0a947 */ /* 0x001fea0003800000 */
.L_x_142:
[----:B------:R-:W-:Y:S05]  /*9dc0*/  BSYNC B0 ;  /* 0x0000000000007941 */ /* 0x000fea0003800000 */
.L_x_74:
[----:B---34-:R-:W-:-:S05]  /*9dd0*/  IMAD.U32 R5, RZ, RZ, UR48 ;  /* 0x00000030ff057e24 */ /* 0x018fca000f8e00ff */
[----:B------:R-:W-:-:S13]  /*9de0*/  ISETP.NE.AND P2, PT, R5, 0x3, PT ;  /* 0x000000030500780c */ /* 0x000fda0003f45270 */
[----:B------:R-:W-:Y:S05]  /*9df0*/  @!P2 BRA `(.L_x_76) ;  /* 0x000000000004a947 */ /* 0x000fea0003800000 */
[----:B------:R-:W-:Y:S01]  /*9e00*/  BPT.TRAP 0x1 ;  /* 0x000000040000795c */ /* 0x000fe20000300000 */
.L_x_76:
[----:B------:R-:W-:Y:S01]  /*9e10*/  SHF.L.U32 R5, R4, 0x1f, RZ ;  /* 0x0000001f04057819 */ /* 0x000fe200000006ff */
[----:B------:R-:W-:-:S03]  /*9e20*/  IMAD R3, R0, 0x3000, RZ ;  /* 0x0000300000037824 */ /* 0x000fc600078e02ff */
[----:B------:R-:W0:Y:S02]  /*9e30*/  SYNCS.PHASECHK.TRANS64.TRYWAIT P2, [R2+URZ+0x19c60], R5 ;  /* 0x019c6005020075a7 */ /* 0x000e24000804017f */
[----:B0-----:R-:W-:Y:S05]  /*9e40*/  @!P2 BRA `(.L_x_77) ;  /* 0x0000001c00d0a947 */ /* 0x001fea0003800000 */
.L_x_143:
[----:B------:R-:W3:Y:S04]  /*9e50*/  LDL R0, [R1+0x4] ;  /* 0x0000040001007983 */ /* 0x000ee80000100800 */
[----:B------:R-:W4:Y:S01]  /*9e60*/  LDL R12, [R1] ;  /* 0x00000000010c7983 */ /* 0x000f220000100800 */
[----:B------:R-:W-:Y:S05]  /*9e70*/  WARPSYNC.ALL ;  /* 0x0000000000007948 */ /* 0x000fea0003800000 */
[----:B---3--:R-:W-:-:S02]  /*9e80*/  LOP3.LUT R0, R3, R0, RZ, 0xfc, !PT ;  /* 0x0000000003007212 */ /* 0x008fc400078efcff */
[----:B------:R-:W-:-:S03]  /*9e90*/  LOP3.LUT R3, R3, R29, RZ, 0xfc, !PT ;  /* 0x0000001d03037212 */ /* 0x000fc600078efcff */
[----:B0-2---:R-:W0:Y:S02]  /*9ea0*/  LDSM.16.MT88.4 R4, [R0+UR43+0x9000] ;  /* 0x0090002b0004783b */ /* 0x005e240008004200 */
[----:B------:R-:W-:Y:S01]  /*9eb0*/  VIADD R3, R3, UR43 ;  /* 0x0000002b03037c36 */ /* 0x000fe20008000000 */
[C-C-:B0-----:R-:W-:Y:S02]  /*9ec0*/  PRMT R8, R4.reuse, 0x6420, R5.reuse ;  /* 0x0000642004087816 */ /* 0x141fe40000000005 */
[----:B------:R-:W-:Y:S02]  /*9ed0*/  PRMT R9, R4, 0x7531, R5 ;  /* 0x0000753104097816 */ /* 0x000fe40000000005 */
[C-C-:B------:R-:W-:Y:S02]  /*9ee0*/  PRMT R10, R6.reuse, 0x6420, R7.reuse ;  /* 0x00006420060a7816 */ /* 0x140fe40000000007 */
[----:B------:R-:W-:-:S05]  /*9ef0*/  PRMT R11, R6, 0x7531, R7 ;  /* 0x00007531060b7816 */ /* 0x000fca0000000007 */
[----:B------:R-:W-:Y:S04]  /*9f00*/  STSM.16.M88.4 [R3+0x3000], R8 ;  /* 0x0030000803007844 */ /* 0x000fe80000000200 */
[----:B------:R-:W0:Y:S02]  /*9f10*/  LDSM.16.MT88.4 R4, [R0+UR43+0xa000] ;  /* 0x00a0002b0004783b */ /* 0x000e240008004200 */
[C-C-:B0-----:R-:W-:Y:S02]  /*9f20*/  PRMT R8, R4.reuse, 0x6420, R5.reuse ;  /* 0x0000642004087816 */ /* 0x141fe40000000005 */
[----:B------:R-:W-:Y:S02]  /*9f30*/  PRMT R9, R4, 0x7531, R5 ;  /* 0x0000753104097816 */ /* 0x000fe40000000005 */
[----:B------:R-:W-:-:S02]  /*9f40*/  PRMT R10, R6, 0x6420, R7 ;  /* 0x00006420060a7816 */ /* 0x000fc40000000007 */
[----:B------:R-:W-:-:S05]  /*9f50*/  PRMT R11, R6, 0x7531, R7 ;  /* 0x00007531060b7816 */ /* 0x000fca0000000007 */
[----:B------:R-:W-:Y:S04]  /*9f60*/  STSM.16.M88.4 [R3+0x4000], R8 ;  /* 0x0040000803007844 */ /* 0x000fe80000000200 */
[----:B------:R-:W0:Y:S02]  /*9f70*/  LDSM.16.MT88.4 R4, [R0+UR43+0xb000] ;  /* 0x00b0002b0004783b */ /* 0x000e240008004200 */
[C-C-:B0-----:R-:W-:Y:S02]  /*9f80*/  PRMT R8, R4.reuse, 0x6420, R5.reuse ;  /* 0x0000642004087816 */ /* 0x141fe40000000005 */
[----:B------:R-:W-:Y:S02]  /*9f90*/  PRMT R9, R4, 0x7531, R5 ;  /* 0x0000753104097816 */ /* 0x000fe40000000005 */
[----:B------:R-:W-:-:S02]  /*9fa0*/  PRMT R10, R6, 0x6420, R7 ;  /* 0x00006420060a7816 */ /* 0x000fc40000000007 */
[----:B------:R-:W-:-:S05]  /*9fb0*/  PRMT R11, R6, 0x7531, R7 ;  /* 0x00007531060b7816 */ /* 0x000fca0000000007 */
[----:B------:R4:W-:Y:S04]  /*9fc0*/  STSM.16.M88.4 [R3+0x5000], R8 ;  /* 0x0050000803007844 */ /* 0x0009e80000000200 */
[----:B------:R-:W0:Y:S01]  /*9fd0*/  LDSM.16.MT88.4 R4, [R0+UR43+0x9800] ;  /* 0x0098002b0004783b */ /* 0x000e220008004200 */
[----:B----4-:R-:W-:Y:S01]  /*9fe0*/  IADD3 R3, R12, 0x3000, R3 ;  /* 0x000030000c037810 */ /* 0x010fe20007ffe003 */
[----:B------:R-:W-:-:S05]  /*9ff0*/  IMAD.U32 R12, RZ, RZ, UR48 ;  /* 0x00000030ff0c7e24 */ /* 0x000fca000f8e00ff */
[----:B------:R-:W-:Y:S02]  /*a000*/  ISETP.NE.AND P2, PT, R12, 0x3, PT ;  /* 0x000000030c00780c */ /* 0x000fe40003f45270 */
[C-C-:B0-----:R-:W-:Y:S02]  /*a010*/  PRMT R8, R4.reuse, 0x6420, R5.reuse ;  /* 0x0000642004087816 */ /* 0x141fe40000000005 */
[----:B------:R-:W-:Y:S02]  /*a020*/  PRMT R9, R4, 0x7531, R5 ;  /* 0x0000753104097816 */ /* 0x000fe40000000005 */
[C-C-:B------:R-:W-:Y:S02]  /*a030*/  PRMT R10, R6.reuse, 0x6420, R7.reuse ;  /* 0x00006420060a7816 */ /* 0x140fe40000000007 */
[----:B------:R-:W-:-:S05]  /*a040*/  PRMT R11, R6, 0x7531, R7 ;  /* 0x00007531060b7816 */ /* 0x000fca0000000007 */
[----:B------:R-:W-:Y:S04]  /*a050*/  STSM.16.M88.4 [R3], R8 ;  /* 0x0000000803007844 */ /* 0x000fe80000000200 */
        /* <DEDUP_REMOVED lines=11> */
[----:B------:R0:W-:Y:S01]  /*a110*/  STSM.16.M88.4 [R3+0x2000], R8 ;  /* 0x0020000803007844 */ /* 0x0001e20000000200 */
[----:B------:R-:W-:Y:S01]  /*a120*/  @!PT LDS RZ, [RZ] ;  /* 0x00000000fffff984 */ /* 0x000fe20000000800 */
[----:B------:R-:W-:Y:S01]  /*a130*/  @!PT LDS RZ, [RZ] ;  /* 0x00000000fffff984 */ /* 0x000fe20000000800 */
[----:B------:R-:W-:Y:S01]  /*a140*/  @!PT LDS RZ, [RZ] ;  /* 0x00000000fffff984 */ /* 0x000fe20000000800 */
[----:B------:R-:W-:Y:S01]  /*a150*/  @!PT LDS RZ, [RZ] ;  /* 0x00000000fffff984 */ /* 0x000fe20000000800 */
[----:B------:R2:W-:Y:S06]  /*a160*/  MEMBAR.ALL.CTA ;  /* 0x0000000000007992 */ /* 0x0005ec0000008000 */
[----:B--2---:R-:W2:Y:S01]  /*a170*/  FENCE.VIEW.ASYNC.S ;  /* 0x00000000000073c6 */ /* 0x004ea20000000000 */
[----:B------:R-:W-:Y:S05]  /*a180*/  @!P2 BRA `(.L_x_78) ;  /* 0x000000000004a947 */ /* 0x000fea0003800000 */
[----:B------:R-:W-:Y:S01]  /*a190*/  BPT.TRAP 0x1 ;  /* 0x000000040000795c */ /* 0x000fe20000300000 */
.L_x_78:
[----:B--2---:R2:W-:Y:S01]  /*a1a0*/  SYNCS.ARRIVE.TRANS64.A1T0 RZ, [R2+URZ+0x19c50], RZ ;  /* 0x019c50ff02ff79a7 */ /* 0x0045e2000810003f */
[----:B------:R-:W-:Y:S06]  /*a1b0*/  BAR.SYNC.DEFER_BLOCKING 0x2, 0x80 ;  /* 0x0082000000007b1d */ /* 0x000fec0000010000 */
[----:B------:R-:W-:Y:S05]  /*a1c0*/  @!P0 BRA `(.L_x_79) ;  /* 0x0000000000048947 */ /* 0x000fea0003800000 */
[----:B------:R-:W-:Y:S01]  /*a1d0*/  BPT.TRAP 0x1 ;  /* 0x000000040000795c */ /* 0x000fe20000300000 */
.L_x_79:
[----:B--2---:R-:W-:Y:S02]  /*a1e0*/  VIADD R2, R2, 0x19c80 ;  /* 0x00019c8002027836 */ /* 0x004fe40000000000 */
[----:B0-----:R-:W-:Y:S02]  /*a1f0*/  IMAD.U32 R3, RZ, RZ, UR47 ;  /* 0x0000002fff037e24 */ /* 0x001fe4000f8e00ff */
[----:B------:R-:W-:Y:S02]  /*a200*/  IMAD.MOV.U32 R4, RZ, RZ, R22 ;  /* 0x000000ffff047224 */ /* 0x000fe400078e0016 */
[----:B------:R-:W-:Y:S01]  /*a210*/  IMAD.MOV.U32 R0, RZ, RZ, R19 ;  /* 0x000000ffff007224 */ /* 0x000fe200078e0013 */
[----:B------:R-:W-:-:S04]  /*a220*/  PRMT R2, R3, 0x654, R2 ;  /* 0x0000065403027816 */ /* 0x000fc80000000002 */
[----:B------:R0:W-:Y:S01]  /*a230*/  SYNCS.ARRIVE.TRANS64.RED.A1T0 RZ, [R2+URZ], RZ ;  /* 0x000000ff02ff79a7 */ /* 0x0001e2000810043f */
[----:B------:R-:W-:Y:S05]  /*a240*/  @P1 BRA `(.L_x_80) ;  /* 0xfffffff000081947 */ /* 0x000fea000383ffff */
.L_x_60:
[----:B------:R-:W-:-:S05]  /*a250*/  IMAD.U32 R0, RZ, RZ, UR49 ;  /* 0x00000031ff007e24 */ /* 0x000fca000f8e00ff */
[----:B------:R-:W-:-:S13]  /*a260*/  ISETP.NE.AND P0, PT, R0, 0x3, PT ;  /* 0x000000030000780c */ /* 0x000fda0003f05270 */
[----:B------:R-:W-:Y:S05]  /*a270*/  @!P0 BRA `(.L_x_81) ;  /* 0x0000000000048947 */ /* 0x000fea0003800000 */
[----:B------:R-:W-:Y:S01]  /*a280*/  BPT.TRAP 0x1 ;  /* 0x000000040000795c */ /* 0x000fe20000300000 */
.L_x_81:
[----:B--2---:R-:W-:Y:S01]  /*a290*/  LOP3.LUT R3, R22, 0x1, RZ, 0x3c, !PT ;  /* 0x0000000116037812 */ /* 0x004fe200078e3cff */
[----:B------:R-:W-:Y:S01]  /*a2a0*/  BSSY B0, `(.L_x_82) ;  /* 0x0000005000007945 */ /* 0x000fe20003800000 */
[----:B0-----:R-:W-:Y:S02]  /*a2b0*/  LEA R2, R19, UR43, 0x3 ;  /* 0x0000002b13027c11 */ /* 0x001fe4000f8e18ff */
[----:B------:R-:W-:-:S04]  /*a2c0*/  SHF.L.U32 R3, R3, 0x1f, RZ ;  /* 0x0000001f03037819 */ /* 0x000fc800000006ff */
[----:B------:R-:W0:Y:S02]  /*a2d0*/  SYNCS.PHASECHK.TRANS64.TRYWAIT P1, [R2+URZ+0x19c70], R3 ;  /* 0x019c7003020075a7 */ /* 0x000e24000802017f */
[----:B0-----:R-:W-:Y:S05]  /*a2e0*/  @!P1 BRA `(.L_x_83) ;  /* 0x0000001800bc9947 */ /* 0x001fea0003800000 */
.L_x_144:
[----:B------:R-:W-:Y:S05]  /*a2f0*/  BSYNC B0 ;  /* 0x0000000000007941 */ /* 0x000fea0003800000 */
.L_x_82:
[----:B------:R-:W-:-:S05]  /*a300*/  IMAD.U32 R0, RZ, RZ, UR48 ;  /* 0x00000030ff007e24 */ /* 0x000fca000f8e00ff */
[----:B------:R-:W-:-:S13]  /*a310*/  ISETP.NE.AND P1, PT, R0, 0x3, PT ;  /* 0x000000030000780c */ /* 0x000fda0003f25270 */
[----:B------:R-:W-:Y:S05]  /*a320*/  @!P1 BRA `(.L_x_84) ;  /* 0x0000000000049947 */ /* 0x000fea0003800000 */
[----:B------:R-:W-:Y:S01]  /*a330*/  BPT.TRAP 0x1 ;  /* 0x000000040000795c */ /* 0x000fe20000300000 */
.L_x_84:
[----:B0-----:R-:W-:Y:S01]  /*a340*/  SHF.L.U32 R3, R22, 0x1f, RZ ;  /* 0x0000001f16037819 */ /* 0x001fe200000006ff */
[----:B------:R-:W-:-:S03]  /*a350*/  IMAD R10, R19, 0x3000, RZ ;  /* 0x00003000130a7824 */ /* 0x000fc600078e02ff */
[----:B------:R-:W0:Y:S02]  /*a360*/  SYNCS.PHASECHK.TRANS64.TRYWAIT P1, [R2+URZ+0x19c60], R3 ;  /* 0x019c6003020075a7 */ /* 0x000e24000802017f */
[----:B0-----:R-:W-:Y:S05]  /*a370*/  @!P1 BRA `(.L_x_85) ;  /* 0x0000001800ac9947 */ /* 0x001fea0003800000 */
.L_x_145:
[----:B------:R-:W2:Y:S04]  /*a380*/  LDL R0, [R1+0x4] ;  /* 0x0000040001007983 */ /* 0x000ea80000100800 */
[----:B------:R-:W3:Y:S01]  /*a390*/  LDL R12, [R1] ;  /* 0x00000000010c7983 */ /* 0x000ee20000100800 */
[----:B------:R-:W-:Y:S05]  /*a3a0*/  WARPSYNC.ALL ;  /* 0x0000000000007948 */ /* 0x000fea0003800000 */
[----:B0-----:R-:W-:-:S05]  /*a3b0*/  LOP3.LUT R3, R10, R29, RZ, 0xfc, !PT ;  /* 0x0000001d0a037212 */ /* 0x001fca00078efcff */
[----:B------:R-:W-:Y:S01]  /*a3c0*/  VIADD R3, R3, UR43 ;  /* 0x0000002b03037c36 */ /* 0x000fe20008000000 */
[----:B--2---:R-:W-:-:S05]  /*a3d0*/  LOP3.LUT R0, R10, R0, RZ, 0xfc, !PT ;  /* 0x000000000a007212 */ /* 0x004fca00078efcff */
[----:B------:R-:W0:Y:S02]  /*a3e0*/  LDSM.16.MT88.4 R4, [R0+UR43+0x9000] ;  /* 0x0090002b0004783b */ /* 0x000e240008004200 */
        /* <DEDUP_REMOVED lines=18> */
[----:B---3--:R-:W-:Y:S01]  /*a510*/  IADD3 R3, R12, 0x3000, R3 ;  /* 0x000030000c037810 */ /* 0x008fe20007ffe003 */
        /* <DEDUP_REMOVED lines=27> */
.L_x_86:
[----:B--2---:R2:W-:Y:S01]  /*a6d0*/  SYNCS.ARRIVE.TRANS64.A1T0 RZ, [R2+URZ+0x19c50], RZ ;  /* 0x019c50ff02ff79a7 */ /* 0x0045e2000810003f */
[----:B------:R-:W-:Y:S06]  /*a6e0*/  BAR.SYNC.DEFER_BLOCKING 0x2, 0x80 ;  /* 0x0082000000007b1d */ /* 0x000fec0000010000 */
[----:B------:R-:W-:Y:S05]  /*a6f0*/  @!P0 BRA `(.L_x_87) ;  /* 0x0000000000048947 */ /* 0x000fea0003800000 */
[----:B------:R-:W-:Y:S01]  /*a700*/  BPT.TRAP 0x1 ;  /* 0x000000040000795c */ /* 0x000fe20000300000 */
.L_x_87:
[----:B------:R-:W3:Y:S01]  /*a710*/  LDC R0, c[0x0][0xc34] ;  /* 0x00030d00ff007b82 */ /* 0x000ee20000000800 */
[----:B------:R-:W-:Y:S01]  /*a720*/  VIADD R19, R19, 0x1 ;  /* 0x0000000113137836 */ /* 0x000fe20000000000 */
[----:B------:R-:W-:Y:S01]  /*a730*/  UIADD3 UR39, UR50, UR39, URZ ;  /* 0x0000002732277290 */ /* 0x000fe2000fffe03f */
[----:B--2---:R-:W-:Y:S01]  /*a740*/  VIADD R2, R2, 0x19c80 ;  /* 0x00019c8002027836 */ /* 0x004fe20000000000 */
[----:B------:R-:W-:Y:S01]  /*a750*/  UIADD3 UR38, UR38, 0x1, URZ ;  /* 0x0000000126267890 */ /* 0x000fe2000fffe03f */
[----:B------:R-:W-:Y:S01]  /*a760*/  IMAD.U32 R5, RZ, RZ, UR47 ;  /* 0x0000002fff057e24 */ /* 0x000fe2000f8e00ff */
[----:B------:R-:W-:-:S04]  /*a770*/  ISETP.NE.AND P0, PT, R19, 0x2, PT ;  /* 0x000000021300780c */ /* 0x000fc80003f05270 */
[----:B------:R-:W-:Y:S02]  /*a780*/  SEL R19, R19, RZ, P0 ;  /* 0x000000ff13137207 */ /* 0x000fe40000000000 */
[----:B0-----:R-:W-:Y:S02]  /*a790*/  SEL R3, RZ, 0x1, P0 ;  /* 0x00000001ff037807 */ /* 0x001fe40000000000 */
[----:B------:R-:W-:Y:S02]  /*a7a0*/  PRMT R2, R5, 0x654, R2 ;  /* 0x0000065405027816 */ /* 0x000fe40000000002 */
[----:B------:R-:W-:Y:S02]  /*a7b0*/  LOP3.LUT R22, R22, R3, RZ, 0x3c, !PT ;  /* 0x0000000316167212 */ /* 0x000fe400078e3cff */
[----:B------:R0:W-:Y:S01]  /*a7c0*/  SYNCS.ARRIVE.TRANS64.RED.A1T0 RZ, [R2+URZ], RZ ;  /* 0x000000ff02ff79a7 */ /* 0x0001e2000810043f */
[----:B---3--:R-:W-:-:S13]  /*a7d0*/  ISETP.LE.AND P0, PT, R0, UR39, PT ;  /* 0x0000002700007c0c */ /* 0x008fda000bf03270 */
[----:B0-----:R-:W-:Y:S05]  /*a7e0*/  @!P0 BRA `(.L_x_88) ;  /* 0xffffffcc00c88947 */ /* 0x001fea000383ffff */
[----:B------:R-:W-:-:S12]  /*a7f0*/  ULOP3.LUT UR38, UR38, 0x1, URZ, 0xc, !UPT ;  /* 0x0000000126267892 */ /* 0x000fd8000f8e0c3f */
.L_x_36:
[----:B------:R-:W0:Y:S01]  /*a800*/  S2R R3, SR_CgaCtaId ;  /* 0x0000000000037919 */ /* 0x000e220000008800 */
[----:B------:R-:W-:Y:S01]  /*a810*/  MOV R0, 0x400 ;  /* 0x0000040000007802 */ /* 0x000fe20000000f00 */
[----:B------:R-:W-:-:S03]  /*a820*/  IMAD.U32 R2, RZ, RZ, UR38 ;  /* 0x00000026ff027e24 */ /* 0x000fc6000f8e00ff */
[----:B0-----:R-:W-:Y:S02]  /*a830*/  LEA R4, R3, R0, 0x18 ;  /* 0x0000000003047211 */ /* 0x001fe400078ec0ff */
[----:B------:R-:W-:-:S04]  /*a840*/  SHF.L.U32 R0, R2, 0x1f, RZ ;  /* 0x0000001f02007819 */ /* 0x000fc800000006ff */
[----:B------:R-:W0:Y:S02]  /*a850*/  SYNCS.PHASECHK.TRANS64.TRYWAIT P0, [R4+URZ+0x19c20], R0 ;  /* 0x019c2000040075a7 */ /* 0x000e24000800017f */
[----:B0-----:R-:W-:Y:S05]  /*a860*/  @!P0 BRA `(.L_x_89) ;  /* 0x0000001400848947 */ /* 0x001fea0003800000 */
.L_x_146:
[----:B------:R-:W2:Y:S02]  /*a870*/  S2R R2, SR_TID.X ;  /* 0x0000000000027919 */ /* 0x000ea40000002100 */
[----:B--2---:R-:W-:-:S04]  /*a880*/  SHF.R.U32.HI R2, RZ, 0x5, R2 ;  /* 0x00000005ff027819 */ /* 0x004fc80000011602 */
[----:B------:R-:W-:-:S05]  /*a890*/  LOP3.LUT R2, R2, 0x3, RZ, 0xc0, !PT ;  /* 0x0000000302027812 */ /* 0x000fca00078ec0ff */
[----:B0-----:R-:W0:Y:S02]  /*a8a0*/  SHFL.IDX PT, R0, R2, RZ, 0x1f ;  /* 0x00001fff02007589 */ /* 0x001e2400000e0000 */
[----:B0-----:R-:W-:-:S13]  /*a8b0*/  ISETP.NE.AND P0, PT, R0, RZ, PT ;  /* 0x000000ff0000720c */ /* 0x001fda0003f05270 */
[----:B------:R-:W-:Y:S05]  /*a8c0*/  @P0 EXIT ;  /* 0x000000000000094d */ /* 0x000fea0003800000 */
[----:B------:R-:W-:Y:S01]  /*a8d0*/  ELECT P0, URZ, PT ;  /* 0x00000000003f782f */ /* 0x000fe20003800000 */
[----:B------:R-:W-:-:S12]  /*a8e0*/  BSSY B0, `(.L_x_90) ;  /* 0x0000028000007945 */ /* 0x000fd80003800000 */
[----:B------:R-:W-:Y:S05]  /*a8f0*/  @!P0 BRA `(.L_x_91) ;  /* 0x0000000000988947 */ /* 0x000fea0003800000 */
[----:B------:R-:W-:-:S06]  /*a900*/  ULOP3.LUT UR4, UR41, 0x2, URZ, 0xfc, !UPT ;  /* 0x0000000229047892 */ /* 0x000fcc000f8efc3f */
[----:B------:R-:W-:-:S05]  /*a910*/  IMAD.U32 R0, RZ, RZ, UR4 ;  /* 0x00000004ff007e24 */ /* 0x000fca000f8e00ff */
[----:B------:R-:W-:-:S13]  /*a920*/  ISETP.NE.AND P0, PT, R0, 0x3, PT ;  /* 0x000000030000780c */ /* 0x000fda0003f05270 */
[----:B------:R-:W-:Y:S05]  /*a930*/  @!P0 BRA `(.L_x_92) ;  /* 0x0000000000048947 */ /* 0x000fea0003800000 */
[----:B------:R-:W-:Y:S01]  /*a940*/  BPT.TRAP 0x1 ;  /* 0x000000040000795c */ /* 0x000fe20000300000 */
.L_x_92:
[C---:B------:R-:W-:Y:S01]  /*a950*/  IMAD R5, R19.reuse, 0x8, R4 ;  /* 0x0000000813057824 */ /* 0x040fe200078e0204 */
[----:B------:R-:W-:Y:S01]  /*a960*/  SHF.L.U32 R0, R22, 0x1f, RZ ;  /* 0x0000001f16007819 */ /* 0x000fe200000006ff */
[----:B------:R-:W-:-:S03]  /*a970*/  VIADD R19, R19, 0x1 ;  /* 0x0000000113137836 */ /* 0x000fc60000000000 */
[----:B------:R-:W0:Y:S02]  /*a980*/  SYNCS.PHASECHK.TRANS64.TRYWAIT P1, [R5+URZ+0x19c40], R0 ;  /* 0x019c4000050075a7 */ /* 0x000e24000802017f */
[----:B------:R-:W-:-:S04]  /*a990*/  ISETP.NE.AND P2, PT, R19, 0x2, PT ;  /* 0x000000021300780c */ /* 0x000fc80003f45270 */
[----:B------:R-:W-:Y:S01]  /*a9a0*/  SEL R3, RZ, 0x1, P2 ;  /* 0x00000001ff037807 */ /* 0x000fe20001000000 */
[----:B0-----:R-:W-:Y:S08]  /*a9b0*/  @!P1 BRA `(.L_x_93) ;  /* 0x0000001400449947 */ /* 0x001ff00003800000 */
.L_x_147:
[----:B------:R-:W-:Y:S02]  /*a9c0*/  SEL R19, R19, RZ, P2 ;  /* 0x000000ff13137207 */ /* 0x000fe40001000000 */
[----:B------:R-:W-:Y:S01]  /*a9d0*/  LOP3.LUT R2, R22, R3, RZ, 0x3c, !PT ;  /* 0x0000000316027212 */ /* 0x000fe200078e3cff */
[----:B------:R-:W-:Y:S06]  /*a9e0*/  @!P0 BRA `(.L_x_94) ;  /* 0x0000000000048947 */ /* 0x000fec0003800000 */
[----:B------:R-:W-:Y:S01]  /*a9f0*/  BPT.TRAP 0x1 ;  /* 0x000000040000795c */ /* 0x000fe20000300000 */
.L_x_94:
[----:B------:R-:W-:Y:S01]  /*aa00*/  IMAD R19, R19, 0x8, R4 ;  /* 0x0000000813137824 */ /* 0x000fe200078e0204 */
[----:B------:R-:W-:-:S04]  /*aa10*/  SHF.L.U32 R2, R2, 0x1f, RZ ;  /* 0x0000001f02027819 */ /* 0x000fc800000006ff */
[----:B------:R-:W2:Y:S02]  /*aa20*/  SYNCS.PHASECHK.TRANS64.TRYWAIT P1, [R19+URZ+0x19c40], R2 ;  /* 0x019c4002130075a7 */ /* 0x000ea4000802017f */
[----:B--2---:R-:W-:Y:S05]  /*aa30*/  @!P1 BRA `(.L_x_95) ;  /* 0x0000001400389947 */ /* 0x004fea0003800000 */
.L_x_148:
[----:B------:R-:W-:Y:S05]  /*aa40*/  @!P0 BRA `(.L_x_96) ;  /* 0x0000000000048947 */ /* 0x000fea0003800000 */
[----:B------:R-:W-:Y:S01]  /*aa50*/  BPT.TRAP 0x1 ;  /* 0x000000040000795c */ /* 0x000fe20000300000 */
.L_x_96:
[----:B------:R-:W3:Y:S02]  /*aa60*/  SYNCS.PHASECHK.TRANS64.TRYWAIT P1, [R5+URZ+0x19c60], R0 ;  /* 0x019c6000050075a7 */ /* 0x000ee4000802017f */
[----:B---3--:R-:W-:Y:S05]  /*aa70*/  @!P1 BRA `(.L_x_97) ;  /* 0x00000014003c9947 */ /* 0x008fea0003800000 */
.L_x_149:
[----:B------:R-:W-:Y:S05]  /*aa80*/  @!P0 BRA `(.L_x_98) ;  /* 0x0000000000048947 */ /* 0x000fea0003800000 */
[----:B------:R-:W-:Y:S01]  /*aa90*/  BPT.TRAP 0x1 ;  /* 0x000000040000795c */ /* 0x000fe20000300000 */
.L_x_98:
[----:B------:R-:W4:Y:S02]  /*aaa0*/  SYNCS.PHASECHK.TRANS64.TRYWAIT P1, [R19+URZ+0x19c60], R2 ;  /* 0x019c6002130075a7 */ /* 0x000f24000802017f */
[----:B----4-:R-:W-:Y:S05]  /*aab0*/  @!P1 BRA `(.L_x_99) ;  /* 0x0000001400409947 */ /* 0x010fea0003800000 */
.L_x_150:
[----:B------:R-:W-:Y:S05]  /*aac0*/  @!P0 BRA `(.L_x_100) ;  /* 0x0000000000048947 */ /* 0x000fea0003800000 */
[----:B------:R-:W-:Y:S01]  /*aad0*/  BPT.TRAP 0x1 ;  /* 0x000000040000795c */ /* 0x000fe20000300000 */
.L_x_100:
[----:B------:R-:W5:Y:S02]  /*aae0*/  SYNCS.PHASECHK.TRANS64.TRYWAIT P1, [R5+URZ+0x19c80], R0 ;  /* 0x019c8000050075a7 */ /* 0x000f64000802017f */
[----:B-----5:R-:W-:Y:S05]  /*aaf0*/  @!P1 BRA `(.L_x_101) ;  /* 0x0000001400449947 */ /* 0x020fea0003800000 */
.L_x_151:
[----:B------:R-:W-:Y:S05]  /*ab00*/  @!P0 BRA `(.L_x_102) ;  /* 0x0000000000048947 */ /* 0x000fea0003800000 */
[----:B------:R-:W-:Y:S01]  /*ab10*/  BPT.TRAP 0x1 ;  /* 0x000000040000795c */ /* 0x000fe20000300000 */
.L_x_102:
[----:B------:R0:W0:Y:S02]  /*ab20*/  SYNCS.PHASECHK.TRANS64.TRYWAIT P0, [R19+URZ+0x19c80], R2 ;  /* 0x019c8002130075a7 */ /* 0x000024000800017f */
[----:B0-----:R-:W-:Y:S05]  /*ab30*/  @!P0 NANOSLEEP.SYNCS 0x989680 ;  /* 0x009896800000895d */ /* 0x001fea0003900000 */
[----:B------:R-:W0:Y:S02]  /*ab40*/  @!P0 SYNCS.PHASECHK.TRANS64 P0, [R19+URZ+0x19c80], R2 ;  /* 0x019c8002130085a7 */ /* 0x000e24000800007f */
[----:B0-----:R-:W-:Y:S05]  /*ab50*/  @!P0 BRA `(.L_x_102) ;  /* 0xfffffffc00f08947 */ /* 0x001fea000383ffff */
.L_x_91:
[----:B------:R-:W-:Y:S05]  /*ab60*/  BSYNC B0 ;  /* 0x0000000000007941 */ /* 0x000fea0003800000 */
.L_x_90:
[----:B------:R-:W-:Y:S05]  /*ab70*/  EXIT ;  /* 0x000000000000794d */ /* 0x000fea0003800000 */
.L_x_8:
[----:B0-----:R-:W-:-:S04]  /*ab80*/  IMAD.U32 R3, RZ, RZ, UR50 ;  /* 0x00000032ff037e24 */ /* 0x001fc8000f8e00ff */
[----:B------:R0:W1:Y:S03]  /*ab90*/  SYNCS.PHASECHK.TRANS64.TRYWAIT P1, [R3+URZ+0x19c00], R0 ;  /* 0x019c0000030075a7 */ /* 0x000066000802017f */
[----:B-1----:R-:W-:Y:S05]  /*aba0*/  @!P1 NANOSLEEP.SYNCS 0x989680 ;  /* 0x009896800000995d */ /* 0x002fea0003900000 */
[----:B------:R-:W1:Y:S02]  /*abb0*/  @!P1 SYNCS.PHASECHK.TRANS64 P1, [R3+URZ+0x19c00], R0 ;  /* 0x019c0000030095a7 */ /* 0x000e64000802007f */
[----:B-1----:R-:W-:Y:S05]  /*abc0*/  @!P1 BRA `(.L_x_8) ;  /* 0xfffffffc00ec9947 */ /* 0x002fea000383ffff */
[----:B------:R-:W-:Y:S05]  /*abd0*/  BRA `(.L_x_103) ;  /* 0xffffff6400f87947 */ /* 0x000fea000383ffff */
.L_x_12:
[----:B-1----:R1:W2:Y:S02]  /*abe0*/  SYNCS.PHASECHK.TRANS64.TRYWAIT P1, [R3+URZ+0x19c30], R0 ;  /* 0x019c3000030075a7 */ /* 0x0022a4000802017f */
[----:B--2---:R-:W-:Y:S05]  /*abf0*/  @!P1 NANOSLEEP.SYNCS 0x989680 ;  /* 0x009896800000995d */ /* 0x004fea0003900000 */
[----:B------:R-:W2:Y:S02]  /*ac00*/  @!P1 SYNCS.PHASECHK.TRANS64 P1, [R3+URZ+0x19c30], R0 ;  /* 0x019c3000030095a7 */ /* 0x000ea4000802007f */
[----:B--2---:R-:W-:Y:S05]  /*ac10*/  @!P1 BRA `(.L_x_12) ;  /* 0xfffffffc00f09947 */ /* 0x004fea000383ffff */
[----:B------:R-:W-:Y:S05]  /*ac20*/  BRA `(.L_x_11) ;  /* 0xffffff6800187947 */ /* 0x000fea000383ffff */
.L_x_18:
[----:B-1----:R-:W-:-:S04]  /*ac30*/  IMAD.U32 R5, RZ, RZ, UR20 ;  /* 0x00000014ff057e24 */ /* 0x002fc8000f8e00ff */
[----:B------:R1:W2:Y:S03]  /*ac40*/  SYNCS.PHASECHK.TRANS64.TRYWAIT P1, [R5+URZ+0x19c30], R0 ;  /* 0x019c3000050075a7 */ /* 0x0002a6000802017f */
[----:B--2---:R-:W-:Y:S05]  /*ac50*/  @!P1 NANOSLEEP.SYNCS 0x989680 ;  /* 0x009896800000995d */ /* 0x004fea0003900000 */
[----:B------:R-:W2:Y:S02]  /*ac60*/  @!P1 SYNCS.PHASECHK.TRANS64 P1, [R5+URZ+0x19c30], R0 ;  /* 0x019c3000050095a7 */ /* 0x000ea4000802007f */
[----:B--2---:R-:W-:Y:S05]  /*ac70*/  @!P1 BRA `(.L_x_18) ;  /* 0xfffffffc00ec9947 */ /* 0x004fea000383ffff */
[----:B------:R-:W-:Y:S05]  /*ac80*/  BRA `(.L_x_17) ;  /* 0xffffff88007c7947 */ /* 0x000fea000383ffff */
.L_x_22:
[----:B-1----:R-:W-:-:S04]  /*ac90*/  IMAD.U32 R5, RZ, RZ, UR11 ;  /* 0x0000000bff057e24 */ /* 0x002fc8000f8e00ff */
[----:B------:R1:W2:Y:S03]  /*aca0*/  SYNCS.PHASECHK.TRANS64.TRYWAIT P1, [R5+URZ+0x19c50], R0 ;  /* 0x019c5000050075a7 */ /* 0x0002a6000802017f */
[----:B--2---:R-:W-:Y:S05]  /*acb0*/  @!P1 NANOSLEEP.SYNCS 0x989680 ;  /* 0x009896800000995d */ /* 0x004fea0003900000 */
[----:B------:R-:W2:Y:S02]  /*acc0*/  @!P1 SYNCS.PHASECHK.TRANS64 P1, [R5+URZ+0x19c50], R0 ;  /* 0x019c5000050095a7 */ /* 0x000ea4000802007f */
[----:B--2---:R-:W-:Y:S05]  /*acd0*/  @!P1 BRA `(.L_x_22) ;  /* 0xfffffffc00ec9947 */ /* 0x004fea000383ffff */
[----:B------:R-:W-:Y:S05]  /*ace0*/  BRA `(.L_x_21) ;  /* 0xffffff8800cc7947 */ /* 0x000fea000383ffff */
.L_x_29:
[----:B-1----:R-:W-:-:S04]  /*acf0*/  IMAD.U32 R7, RZ, RZ, UR8 ;  /* 0x00000008ff077e24 */ /* 0x002fc8000f8e00ff */
[----:B------:R1:W2:Y:S03]  /*ad00*/  SYNCS.PHASECHK.TRANS64.TRYWAIT P1, [R7+URZ+0x19c50], R6 ;  /* 0x019c5006070075a7 */ /* 0x0002a6000802017f */
[----:B--2---:R-:W-:Y:S05]  /*ad10*/  @!P1 NANOSLEEP.SYNCS 0x989680 ;  /* 0x009896800000995d */ /* 0x004fea0003900000 */
[----:B------:R-:W2:Y:S02]  /*ad20*/  @!P1 SYNCS.PHASECHK.TRANS64 P1, [R7+URZ+0x19c50], R6 ;  /* 0x019c5006070095a7 */ /* 0x000ea4000802007f */
[----:B--2---:R-:W-:Y:S05]  /*ad30*/  @!P1 BRA `(.L_x_29) ;  /* 0xfffffffc00ec9947 */ /* 0x004fea000383ffff */
[----:B------:R-:W-:Y:S05]  /*ad40*/  BRA `(.L_x_28) ;  /* 0xffffffa400247947 */ /* 0x000fea000383ffff */
.L_x_42:
[----:B------:R-:W2:Y:S01]  /*ad50*/  S2R R17, SR_TID.X ;  /* 0x0000000000117919 */ /* 0x000ea20000002100 */
[----:B------:R-:W-:Y:S02]  /*ad60*/  IMAD.MOV.U32 R12, RZ, RZ, RZ ;  /* 0x000000ffff0c7224 */ /* 0x000fe400078e00ff */
[----:B------:R-:W-:Y:S02]  /*ad70*/  IMAD.MOV.U32 R11, RZ, RZ, 0x1f ;  /* 0x0000001fff0b7424 */ /* 0x000fe400078e00ff */
[----:B------:R-:W-:Y:S01]  /*ad80*/  IMAD.MOV.U32 R15, RZ, RZ, -0x1 ;  /* 0xffffffffff0f7424 */ /* 0x000fe200078e00ff */
[----:B--2---:R-:W-:-:S04]  /*ad90*/  SHF.R.U32.HI R17, RZ, 0x5, R17 ;  /* 0x00000005ff117819 */ /* 0x004fc80000011611 */
[----:B------:R-:W-:-:S05]  /*ada0*/  LOP3.LUT R17, R17, 0x3, RZ, 0xc0, !PT ;  /* 0x0000000311117812 */ /* 0x000fca00078ec0ff */
[----:B------:R-:W-:-:S07]  /*adb0*/  IMAD.MOV.U32 R13, RZ, RZ, R17 ;  /* 0x000000ffff0d7224 */ /* 0x000fce00078e0011 */
[----:B01---5:R-:W-:Y:S05]  /*adc0*/  WARPSYNC.COLLECTIVE R15, `(.L_x_104) ;  /* 0x000000000f087348 */ /* 0x023fea0003c00000 */
[----:B------:R2:W3:Y:S02]  /*add0*/  SHFL.IDX P6, R14, R13, R12, R11 ;  /* 0x0000000c0d0e7389 */ /* 0x0004e400000c000b */
[----:B0123-5:R-:W-:Y:S01]  /*ade0*/  ENDCOLLECTIVE ;  /* 0x000000000000791b */ /* 0x02ffe20003800000 */
.L_x_104:
[----:B------:R-:W-:Y:S05]  /*adf0*/  BRA `(.L_x_105) ;  /* 0xffffffd000147947 */ /* 0x000fea000383ffff */
.L_x_45:
[----:B0-----:R0:W1:Y:S02]  /*ae00*/  SYNCS.PHASECHK.TRANS64.TRYWAIT P0, [R4+URZ+0x19c80], R20 ;  /* 0x019c8014040075a7 */ /* 0x001064000800017f */
[----:B-1----:R-:W-:Y:S05]  /*ae10*/  @!P0 NANOSLEEP.SYNCS 0x989680 ;  /* 0x009896800000895d */ /* 0x002fea0003900000 */
[----:B------:R-:W1:Y:S02]  /*ae20*/  @!P0 SYNCS.PHASECHK.TRANS64 P0, [R4+URZ+0x19c80], R20 ;  /* 0x019c8014040085a7 */ /* 0x000e64000800007f */
[----:B-1----:R-:W-:Y:S05]  /*ae30*/  @!P0 BRA `(.L_x_45) ;  /* 0xfffffffc00f08947 */ /* 0x002fea000383ffff */
[----:B------:R-:W-:Y:S05]  /*ae40*/  BRA `(.L_x_106) ;  /* 0xffffffd000a87947 */ /* 0x000fea000383ffff */
.L_x_46:
[----:B------:R-:W-:Y:S01]  /*ae50*/  BSSY B0, `(.L_x_107) ;  /* 0x0000008000007945 */ /* 0x000fe20003800000 */
[----:B------:R-:W-:Y:S02]  /*ae60*/  IMAD.MOV.U32 R13, RZ, RZ, R8 ;  /* 0x000000ffff0d7224 */ /* 0x000fe400078e0008 */
[----:B------:R-:W-:Y:S02]  /*ae70*/  IMAD.MOV.U32 R12, RZ, RZ, RZ ;  /* 0x000000ffff0c7224 */ /* 0x000fe400078e00ff */
[----:B------:R-:W-:Y:S02]  /*ae80*/  IMAD.MOV.U32 R11, RZ, RZ, 0x1e1f ;  /* 0x00001e1fff0b7424 */ /* 0x000fe400078e00ff */
[----:B------:R-:W-:-:S07]  /*ae90*/  IMAD.MOV.U32 R15, RZ, RZ, -0x1 ;  /* 0xffffffffff0f7424 */ /* 0x000fce00078e00ff */
[----:B0-----:R-:W-:Y:S05]  /*aea0*/  WARPSYNC.COLLECTIVE R15, `(.L_x_108) ;  /* 0x000000000f087348 */ /* 0x001fea0003c00000 */
[----:B------:R1:W2:Y:S02]  /*aeb0*/  SHFL.IDX P6, R14, R13, R12, R11 ;  /* 0x0000000c0d0e7389 */ /* 0x0002a400000c000b */
[----:B012---:R-:W-:Y:S01]  /*aec0*/  ENDCOLLECTIVE ;  /* 0x000000000000791b */ /* 0x007fe20003800000 */
.L_x_108:
[----:B------:R-:W-:Y:S05]  /*aed0*/  BSYNC B0 ;  /* 0x0000000000007941 */ /* 0x000fea0003800000 */
.L_x_107:
[----:B------:R-:W-:Y:S01]  /*aee0*/  IMAD.MOV.U32 R13, RZ, RZ, R7 ;  /* 0x000000ffff0d7224 */ /* 0x000fe200078e0007 */
[C---:B------:R-:W-:Y:S01]  /*aef0*/  LOP3.LUT P3, RZ, R16.reuse, 0x1000, RZ, 0xc0, !PT ;  /* 0x0000100010ff7812 */ /* 0x040fe2000786c0ff */
[----:B------:R-:W-:Y:S01]  /*af00*/  IMAD.MOV.U32 R12, RZ, RZ, RZ ;  /* 0x000000ffff0c7224 */ /* 0x000fe200078e00ff */
[C---:B------:R-:W-:Y:S01]  /*af10*/  LOP3.LUT P2, RZ, R16.reuse, 0x800, RZ, 0xc0, !PT ;  /* 0x0000080010ff7812 */ /* 0x040fe2000784c0ff */
[----:B------:R-:W-:Y:S01]  /*af20*/  IMAD.MOV.U32 R11, RZ, RZ, 0x1e1f ;  /* 0x00001e1fff0b7424 */ /* 0x000fe200078e00ff */
[----:B------:R-:W-:Y:S01]  /*af30*/  LOP3.LUT P1, RZ, R16, 0x400, RZ, 0xc0, !PT ;  /* 0x0000040010ff7812 */ /* 0x000fe2000782c0ff */
[----:B------:R-:W-:Y:S02]  /*af40*/  IMAD.MOV.U32 R15, RZ, RZ, -0x1 ;  /* 0xffffffffff0f7424 */ /* 0x000fe400078e00ff */
[----:B------:R-:W-:-:S10]  /*af50*/  IMAD.MOV.U32 R0, RZ, RZ, R14 ;  /* 0x000000ffff007224 */ /* 0x000fd400078e000e */
[----:B------:R-:W-:Y:S05]  /*af60*/  WARPSYNC.COLLECTIVE R15, `(.L_x_109) ;  /* 0x000000000f087348 */ /* 0x000fea0003c00000 */
[----:B------:R0:W1:Y:S02]  /*af70*/  SHFL.IDX P6, R14, R13, R12, R11 ;  /* 0x0000000c0d0e7389 */ /* 0x00006400000c000b */
[----:B01----:R-:W-:Y:S01]  /*af80*/  ENDCOLLECTIVE ;  /* 0x000000000000791b */ /* 0x003fe20003800000 */
.L_x_109:
[----:B------:R-:W-:Y:S02]  /*af90*/  IMAD.MOV.U32 R13, RZ, RZ, R8 ;  /* 0x000000ffff0d7224 */ /* 0x000fe400078e0008 */
[----:B------:R-:W-:Y:S02]  /*afa0*/  IMAD.MOV.U32 R12, RZ, RZ, 0x1 ;  /* 0x00000001ff0c7424 */ /* 0x000fe400078e00ff */
[----:B------:R-:W-:-:S07]  /*afb0*/  IMAD.MOV.U32 R2, RZ, RZ, R14 ;  /* 0x000000ffff027224 */ /* 0x000fce00078e000e */
[----:B------:R-:W-:Y:S05]  /*afc0*/  WARPSYNC.COLLECTIVE R15, `(.L_x_110) ;  /* 0x000000000f087348 */ /* 0x000fea0003c00000 */
[----:B------:R0:W1:Y:S02]  /*afd0*/  SHFL.IDX P6, R14, R13, R12, R11 ;  /* 0x0000000c0d0e7389 */ /* 0x00006400000c000b */
[----:B01----:R-:W-:Y:S01]  /*afe0*/  ENDCOLLECTIVE ;  /* 0x000000000000791b */ /* 0x003fe20003800000 */
.L_x_110:
[----:B------:R-:W-:-:S05]  /*aff0*/  IADD3 R2, P0, R21, R2, RZ ;  /* 0x0000000215027210 */ /* 0x000fca0007f1e0ff */
[----:B------:R-:W-:Y:S02]  /*b000*/  IMAD.X R3, RZ, RZ, R0, P0 ;  /* 0x000000ffff037224 */ /* 0x000fe400000e0600 */
[----:B------:R-:W-:Y:S02]  /*b010*/  VIADD R0, R9, UR43 ;  /* 0x0000002b09007c36 */ /* 0x000fe40008000000 */
[----:B------:R-:W-:-:S03]  /*b020*/  IMAD.MOV.U32 R13, RZ, RZ, R7 ;  /* 0x000000ffff0d7224 */ /* 0x000fc600078e0007 */
[----:B------:R-:W-:Y:S01]  /*b030*/  @!PT LDS RZ, [RZ] ;  /* 0x00000000fffff984 */ /* 0x000fe20000000800 */
[----:B------:R-:W-:Y:S01]  /*b040*/  @!PT LDS RZ, [RZ] ;  /* 0x00000000fffff984 */ /* 0x000fe20000000800 */
[----:B------:R-:W-:Y:S01]  /*b050*/  @!PT LDS RZ, [RZ] ;  /* 0x00000000fffff984 */ /* 0x000fe20000000800 */
[----:B------:R0:W-:Y:S04]  /*b060*/  LDGSTS.E.BYPASS.LTC128B.128 [R0+0x9000], desc[UR36][R2.64], !P3 ;  /* 0x0900000002007fae */ /* 0x0001e8000d901d64 */
[----:B------:R0:W-:Y:S04]  /*b070*/  LDGSTS.E.BYPASS.LTC128B.128 [R0+0xa000], desc[UR36][R2.64+0x20], !P2 ;  /* 0x0a00002002007fae */ /* 0x0001e8000d101d64 */
[----:B------:R0:W-:Y:S01]  /*b080*/  LDGSTS.E.BYPASS.LTC128B.128 [R0+0xb000], desc[UR36][R2.64+0x40], !P1 ;  /* 0x0b00004002007fae */ /* 0x0001e2000c901d64 */
[----:B------:R-:W-:-:S07]  /*b090*/  IMAD.MOV.U32 R8, RZ, RZ, R14 ;  /* 0x000000ffff087224 */ /* 0x000fce00078e000e */
[----:B0-----:R-:W-:Y:S05]  /*b0a0*/  WARPSYNC.COLLECTIVE R15, `(.L_x_111) ;  /* 0x000000000f087348 */ /* 0x001fea0003c00000 */
[----:B------:R1:W2:Y:S02]  /*b0b0*/  SHFL.IDX P6, R14, R13, R12, R11 ;  /* 0x0000000c0d0e7389 */ /* 0x0002a400000c000b */
[----:B012---:R-:W-:Y:S01]  /*b0c0*/  ENDCOLLECTIVE ;  /* 0x000000000000791b */ /* 0x007fe20003800000 */
.L_x_111:
[----:B------:R-:W-:Y:S01]  /*b0d0*/  IMAD.MOV.U32 R2, RZ, RZ, R14 ;  /* 0x000000ffff027224 */ /* 0x000fe200078e000e */
[----:B------:R-:W-:Y:S06]  /*b0e0*/  BRA `(.L_x_112) ;  /* 0xffffffd000987947 */ /* 0x000fec000383ffff */
.L_x_51:
[----:B---3--:R3:W4:Y:S02]  /*b0f0*/  SYNCS.PHASECHK.TRANS64.TRYWAIT P0, [R4+URZ+0x19c40], R20 ;  /* 0x019c4014040075a7 */ /* 0x008724000800017f */
[----:B----4-:R-:W-:Y:S05]  /*b100*/  @!P0 NANOSLEEP.SYNCS 0x989680 ;  /* 0x009896800000895d */ /* 0x010fea0003900000 */
[----:B------:R-:W4:Y:S02]  /*b110*/  @!P0 SYNCS.PHASECHK.TRANS64 P0, [R4+URZ+0x19c40], R20 ;  /* 0x019c4014040085a7 */ /* 0x000f24000800007f */
[----:B----4-:R-:W-:Y:S05]  /*b120*/  @!P0 BRA `(.L_x_51) ;  /* 0xfffffffc00f08947 */ /* 0x010fea000383ffff */
[----:B------:R-:W-:Y:S05]  /*b130*/  BRA `(.L_x_113) ;  /* 0xffffffd000fc7947 */ /* 0x000fea000383ffff */
.L_x_52:
[----:B------:R-:W-:Y:S01]  /*b140*/  BSSY B0, `(.L_x_114) ;  /* 0x0000008000007945 */ /* 0x000fe20003800000 */
[----:B------:R-:W-:Y:S02]  /*b150*/  IMAD.MOV.U32 R13, RZ, RZ, R6 ;  /* 0x000000ffff0d7224 */ /* 0x000fe400078e0006 */
[----:B------:R-:W-:Y:S02]  /*b160*/  IMAD.MOV.U32 R12, RZ, RZ, RZ ;  /* 0x000000ffff0c7224 */ /* 0x000fe400078e00ff */
[----:B------:R-:W-:Y:S02]  /*b170*/  IMAD.MOV.U32 R11, RZ, RZ, 0x1e1f ;  /* 0x00001e1fff0b7424 */ /* 0x000fe400078e00ff */
[----:B------:R-:W-:-:S07]  /*b180*/  IMAD.MOV.U32 R15, RZ, RZ, -0x1 ;  /* 0xffffffffff0f7424 */ /* 0x000fce00078e00ff */
[----:B0-23-5:R-:W-:Y:S05]  /*b190*/  WARPSYNC.COLLECTIVE R15, `(.L_x_115) ;  /* 0x000000000f087348 */ /* 0x02dfea0003c00000 */
[----:B------:R1:W4:Y:S02]  /*b1a0*/  SHFL.IDX P6, R14, R13, R12, R11 ;  /* 0x0000000c0d0e7389 */ /* 0x00032400000c000b */
[----:B012345:R-:W-:Y:S01]  /*b1b0*/  ENDCOLLECTIVE ;  /* 0x000000000000791b */ /* 0x03ffe20003800000 */
.L_x_115:
[----:B------:R-:W-:Y:S05]  /*b1c0*/  BSYNC B0 ;  /* 0x0000000000007941 */ /* 0x000fea0003800000 */
.L_x_114:
[----:B------:R-:W-:Y:S01]  /*b1d0*/  IMAD.MOV.U32 R13, RZ, RZ, R5 ;  /* 0x000000ffff0d7224 */ /* 0x000fe200078e0005 */
[----:B------:R-:W-:Y:S01]  /*b1e0*/  ISETP.GE.AND P2, PT, R9, 0x1, PT ;  /* 0x000000010900780c */ /* 0x000fe20003f46270 */
[----:B------:R-:W-:Y:S02]  /*b1f0*/  IMAD.MOV.U32 R12, RZ, RZ, RZ ;  /* 0x000000ffff0c7224 */ /* 0x000fe400078e00ff */
[----:B------:R-:W-:Y:S02]  /*b200*/  IMAD.MOV.U32 R11, RZ, RZ, 0x1e1f ;  /* 0x00001e1fff0b7424 */ /* 0x000fe400078e00ff */
[----:B------:R-:W-:Y:S02]  /*b210*/  IMAD.MOV.U32 R15, RZ, RZ, -0x1 ;  /* 0xffffffffff0f7424 */ /* 0x000fe400078e00ff */
[----:B------:R-:W-:-:S07]  /*b220*/  IMAD.MOV.U32 R2, RZ, RZ, R14 ;  /* 0x000000ffff027224 */ /* 0x000fce00078e000e */
[----:B------:R-:W-:Y:S05]  /*b230*/  WARPSYNC.COLLECTIVE R15, `(.L_x_116) ;  /* 0x000000000f087348 */ /* 0x000fea0003c00000 */
[----:B------:R0:W1:Y:S02]  /*b240*/  SHFL.IDX P6, R14, R13, R12, R11 ;  /* 0x0000000c0d0e7389 */ /* 0x00006400000c000b */
[----:B01----:R-:W-:Y:S01]  /*b250*/  ENDCOLLECTIVE ;  /* 0x000000000000791b */ /* 0x003fe20003800000 */
.L_x_116:
[----:B------:R-:W-:Y:S02]  /*b260*/  IMAD.MOV.U32 R13, RZ, RZ, R6 ;  /* 0x000000ffff0d7224 */ /* 0x000fe400078e0006 */
[----:B------:R-:W-:Y:S01]  /*b270*/  IMAD.MOV.U32 R12, RZ, RZ, 0x1 ;  /* 0x00000001ff0c7424 */ /* 0x000fe200078e00ff */
[----:B------:R-:W-:-:S05]  /*b280*/  @P2 IADD3 R14, P0, R8, R14, RZ ;  /* 0x0000000e080e2210 */ /* 0x000fca0007f1e0ff */
[----:B------:R-:W-:Y:S02]  /*b290*/  @P2 IMAD.X R3, RZ, RZ, R2, P0 ;  /* 0x000000ffff032224 */ /* 0x000fe400000e0602 */
[----:B------:R-:W-:-:S07]  /*b2a0*/  @P2 IMAD.MOV.U32 R2, RZ, RZ, R14 ;  /* 0x000000ffff022224 */ /* 0x000fce00078e000e */
[----:B------:R-:W-:Y:S05]  /*b2b0*/  WARPSYNC.COLLECTIVE R15, `(.L_x_117) ;  /* 0x000000000f087348 */ /* 0x000fea0003c00000 */
[----:B------:R0:W1:Y:S02]  /*b2c0*/  SHFL.IDX P6, R14, R13, R12, R11 ;  /* 0x0000000c0d0e7389 */ /* 0x00006400000c000b */
[----:B01----:R-:W-:Y:S01]  /*b2d0*/  ENDCOLLECTIVE ;  /* 0x000000000000791b */ /* 0x003fe20003800000 */
.L_x_117:
[----:B------:R-:W-:Y:S01]  /*b2e0*/  @!PT LDS RZ, [RZ] ;  /* 0x00000000fffff984 */ /* 0x000fe20000000800 */
[----:B------:R-:W-:Y:S01]  /*b2f0*/  @!PT LDS RZ, [RZ] ;  /* 0x00000000fffff984 */ /* 0x000fe20000000800 */
[----:B------:R-:W-:Y:S01]  /*b300*/  @!PT LDS RZ, [RZ] ;  /* 0x00000000fffff984 */ /* 0x000fe20000000800 */
[----:B------:R0:W-:Y:S04]  /*b310*/  @P2 LDGSTS.E.BYPASS.LTC128B.128 [R0+0x13800], desc[UR36][R2.64], !P4 ;  /* 0x1380000002002fae */ /* 0x0001e8000e101d64 */
[----:B------:R0:W-:Y:S04]  /*b320*/  @P2 LDGSTS.E.BYPASS.LTC128B.128 [R0+0x14800], desc[UR36][R2.64+0x20], !P3 ;  /* 0x1480002002002fae */ /* 0x0001e8000d901d64 */
[----:B------:R0:W-:Y:S01]  /*b330*/  @P2 LDGSTS.E.BYPASS.LTC128B.128 [R0+0x15800], desc[UR36][R2.64+0x40], !P1 ;  /* 0x1580004002002fae */ /* 0x0001e2000c901d64 */
[----:B------:R-:W-:Y:S02]  /*b340*/  IMAD.MOV.U32 R13, RZ, RZ, R5 ;  /* 0x000000ffff0d7224 */ /* 0x000fe400078e0005 */
[----:B------:R-:W-:-:S07]  /*b350*/  IMAD.MOV.U32 R6, RZ, RZ, R14 ;  /* 0x000000ffff067224 */ /* 0x000fce00078e000e */
[----:B0-----:R-:W-:Y:S05]  /*b360*/  WARPSYNC.COLLECTIVE R15, `(.L_x_118) ;  /* 0x000000000f087348 */ /* 0x001fea0003c00000 */
[----:B------:R1:W2:Y:S02]  /*b370*/  SHFL.IDX P6, R14, R13, R12, R11 ;  /* 0x0000000c0d0e7389 */ /* 0x0002a400000c000b */
[----:B012---:R-:W-:Y:S01]  /*b380*/  ENDCOLLECTIVE ;  /* 0x000000000000791b */ /* 0x007fe20003800000 */
.L_x_118:
[----:B------:R-:W-:Y:S05]  /*b390*/  BRA `(.L_x_119) ;  /* 0xffffffd000fc7947 */ /* 0x000fea000383ffff */
.L_x_56:
[----:B------:R-:W-:Y:S02]  /*b3a0*/  IMAD.MOV.U32 R13, RZ, RZ, R5 ;  /* 0x000000ffff0d7224 */ /* 0x000fe400078e0005 */
[----:B------:R-:W-:Y:S02]  /*b3b0*/  IMAD.MOV.U32 R12, RZ, RZ, RZ ;  /* 0x000000ffff0c7224 */ /* 0x000fe400078e00ff */
[----:B------:R-:W-:Y:S02]  /*b3c0*/  IMAD.MOV.U32 R11, RZ, RZ, 0x1e1f ;  /* 0x00001e1fff0b7424 */ /* 0x000fe400078e00ff */
[----:B------:R-:W-:Y:S02]  /*b3d0*/  IMAD.MOV.U32 R15, RZ, RZ, -0x1 ;  /* 0xffffffffff0f7424 */ /* 0x000fe400078e00ff */
[----:B------:R-:W-:-:S07]  /*b3e0*/  IMAD R0, R0, 0xc0, R20 ;  /* 0x000000c000007824 */ /* 0x000fce00078e0214 */
[----:B------:R-:W-:Y:S05]  /*b3f0*/  WARPSYNC.COLLECTIVE R15, `(.L_x_120) ;  /* 0x000000000f087348 */ /* 0x000fea0003c00000 */
[----:B------:R0:W1:Y:S02]  /*b400*/  SHFL.IDX P6, R14, R13, R12, R11 ;  /* 0x0000000c0d0e7389 */ /* 0x00006400000c000b */
[----:B01----:R-:W-:Y:S01]  /*b410*/  ENDCOLLECTIVE ;  /* 0x000000000000791b */ /* 0x003fe20003800000 */
.L_x_120:
[----:B------:R-:W-:Y:S01]  /*b420*/  ISETP.GE.AND P1, PT, R0, UR42, PT ;  /* 0x0000002a00007c0c */ /* 0x000fe2000bf26270 */
[----:B------:R-:W-:Y:S02]  /*b430*/  IMAD.MOV.U32 R13, RZ, RZ, R4 ;  /* 0x000000ffff0d7224 */ /* 0x000fe400078e0004 */
[----:B------:R-:W-:-:S10]  /*b440*/  IMAD.MOV.U32 R2, RZ, RZ, R14 ;  /* 0x000000ffff027224 */ /* 0x000fd400078e000e */
[----:B------:R-:W-:Y:S05]  /*b450*/  WARPSYNC.COLLECTIVE R15, `(.L_x_121) ;  /* 0x000000000f087348 */ /* 0x000fea0003c00000 */
[----:B------:R0:W1:Y:S02]  /*b460*/  SHFL.IDX P6, R14, R13, R12, R11 ;  /* 0x0000000c0d0e7389 */ /* 0x00006400000c000b */
[----:B01----:R-:W-:Y:S01]  /*b470*/  ENDCOLLECTIVE ;  /* 0x000000000000791b */ /* 0x003fe20003800000 */
.L_x_121:
[----:B------:R-:W-:Y:S02]  /*b480*/  IMAD.MOV.U32 R13, RZ, RZ, R5 ;  /* 0x000000ffff0d7224 */ /* 0x000fe400078e0005 */
[----:B------:R-:W-:Y:S02]  /*b490*/  IMAD.MOV.U32 R12, RZ, RZ, 0x1 ;  /* 0x00000001ff0c7424 */ /* 0x000fe400078e00ff */
[----:B------:R-:W-:-:S07]  /*b4a0*/  IMAD.MOV.U32 R3, RZ, RZ, R14 ;  /* 0x000000ffff037224 */ /* 0x000fce00078e000e */
[----:B------:R-:W-:Y:S05]  /*b4b0*/  WARPSYNC.COLLECTIVE R15, `(.L_x_122) ;  /* 0x000000000f087348 */ /* 0x000fea0003c00000 */
[----:B------:R0:W1:Y:S02]  /*b4c0*/  SHFL.IDX P6, R14, R13, R12, R11 ;  /* 0x0000000c0d0e7389 */ /* 0x00006400000c000b */
[----:B01----:R-:W-:Y:S01]  /*b4d0*/  ENDCOLLECTIVE ;  /* 0x000000000000791b */ /* 0x003fe20003800000 */
.L_x_122:
[----:B------:R-:W-:-:S05]  /*b4e0*/  @!P1 IADD3 R8, P0, R18, R3, RZ ;  /* 0x0000000312089210 */ /* 0x000fca0007f1e0ff */
[----:B------:R-:W-:Y:S02]  /*b4f0*/  @!P1 IMAD.X R3, RZ, RZ, R2, P0 ;  /* 0x000000ffff039224 */ /* 0x000fe400000e0602 */
[----:B------:R-:W-:Y:S02]  /*b500*/  @!P1 IMAD.MOV.U32 R2, RZ, RZ, R8 ;  /* 0x000000ffff029224 */ /* 0x000fe400078e0008 */
[----:B------:R-:W-:-:S03]  /*b510*/  IMAD.MOV.U32 R13, RZ, RZ, R4 ;  /* 0x000000ffff0d7224 */ /* 0x000fc600078e0004 */
[----:B------:R-:W-:Y:S01]  /*b520*/  @!PT LDS RZ, [RZ] ;  /* 0x00000000fffff984 */ /* 0x000fe20000000800 */
[----:B------:R-:W-:Y:S01]  /*b530*/  @!PT LDS RZ, [RZ] ;  /* 0x00000000fffff984 */ /* 0x000fe20000000800 */
[----:B------:R-:W-:Y:S01]  /*b540*/  @!PT LDS RZ, [RZ] ;  /* 0x00000000fffff984 */ /* 0x000fe20000000800 */
[----:B------:R0:W-:Y:S04]  /*b550*/  @!P1 LDGSTS.E.BYPASS.LTC128B.128 [R10+0xf000], desc[UR36][R2.64], !P3 ;  /* 0x0f000000020a9fae */ /* 0x0001e8000d901d64 */
[----:B------:R0:W-:Y:S04]  /*b560*/  @!P1 LDGSTS.E.BYPASS.LTC128B.128 [R10+0x10800], desc[UR36][R2.64+0x20], !P4 ;  /* 0x10800020020a9fae */ /* 0x0001e8000e101d64 */
[----:B------:R0:W-:Y:S01]  /*b570*/  @!P1 LDGSTS.E.BYPASS.LTC128B.128 [R10+0x12000], desc[UR36][R2.64+0x40], !P5 ;  /* 0x12000040020a9fae */ /* 0x0001e2000e901d64 */
[----:B------:R-:W-:-:S07]  /*b580*/  IMAD.MOV.U32 R5, RZ, RZ, R14 ;  /* 0x000000ffff057224 */ /* 0x000fce00078e000e */
[----:B0-----:R-:W-:Y:S05]  /*b590*/  WARPSYNC.COLLECTIVE R15, `(.L_x_123) ;  /* 0x000000000f087348 */ /* 0x001fea0003c00000 */
[----:B------:R1:W2:Y:S02]  /*b5a0*/  SHFL.IDX P6, R14, R13, R12, R11 ;  /* 0x0000000c0d0e7389 */ /* 0x0002a400000c000b */
[----:B012---:R-:W-:Y:S01]  /*b5b0*/  ENDCOLLECTIVE ;  /* 0x000000000000791b */ /* 0x007fe20003800000 */
.L_x_123:
[----:B------:R-:W-:-:S05]  /*b5c0*/  VIADD R2, R0, 0x40 ;  /* 0x0000004000027836 */ /* 0x000fca0000000000 */
[----:B------:R-:W-:Y:S01]  /*b5d0*/  ISETP.GE.AND P1, PT, R2, UR42, PT ;  /* 0x0000002a02007c0c */ /* 0x000fe2000bf26270 */
[----:B------:R-:W-:Y:S02]  /*b5e0*/  IMAD.MOV.U32 R13, RZ, RZ, R7 ;  /* 0x000000ffff0d7224 */ /* 0x000fe400078e0007 */
[----:B------:R-:W-:-:S10]  /*b5f0*/  IMAD.MOV.U32 R12, RZ, RZ, RZ ;  /* 0x000000ffff0c7224 */ /* 0x000fd400078e00ff */
[----:B------:R-:W-:-:S05]  /*b600*/  @!P1 IADD3 R14, P0, R18, R14, RZ ;  /* 0x0000000e120e9210 */ /* 0x000fca0007f1e0ff */
[----:B------:R-:W-:-:S08]  /*b610*/  @!P1 IMAD.MOV.U32 R2, RZ, RZ, R14 ;  /* 0x000000ffff029224 */ /* 0x000fd000078e000e */
[----:B------:R-:W-:Y:S05]  /*b620*/  WARPSYNC.COLLECTIVE R15, `(.L_x_124) ;  /* 0x000000000f087348 */ /* 0x000fea0003c00000 */
[----:B------:R0:W1:Y:S02]  /*b630*/  SHFL.IDX P6, R14, R13, R12, R11 ;  /* 0x0000000c0d0e7389 */ /* 0x00006400000c000b */
[----:B01----:R-:W-:Y:S01]  /*b640*/  ENDCOLLECTIVE ;  /* 0x000000000000791b */ /* 0x003fe20003800000 */
.L_x_124:
[----:B------:R-:W-:-:S04]  /*b650*/  @!P1 IMAD.X R9, RZ, RZ, R5, P0 ;  /* 0x000000ffff099224 */ /* 0x000fc800000e0605 */
[----:B------:R-:W-:-:S05]  /*b660*/  @!P1 IMAD.MOV.U32 R3, RZ, RZ, R9 ;  /* 0x000000ffff039224 */ /* 0x000fca00078e0009 */
[----:B------:R-:W-:Y:S01]  /*b670*/  @!PT LDS RZ, [RZ] ;  /* 0x00000000fffff984 */ /* 0x000fe20000000800 */
[----:B------:R-:W-:Y:S01]  /*b680*/  @!PT LDS RZ, [RZ] ;  /* 0x00000000fffff984 */ /* 0x000fe20000000800 */
[----:B------:R-:W-:Y:S01]  /*b690*/  @!PT LDS RZ, [RZ] ;  /* 0x00000000fffff984 */ /* 0x000fe20000000800 */
[----:B------:R0:W-:Y:S01]  /*b6a0*/  @!P1 LDGSTS.E.BYPASS.LTC128B.128 [R10+0xf800], desc[UR36][R2.64], !P3 ;  /* 0x0f800000020a9fae */ /* 0x0001e2000d901d64 */
[----:B------:R-:W-:-:S03]  /*b6b0*/  IMAD.MOV.U32 R13, RZ, RZ, R6 ;  /* 0x000000ffff0d7224 */ /* 0x000fc600078e0006 */
[----:B------:R0:W-:Y:S04]  /*b6c0*/  @!P1 LDGSTS.E.BYPASS.LTC128B.128 [R10+0x11000], desc[UR36][R2.64+0x20], !P4 ;  /* 0x11000020020a9fae */ /* 0x0001e8000e101d64 */
[----:B------:R0:W-:Y:S01]  /*b6d0*/  @!P1 LDGSTS.E.BYPASS.LTC128B.128 [R10+0x12800], desc[UR36][R2.64+0x40], !P5 ;  /* 0x12800040020a9fae */ /* 0x0001e2000e901d64 */
[----:B------:R-:W-:-:S07]  /*b6e0*/  IMAD.MOV.U32 R7, RZ, RZ, R14 ;  /* 0x000000ffff077224 */ /* 0x000fce00078e000e */
[----:B0-----:R-:W-:Y:S05]  /*b6f0*/  WARPSYNC.COLLECTIVE R15, `(.L_x_125) ;  /* 0x000000000f087348 */ /* 0x001fea0003c00000 */
[----:B------:R1:W2:Y:S02]  /*b700*/  SHFL.IDX P6, R14, R13, R12, R11 ;  /* 0x0000000c0d0e7389 */ /* 0x0002a400000c000b */
[----:B012---:R-:W-:Y:S01]  /*b710*/  ENDCOLLECTIVE ;  /* 0x000000000000791b */ /* 0x007fe20003800000 */
.L_x_125:
[----:B------:R-:W-:Y:S05]  /*b720*/  BRA `(.L_x_126) ;  /* 0xffffffd8005c7947 */ /* 0x000fea000383ffff */
.L_x_59:
[----:B0-2---:R-:W-:-:S04]  /*b730*/  IMAD.U32 R3, RZ, RZ, UR43 ;  /* 0x0000002bff037e24 */ /* 0x005fc8000f8e00ff */
[----:B------:R0:W2:Y:S03]  /*b740*/  SYNCS.PHASECHK.TRANS64.TRYWAIT P0, [R3+URZ+0x19c20], R0 ;  /* 0x019c2000030075a7 */ /* 0x0000a6000800017f */
[----:B--2---:R-:W-:Y:S05]  /*b750*/  @!P0 NANOSLEEP.SYNCS 0x989680 ;  /* 0x009896800000895d */ /* 0x004fea0003900000 */
[----:B------:R-:W2:Y:S02]  /*b760*/  @!P0 SYNCS.PHASECHK.TRANS64 P0, [R3+URZ+0x19c20], R0 ;  /* 0x019c2000030085a7 */ /* 0x000ea4000800007f */
[----:B--2---:R-:W-:Y:S05]  /*b770*/  @!P0 BRA `(.L_x_59) ;  /* 0xfffffffc00ec8947 */ /* 0x004fea000383ffff */
[----:B------:R-:W-:Y:S05]  /*b780*/  BRA `(.L_x_127) ;  /* 0xffffffd800a07947 */ /* 0x000fea000383ffff */
.L_x_63:
[----:B0-----:R0:W2:Y:S02]  /*b790*/  SYNCS.PHASECHK.TRANS64.TRYWAIT P0, [R5+URZ+0x19c80], R10 ;  /* 0x019c800a050075a7 */ /* 0x0010a4000800017f */
[----:B--2---:R-:W-:Y:S05]  /*b7a0*/  @!P0 NANOSLEEP.SYNCS 0x989680 ;  /* 0x009896800000895d */ /* 0x004fea0003900000 */
[----:B------:R-:W2:Y:S02]  /*b7b0*/  @!P0 SYNCS.PHASECHK.TRANS64 P0, [R5+URZ+0x19c80], R10 ;  /* 0x019c800a050085a7 */ /* 0x000ea4000800007f */
[----:B--2---:R-:W-:Y:S05]  /*b7c0*/  @!P0 BRA `(.L_x_63) ;  /* 0xfffffffc00f08947 */ /* 0x004fea000383ffff */
[----:B------:R-:W-:Y:S05]  /*b7d0*/  BRA `(.L_x_128) ;  /* 0xffffffdc00607947 */ /* 0x000fea000383ffff */
.L_x_64:
[----:B------:R-:W-:Y:S01]  /*b7e0*/  BSSY B0, `(.L_x_129) ;  /* 0x0000008000007945 */ /* 0x000fe20003800000 */
[----:B------:R-:W-:Y:S02]  /*b7f0*/  IMAD.MOV.U32 R13, RZ, RZ, R26 ;  /* 0x000000ffff0d7224 */ /* 0x000fe400078e001a */
[----:B------:R-:W-:Y:S02]  /*b800*/  IMAD.MOV.U32 R12, RZ, RZ, RZ ;  /* 0x000000ffff0c7224 */ /* 0x000fe400078e00ff */
[----:B------:R-:W-:Y:S02]  /*b810*/  IMAD.MOV.U32 R11, RZ, RZ, 0x1e1f ;  /* 0x00001e1fff0b7424 */ /* 0x000fe400078e00ff */
[----:B------:R-:W-:-:S07]  /*b820*/  IMAD.MOV.U32 R15, RZ, RZ, -0x1 ;  /* 0xffffffffff0f7424 */ /* 0x000fce00078e00ff */
[----:B01----:R-:W-:Y:S05]  /*b830*/  WARPSYNC.COLLECTIVE R15, `(.L_x_130) ;  /* 0x000000000f087348 */ /* 0x003fea0003c00000 */
[----:B-1----:R1:W2:Y:S02]  /*b840*/  SHFL.IDX P6, R14, R13, R12, R11 ;  /* 0x0000000c0d0e7389 */ /* 0x0022a400000c000b */
[----:B012---:R-:W-:Y:S01]  /*b850*/  ENDCOLLECTIVE ;  /* 0x000000000000791b */ /* 0x007fe20003800000 */
.L_x_130:
[----:B------:R-:W-:Y:S05]  /*b860*/  BSYNC B0 ;  /* 0x0000000000007941 */ /* 0x000fea0003800000 */
.L_x_129:
[----:B------:R-:W0:Y:S01]  /*b870*/  S2R R2, SR_TID.X ;  /* 0x0000000000027919 */ /* 0x000e220000002100 */
[----:B------:R-:W-:Y:S02]  /*b880*/  IMAD.MOV.U32 R13, RZ, RZ, R21 ;  /* 0x000000ffff0d7224 */ /* 0x000fe400078e0015 */
[----:B------:R-:W-:Y:S02]  /*b890*/  IMAD.MOV.U32 R12, RZ, RZ, RZ ;  /* 0x000000ffff0c7224 */ /* 0x000fe400078e00ff */
[----:B------:R-:W-:Y:S02]  /*b8a0*/  IMAD.MOV.U32 R11, RZ, RZ, 0x1e1f ;  /* 0x00001e1fff0b7424 */ /* 0x000fe400078e00ff */
[----:B------:R-:W-:Y:S02]  /*b8b0*/  IMAD.MOV.U32 R15, RZ, RZ, -0x1 ;  /* 0xffffffffff0f7424 */ /* 0x000fe400078e00ff */
[----:B------:R-:W-:Y:S02]  /*b8c0*/  IMAD.MOV.U32 R3, RZ, RZ, R14 ;  /* 0x000000ffff037224 */ /* 0x000fe400078e000e */
[----:B------:R-:W-:-:S07]  /*b8d0*/  VIADD R6, R6, UR43 ;  /* 0x0000002b06067c36 */ /* 0x000fce0008000000 */
[----:B0-----:R-:W-:Y:S05]  /*b8e0*/  WARPSYNC.COLLECTIVE R15, `(.L_x_131) ;  /* 0x000000000f087348 */ /* 0x001fea0003c00000 */
[----:B------:R1:W2:Y:S02]  /*b8f0*/  SHFL.IDX P6, R14, R13, R12, R11 ;  /* 0x0000000c0d0e7389 */ /* 0x0002a400000c000b */
[----:B012---:R-:W-:Y:S01]  /*b900*/  ENDCOLLECTIVE ;  /* 0x000000000000791b */ /* 0x007fe20003800000 */
.L_x_131:
[----:B------:R-:W-:Y:S02]  /*b910*/  IMAD.MOV.U32 R13, RZ, RZ, R26 ;  /* 0x000000ffff0d7224 */ /* 0x000fe400078e001a */
[----:B------:R-:W-:Y:S02]  /*b920*/  IMAD.MOV.U32 R12, RZ, RZ, 0x1 ;  /* 0x00000001ff0c7424 */ /* 0x000fe400078e00ff */
[----:B------:R-:W-:Y:S02]  /*b930*/  IMAD.SHL.U32 R15, R2, 0x10, RZ ;  /* 0x00000010020f7824 */ /* 0x000fe400078e00ff */
[----:B------:R-:W-:-:S03]  /*b940*/  IMAD.MOV.U32 R2, RZ, RZ, R14 ;  /* 0x000000ffff027224 */ /* 0x000fc600078e000e */
[----:B------:R-:W-:-:S04]  /*b950*/  LOP3.LUT R15, R15, 0x10, RZ, 0xc0, !PT ;  /* 0x000000100f0f7812 */ /* 0x000fc800078ec0ff */
[----:B------:R-:W-:Y:S01]  /*b960*/  IADD3 R2, P0, R15, R2, RZ ;  /* 0x000000020f027210 */ /* 0x000fe20007f1e0ff */
[----:B------:R-:W-:-:S04]  /*b970*/  IMAD.MOV.U32 R15, RZ, RZ, -0x1 ;  /* 0xffffffffff0f7424 */ /* 0x000fc800078e00ff */
[----:B------:R-:W-:-:S08]  /*b980*/  IMAD.X R3, RZ, RZ, R3, P0 ;  /* 0x000000ffff037224 */ /* 0x000fd000000e0603 */
[----:B------:R-:W-:Y:S05]  /*b990*/  WARPSYNC.COLLECTIVE R15, `(.L_x_132) ;  /* 0x000000000f087348 */ /* 0x000fea0003c00000 */
[----:B------:R0:W1:Y:S02]  /*b9a0*/  SHFL.IDX P6, R14, R13, R12, R11 ;  /* 0x0000000c0d0e7389 */ /* 0x00006400000c000b */
[----:B01----:R-:W-:Y:S01]  /*b9b0*/  ENDCOLLECTIVE ;  /* 0x000000000000791b */ /* 0x003fe20003800000 */
.L_x_132:
[----:B------:R-:W-:Y:S01]  /*b9c0*/  @!PT LDS RZ, [RZ] ;  /* 0x00000000fffff984 */ /* 0x000fe20000000800 */
[----:B------:R-:W-:Y:S01]  /*b9d0*/  @!PT LDS RZ, [RZ] ;  /* 0x00000000fffff984 */ /* 0x000fe20000000800 */
[----:B------:R-:W-:Y:S01]  /*b9e0*/  @!PT LDS RZ, [RZ] ;  /* 0x00000000fffff984 */ /* 0x000fe20000000800 */
[----:B------:R0:W-:Y:S04]  /*b9f0*/  LDGSTS.E.BYPASS.LTC128B.128 [R6+0x9000], desc[UR36][R2.64], !P4 ;  /* 0x0900000002067fae */ /* 0x0001e8000e101d64 */
[----:B------:R0:W-:Y:S04]  /*ba00*/  LDGSTS.E.BYPASS.LTC128B.128 [R6+0xa000], desc[UR36][R2.64+0x20], !P3 ;  /* 0x0a00002002067fae */ /* 0x0001e8000d901d64 */
[----:B------:R0:W-:Y:S01]  /*ba10*/  LDGSTS.E.BYPASS.LTC128B.128 [R6+0xb000], desc[UR36][R2.64+0x40], !P2 ;  /* 0x0b00004002067fae */ /* 0x0001e2000d101d64 */
[----:B------:R-:W-:Y:S02]  /*ba20*/  IMAD.MOV.U32 R13, RZ, RZ, R21 ;  /* 0x000000ffff0d7224 */ /* 0x000fe400078e0015 */
[----:B------:R-:W-:-:S07]  /*ba30*/  IMAD.MOV.U32 R26, RZ, RZ, R14 ;  /* 0x000000ffff1a7224 */ /* 0x000fce00078e000e */
[----:B0-----:R-:W-:Y:S05]  /*ba40*/  WARPSYNC.COLLECTIVE R15, `(.L_x_133) ;  /* 0x000000000f087348 */ /* 0x001fea0003c00000 */
[----:B------:R1:W2:Y:S02]  /*ba50*/  SHFL.IDX P6, R14, R13, R12, R11 ;  /* 0x0000000c0d0e7389 */ /* 0x0002a400000c000b */
[----:B012---:R-:W-:Y:S01]  /*ba60*/  ENDCOLLECTIVE ;  /* 0x000000000000791b */ /* 0x007fe20003800000 */
.L_x_133:
[----:B------:R-:W-:Y:S01]  /*ba70*/  IMAD.MOV.U32 R2, RZ, RZ, R14 ;  /* 0x000000ffff027224 */ /* 0x000fe200078e000e */
[----:B------:R-:W-:Y:S06]  /*ba80*/  BRA `(.L_x_134) ;  /* 0xffffffdc00487947 */ /* 0x000fec000383ffff */
.L_x_69:
[----:B----4-:R4:W0:Y:S02]  /*ba90*/  SYNCS.PHASECHK.TRANS64.TRYWAIT P0, [R5+URZ+0x19c40], R10 ;  /* 0x019c400a050075a7 */ /* 0x010824000800017f */
[----:B0-----:R-:W-:Y:S05]  /*baa0*/  @!P0 NANOSLEEP.SYNCS 0x989680 ;  /* 0x009896800000895d */ /* 0x001fea0003900000 */
[----:B------:R-:W0:Y:S02]  /*bab0*/  @!P0 SYNCS.PHASECHK.TRANS64 P0, [R5+URZ+0x19c40], R10 ;  /* 0x019c400a050085a7 */ /* 0x000e24000800007f */
[----:B0-----:R-:W-:Y:S05]  /*bac0*/  @!P0 BRA `(.L_x_69) ;  /* 0xfffffffc00f08947 */ /* 0x001fea000383ffff */
[----:B------:R-:W-:Y:S05]  /*bad0*/  BRA `(.L_x_135) ;  /* 0xffffffdc00ac7947 */ /* 0x000fea000383ffff */
.L_x_70:
[----:B------:R-:W-:Y:S01]  /*bae0*/  BSSY B0, `(.L_x_136) ;  /* 0x0000008000007945 */ /* 0x000fe20003800000 */
[----:B------:R-:W-:Y:S02]  /*baf0*/  IMAD.MOV.U32 R13, RZ, RZ, R8 ;  /* 0x000000ffff0d7224 */ /* 0x000fe400078e0008 */
[----:B------:R-:W-:Y:S02]  /*bb00*/  IMAD.MOV.U32 R12, RZ, RZ, RZ ;  /* 0x000000ffff0c7224 */ /* 0x000fe400078e00ff */
[----:B------:R-:W-:Y:S02]  /*bb10*/  IMAD.MOV.U32 R11, RZ, RZ, 0x1e1f ;  /* 0x00001e1fff0b7424 */ /* 0x000fe400078e00ff */
[----:B------:R-:W-:-:S07]  /*bb20*/  IMAD.MOV.U32 R15, RZ, RZ, -0x1 ;  /* 0xffffffffff0f7424 */ /* 0x000fce00078e00ff */
[----:B01-34-:R-:W-:Y:S05]  /*bb30*/  WARPSYNC.COLLECTIVE R15, `(.L_x_137) ;  /* 0x000000000f087348 */ /* 0x01bfea0003c00000 */
[----:B-1----:R1:W2:Y:S02]  /*bb40*/  SHFL.IDX P6, R14, R13, R12, R11 ;  /* 0x0000000c0d0e7389 */ /* 0x0022a400000c000b */
[----:B01234-:R-:W-:Y:S01]  /*bb50*/  ENDCOLLECTIVE ;  /* 0x000000000000791b */ /* 0x01ffe20003800000 */
.L_x_137:
[----:B------:R-:W-:Y:S05]  /*bb60*/  BSYNC B0 ;  /* 0x0000000000007941 */ /* 0x000fea0003800000 */
.L_x_136:
[----:B------:R-:W-:Y:S02]  /*bb70*/  IMAD.MOV.U32 R13, RZ, RZ, R7 ;  /* 0x000000ffff0d7224 */ /* 0x000fe400078e0007 */
[----:B------:R-:W-:Y:S02]  /*bb80*/  IMAD.MOV.U32 R12, RZ, RZ, RZ ;  /* 0x000000ffff0c7224 */ /* 0x000fe400078e00ff */
[----:B------:R-:W-:Y:S02]  /*bb90*/  IMAD.MOV.U32 R11, RZ, RZ, 0x1e1f ;  /* 0x00001e1fff0b7424 */ /* 0x000fe400078e00ff */
[----:B------:R-:W-:Y:S02]  /*bba0*/  IMAD.MOV.U32 R15, RZ, RZ, -0x1 ;  /* 0xffffffffff0f7424 */ /* 0x000fe400078e00ff */
[----:B------:R-:W-:-:S07]  /*bbb0*/  IMAD.MOV.U32 R3, RZ, RZ, R14 ;  /* 0x000000ffff037224 */ /* 0x000fce00078e000e */
[----:B------:R-:W-:Y:S05]  /*bbc0*/  WARPSYNC.COLLECTIVE R15, `(.L_x_138) ;  /* 0x000000000f087348 */ /* 0x000fea0003c00000 */
[----:B------:R0:W1:Y:S02]  /*bbd0*/  SHFL.IDX P6, R14, R13, R12, R11 ;  /* 0x0000000c0d0e7389 */ /* 0x00006400000c000b */
[----:B01----:R-:W-:Y:S01]  /*bbe0*/  ENDCOLLECTIVE ;  /* 0x000000000000791b */ /* 0x003fe20003800000 */
.L_x_138:
[----:B------:R-:W-:Y:S02]  /*bbf0*/  IMAD.MOV.U32 R13, RZ, RZ, R8 ;  /* 0x000000ffff0d7224 */ /* 0x000fe400078e0008 */
[----:B------:R-:W-:Y:S02]  /*bc00*/  IMAD.MOV.U32 R12, RZ, RZ, 0x1 ;  /* 0x00000001ff0c7424 */ /* 0x000fe400078e00ff */
[----:B------:R-:W-:-:S07]  /*bc10*/  IMAD.MOV.U32 R2, RZ, RZ, R14 ;  /* 0x000000ffff027224 */ /* 0x000fce00078e000e */
[----:B------:R-:W-:Y:S05]  /*bc20*/  WARPSYNC.COLLECTIVE R15, `(.L_x_139) ;  /* 0x000000000f087348 */ /* 0x000fea0003c00000 */
[----:B------:R0:W1:Y:S02]  /*bc30*/  SHFL.IDX P6, R14, R13, R12, R11 ;  /* 0x0000000c0d0e7389 */ /* 0x00006400000c000b */
[----:B01----:R-:W-:Y:S01]  /*bc40*/  ENDCOLLECTIVE ;  /* 0x000000000000791b */ /* 0x003fe20003800000 */
.L_x_139:
[----:B------:R-:W-:-:S05]  /*bc50*/  IADD3 R2, P0, R21, R2, RZ ;  /* 0x0000000215027210 */ /* 0x000fca0007f1e0ff */
[----:B------:R-:W-:-:S05]  /*bc60*/  IMAD.X R3, RZ, RZ, R3, P0 ;  /* 0x000000ffff037224 */ /* 0x000fca00000e0603 */
[----:B------:R-:W-:Y:S01]  /*bc70*/  @!PT LDS RZ, [RZ] ;  /* 0x00000000fffff984 */ /* 0x000fe20000000800 */
[----:B------:R-:W-:Y:S01]  /*bc80*/  @!PT LDS RZ, [RZ] ;  /* 0x00000000fffff984 */ /* 0x000fe20000000800 */
[----:B------:R-:W-:Y:S01]  /*bc90*/  @!PT LDS RZ, [RZ] ;  /* 0x00000000fffff984 */ /* 0x000fe20000000800 */
[----:B------:R0:W-:Y:S01]  /*bca0*/  LDGSTS.E.BYPASS.LTC128B.128 [R6+0x13800], desc[UR36][R2.64], !P4 ;  /* 0x1380000002067fae */ /* 0x0001e2000e101d64 */
[----:B------:R-:W-:-:S03]  /*bcb0*/  IMAD.MOV.U32 R13, RZ, RZ, R7 ;  /* 0x000000ffff0d7224 */ /* 0x000fc600078e0007 */
[----:B------:R0:W-:Y:S04]  /*bcc0*/  LDGSTS.E.BYPASS.LTC128B.128 [R6+0x14800], desc[UR36][R2.64+0x20], !P3 ;  /* 0x1480002002067fae */ /* 0x0001e8000d901d64 */
[----:B------:R0:W-:Y:S01]  /*bcd0*/  LDGSTS.E.BYPASS.LTC128B.128 [R6+0x15800], desc[UR36][R2.64+0x40], !P2 ;  /* 0x1580004002067fae */ /* 0x0001e2000d101d64 */
[----:B------:R-:W-:-:S07]  /*bce0*/  IMAD.MOV.U32 R8, RZ, RZ, R14 ;  /* 0x000000ffff087224 */ /* 0x000fce00078e000e */
[----:B0-----:R-:W-:Y:S05]  /*bcf0*/  WARPSYNC.COLLECTIVE R15, `(.L_x_140) ;  /* 0x000000000f087348 */ /* 0x001fea0003c00000 */
[----:B------:R1:W2:Y:S02]  /*bd00*/  SHFL.IDX P6, R14, R13, R12, R11 ;  /* 0x0000000c0d0e7389 */ /* 0x0002a400000c000b */
[----:B012---:R-:W-:Y:S01]  /*bd10*/  ENDCOLLECTIVE ;  /* 0x000000000000791b */ /* 0x007fe20003800000 */
.L_x_140:
[----:B------:R-:W-:Y:S01]  /*bd20*/  IMAD.MOV.U32 R2, RZ, RZ, R14 ;  /* 0x000000ffff027224 */ /* 0x000fe200078e000e */
[----:B------:R-:W-:Y:S06]  /*bd30*/  BRA `(.L_x_141) ;  /* 0xffffffdc00a07947 */ /* 0x000fec000383ffff */
.L_x_75:
[----:B------:R0:W0:Y:S02]  /*bd40*/  SYNCS.PHASECHK.TRANS64.TRYWAIT P2, [R2+URZ+0x19c70], R3 ;  /* 0x019c7003020075a7 */ /* 0x000024000804017f */
[----:B0-----:R-:W-:Y:S05]  /*bd50*/  @!P2 NANOSLEEP.SYNCS 0x989680 ;  /* 0x009896800000a95d */ /* 0x001fea0003900000 */
[----:B------:R-:W0:Y:S02]  /*bd60*/  @!P2 SYNCS.PHASECHK.TRANS64 P2, [R2+URZ+0x19c70], R3 ;  /* 0x019c70030200a5a7 */ /* 0x000e24000804007f */
[----:B0-----:R-:W-:Y:S05]  /*bd70*/  @!P2 BRA `(.L_x_75) ;  /* 0xfffffffc00f0a947 */ /* 0x001fea000383ffff */
[----:B------:R-:W-:Y:S05]  /*bd80*/  BRA `(.L_x_142) ;  /* 0xffffffe0000c7947 */ /* 0x000fea000383ffff */
.L_x_77:
[----:B0-----:R0:W3:Y:S02]  /*bd90*/  SYNCS.PHASECHK.TRANS64.TRYWAIT P2, [R2+URZ+0x19c60], R5 ;  /* 0x019c6005020075a7 */ /* 0x0010e4000804017f */
[----:B---3--:R-:W-:Y:S05]  /*bda0*/  @!P2 NANOSLEEP.SYNCS 0x989680 ;  /* 0x009896800000a95d */ /* 0x008fea0003900000 */
[----:B------:R-:W3:Y:S02]  /*bdb0*/  @!P2 SYNCS.PHASECHK.TRANS64 P2, [R2+URZ+0x19c60], R5 ;  /* 0x019c60050200a5a7 */ /* 0x000ee4000804007f */
[----:B---3--:R-:W-:Y:S05]  /*bdc0*/  @!P2 BRA `(.L_x_77) ;  /* 0xfffffffc00f0a947 */ /* 0x008fea000383ffff */
[----:B------:R-:W-:Y:S05]  /*bdd0*/  BRA `(.L_x_143) ;  /* 0xffffffe0001c7947 */ /* 0x000fea000383ffff */
.L_x_83:
[----:B0-----:R0:W2:Y:S02]  /*bde0*/  SYNCS.PHASECHK.TRANS64.TRYWAIT P1, [R2+URZ+0x19c70], R3 ;  /* 0x019c7003020075a7 */ /* 0x0010a4000802017f */
[----:B--2---:R-:W-:Y:S05]  /*bdf0*/  @!P1 NANOSLEEP.SYNCS 0x989680 ;  /* 0x009896800000995d */ /* 0x004fea0003900000 */
[----:B------:R-:W2:Y:S02]  /*be00*/  @!P1 SYNCS.PHASECHK.TRANS64 P1, [R2+URZ+0x19c70], R3 ;  /* 0x019c7003020095a7 */ /* 0x000ea4000802007f */
[----:B--2---:R-:W-:Y:S05]  /*be10*/  @!P1 BRA `(.L_x_83) ;  /* 0xfffffffc00f09947 */ /* 0x004fea000383ffff */
[----:B------:R-:W-:Y:S05]  /*be20*/  BRA `(.L_x_144) ;  /* 0xffffffe400307947 */ /* 0x000fea000383ffff */
.L_x_85:
[----:B0-----:R0:W2:Y:S02]  /*be30*/  SYNCS.PHASECHK.TRANS64.TRYWAIT P1, [R2+URZ+0x19c60], R3 ;  /* 0x019c6003020075a7 */ /* 0x0010a4000802017f */
[----:B--2---:R-:W-:Y:S05]  /*be40*/  @!P1 NANOSLEEP.SYNCS 0x989680 ;  /* 0x009896800000995d */ /* 0x004fea0003900000 */
[----:B------:R-:W2:Y:S02]  /*be50*/  @!P1 SYNCS.PHASECHK.TRANS64 P1, [R2+URZ+0x19c60], R3 ;  /* 0x019c6003020095a7 */ /* 0x000ea4000802007f */
[----:B--2---:R-:W-:Y:S05]  /*be60*/  @!P1 BRA `(.L_x_85) ;  /* 0xfffffffc00f09947 */ /* 0x004fea000383ffff */
[----:B------:R-:W-:Y:S05]  /*be70*/  BRA `(.L_x_145) ;  /* 0xffffffe400407947 */ /* 0x000fea000383ffff */
.L_x_89:
[----:B0-----:R0:W2:Y:S02]  /*be80*/  SYNCS.PHASECHK.TRANS64.TRYWAIT P0, [R4+URZ+0x19c20], R0 ;  /* 0x019c2000040075a7 */ /* 0x0010a4000800017f */
[----:B--2---:R-:W-:Y:S05]  /*be90*/  @!P0 NANOSLEEP.SYNCS 0x989680 ;  /* 0x009896800000895d */ /* 0x004fea0003900000 */
[----:B------:R-:W2:Y:S02]  /*bea0*/  @!P0 SYNCS.PHASECHK.TRANS64 P0, [R4+URZ+0x19c20], R0 ;  /* 0x019c2000040085a7 */ /* 0x000ea4000800007f */
[----:B--2---:R-:W-:Y:S05]  /*beb0*/  @!P0 BRA `(.L_x_89) ;  /* 0xfffffffc00f08947 */ /* 0x004fea000383ffff */
[----:B------:R-:W-:Y:S05]  /*bec0*/  BRA `(.L_x_146) ;  /* 0xffffffe800687947 */ /* 0x000fea000383ffff */
.L_x_93:
[----:B0-----:R0:W2:Y:S02]  /*bed0*/  SYNCS.PHASECHK.TRANS64.TRYWAIT P1, [R5+URZ+0x19c40], R0 ;  /* 0x019c4000050075a7 */ /* 0x0010a4000802017f */
[----:B--2---:R-:W-:Y:S05]  /*bee0*/  @!P1 NANOSLEEP.SYNCS 0x989680 ;  /* 0x009896800000995d */ /* 0x004fea0003900000 */
[----:B------:R-:W2:Y:S02]  /*bef0*/  @!P1 SYNCS.PHASECHK.TRANS64 P1, [R5+URZ+0x19c40], R0 ;  /* 0x019c4000050095a7 */ /* 0x000ea4000802007f */
[----:B--2---:R-:W-:Y:S05]  /*bf00*/  @!P1 BRA `(.L_x_93) ;  /* 0xfffffffc00f09947 */ /* 0x004fea000383ffff */
[----:B------:R-:W-:Y:S05]  /*bf10*/  BRA `(.L_x_147) ;  /* 0xffffffe800a87947 */ /* 0x000fea000383ffff */
.L_x_95:
[----:B--2---:R2:W3:Y:S02]  /*bf20*/  SYNCS.PHASECHK.TRANS64.TRYWAIT P1, [R19+URZ+0x19c40], R2 ;  /* 0x019c4002130075a7 */ /* 0x0044e4000802017f */
[----:B---3--:R-:W-:Y:S05]  /*bf30*/  @!P1 NANOSLEEP.SYNCS 0x989680 ;  /* 0x009896800000995d */ /* 0x008fea0003900000 */
[----:B------:R-:W3:Y:S02]  /*bf40*/  @!P1 SYNCS.PHASECHK.TRANS64 P1, [R19+URZ+0x19c40], R2 ;  /* 0x019c4002130095a7 */ /* 0x000ee4000802007f */
[----:B---3--:R-:W-:Y:S05]  /*bf50*/  @!P1 BRA `(.L_x_95) ;  /* 0xfffffffc00f09947 */ /* 0x008fea000383ffff */
[----:B------:R-:W-:Y:S05]  /*bf60*/  BRA `(.L_x_148) ;  /* 0xffffffe800b47947 */ /* 0x000fea000383ffff */
.L_x_97:
[----:B---3--:R3:W4:Y:S02]  /*bf70*/  SYNCS.PHASECHK.TRANS64.TRYWAIT P1, [R5+URZ+0x19c60], R0 ;  /* 0x019c6000050075a7 */ /* 0x008724000802017f */
[----:B----4-:R-:W-:Y:S05]  /*bf80*/  @!P1 NANOSLEEP.SYNCS 0x989680 ;  /* 0x009896800000995d */ /* 0x010fea0003900000 */
[----:B------:R-:W4:Y:S02]  /*bf90*/  @!P1 SYNCS.PHASECHK.TRANS64 P1, [R5+URZ+0x19c60], R0 ;  /* 0x019c6000050095a7 */ /* 0x000f24000802007f */
[----:B----4-:R-:W-:Y:S05]  /*bfa0*/  @!P1 BRA `(.L_x_97) ;  /* 0xfffffffc00f09947 */ /* 0x010fea000383ffff */
[----:B------:R-:W-:Y:S05]  /*bfb0*/  BRA `(.L_x_149) ;  /* 0xffffffe800b07947 */ /* 0x000fea000383ffff */
.L_x_99:
[----:B----4-:R4:W0:Y:S02]  /*bfc0*/  SYNCS.PHASECHK.TRANS64.TRYWAIT P1, [R19+URZ+0x19c60], R2 ;  /* 0x019c6002130075a7 */ /* 0x010824000802017f */
[----:B0-----:R-:W-:Y:S05]  /*bfd0*/  @!P1 NANOSLEEP.SYNCS 0x989680 ;  /* 0x009896800000995d */ /* 0x001fea0003900000 */
[----:B------:R-:W0:Y:S02]  /*bfe0*/  @!P1 SYNCS.PHASECHK.TRANS64 P1, [R19+URZ+0x19c60], R2 ;  /* 0x019c6002130095a7 */ /* 0x000e24000802007f */
[----:B0-----:R-:W-:Y:S05]  /*bff0*/  @!P1 BRA `(.L_x_99) ;  /* 0xfffffffc00f09947 */ /* 0x001fea000383ffff */
[----:B------:R-:W-:Y:S05]  /*c000*/  BRA `(.L_x_150) ;  /* 0xffffffe800ac7947 */ /* 0x000fea000383ffff */
.L_x_101:
[----:B------:R0:W0:Y:S02]  /*c010*/  SYNCS.PHASECHK.TRANS64.TRYWAIT P1, [R5+URZ+0x19c80], R0 ;  /* 0x019c8000050075a7 */ /* 0x000024000802017f */
[----:B0-----:R-:W-:Y:S05]  /*c020*/  @!P1 NANOSLEEP.SYNCS 0x989680 ;  /* 0x009896800000995d */ /* 0x001fea0003900000 */
[----:B------:R-:W0:Y:S02]  /*c030*/  @!P1 SYNCS.PHASECHK.TRANS64 P1, [R5+URZ+0x19c80], R0 ;  /* 0x019c8000050095a7 */ /* 0x000e24000802007f */
[----:B0-----:R-:W-:Y:S05]  /*c040*/  @!P1 BRA `(.L_x_101) ;  /* 0xfffffffc00f09947 */ /* 0x001fea000383ffff */
[----:B------:R-:W-:Y:S05]  /*c050*/  BRA `(.L_x_151) ;  /* 0xffffffe800a87947 */ /* 0x000fea000383ffff */
.L_x_152:
[----:B------:R-:W-:-:S00]  /*c060*/  BRA `(.L_x_152) ;  /* 0xfffffffc00fc7947 */ /* 0x000fc0000383ffff */
[----:B------:R-:W-:-:S00]  /*c070*/  NOP ;  /* 0x0000000000007918 */ /* 0x000fc00000000000 */
        /* <DEDUP_REMOVED lines=8> */
.L_x_2578:


//--------------------- .text._ZN7cutlass13device_kernelIN5flash11enable_sm90INS1_16FlashAttnFwdSm90INS1_25CollectiveMainloopFwdSm90ILi2EN4cute5tupleIJNS5_1CILi1EEES8_S8_EEENS6_IJNS7_ILi192EEENS7_ILi128EEENS7_ILi96EEEEEELi96ENS_12float_e4m3_tEfNS_4arch4Sm90ELb0ELb0ELb0ELb1ELb1ELb0ELb0ELb1ELb1ELb1ELb0ELb0EEENS1_21CollectiveEpilogueFwdINS6_IJSA_SC_SB_EEES9_NS_10bfloat16_tESG_Li384ELb1ELb1ELb0ELb1EEENS1_36VarlenDynamicPersistentTileSchedulerILi192ELi128ELi384ELi128ELb0ELb1ELb1ELb0ELb1ELb1EEEEEEEEEvNT_6ParamsE --------------------------
	.section	.text._ZN7cutlass13device_kernelIN5flash11enable_sm90INS1_16FlashAttnFwdSm90INS1_25CollectiveMainloopFwdSm90ILi2EN4cute5tupleIJNS5_1CILi1EEES8_S8_EEENS6_IJNS7_ILi192EEENS7_ILi128EEENS7_ILi96EEEEEELi96ENS_12float_e4m3_tEfNS_4arch4Sm90ELb0ELb0ELb0ELb1ELb1ELb0ELb0ELb1ELb1ELb1ELb0ELb0EEENS1_21CollectiveEpilogueFwdINS6_IJSA_SC_SB_EEES9_NS_10bfloat16_tESG_Li384ELb1ELb1ELb0ELb1EEENS1_36VarlenDynamicPersistentTileSchedulerILi192ELi128ELi384ELi128ELb0ELb1ELb1ELb0ELb1ELb1EEEEEEEEEvNT_6ParamsE,"ax",@progbits
	.align	128
.text._ZN7cutlass13device_kernelIN5flash11enable_sm90INS1_16FlashAttnFwdSm90INS1_25CollectiveMainloopFwdSm90ILi2EN4cute5tupleIJNS5_1CILi1EEES8_S8_EEENS6_IJNS7_ILi192EEENS7_ILi128EEENS7_ILi96EEEEEELi96ENS_12float_e4m3_tEfNS_4arch4Sm90ELb0ELb0ELb0ELb1ELb1ELb0ELb0ELb1ELb1ELb1ELb0ELb0EEENS1_21CollectiveEpilogueFwdINS6_IJSA_SC_SB_EEES9_NS_10bfloat16_tESG_Li384ELb1ELb1ELb0ELb1EEENS1_36VarlenDynamicPersistentTileSchedulerILi192ELi128ELi384ELi128ELb0ELb1ELb1ELb0ELb1ELb1EEEEEEEEEvNT_6ParamsE:
        .type           _ZN7cutlass13device_kernelIN5flash11enable_sm90INS1_16FlashAttnFwdSm90INS1_25CollectiveMainloopFwdSm90ILi2EN4cute5tupleIJNS5_1CILi1EEES8_S8_EEENS6_IJNS7_ILi192EEENS7_ILi128EEENS7_ILi96EEEEEELi96ENS_12float_e4m3_tEfNS_4arch4Sm90ELb0ELb0ELb0ELb1ELb1ELb0ELb0ELb1ELb1ELb1ELb0ELb0EEENS1_21CollectiveEpilogueFwdINS6_IJSA_SC_SB_EEES9_NS_10bfloat16_tESG_Li384ELb1ELb1ELb0ELb1EEENS1_36VarlenDynamicPersistentTileSchedulerILi192ELi128ELi384ELi128ELb0ELb1ELb1ELb0ELb1ELb1EEEEEEEEEvNT_6ParamsE,@function
        .size           _ZN7cutlass13device_kernelIN5flash11enable_sm90INS1_16FlashAttnFwdSm90INS1_25CollectiveMainloopFwdSm90ILi2EN4cute5tupleIJNS5_1CILi1EEES8_S8_EEENS6_IJNS7_ILi192EEENS7_ILi128EEENS7_ILi96EEEEEELi96ENS_12float_e4m3_tEfNS_4arch4Sm90ELb0ELb0ELb0ELb1ELb1ELb0ELb0ELb1ELb1ELb1ELb0ELb0EEENS1_21CollectiveEpilogueFwdINS6_IJSA_SC_SB_EEES9_NS_10bfloat16_tESG_Li384ELb1ELb1ELb0ELb1EEENS1_36VarlenDynamicPersistentTileSchedulerILi192ELi128ELi384ELi128ELb0ELb1ELb1ELb0ELb1ELb1EEEEEEEEEvNT_6ParamsE,(.L_x_2579 - _ZN7cutlass13device_kernelIN5flash11enable_sm90INS1_16FlashAttnFwdSm90INS1_25CollectiveMainloopFwdSm90ILi2EN4cute5tupleIJNS5_1CILi1EEES8_S8_EEENS6_IJNS7_ILi192EEENS7_ILi128EEENS7_ILi96EEEEEELi96ENS_12float_e4m3_tEfNS_4arch4Sm90ELb0ELb0ELb0ELb1ELb1ELb0ELb0ELb1ELb1ELb1ELb0ELb0EEENS1_21CollectiveEpilogueFwdINS6_IJSA_SC_SB_EEES9_NS_10bfloat16_tESG_Li384ELb1ELb1ELb0ELb1EEENS1_36VarlenDynamicPersistentTileSchedulerILi192ELi128ELi384ELi128ELb0ELb1ELb1ELb0ELb1ELb1EEEEEEEEEvNT_6ParamsE)
        .other          _ZN7cutlass13device_kernelIN5flash11enable_sm90INS1_16FlashAttnFwdSm90INS1_25CollectiveMainloopFwdSm90ILi2EN4cute5tupleIJNS5_1CILi1EEES8_S8_EEENS6_IJNS7_ILi192EEENS7_ILi128EEENS7_ILi96EEEEEELi96ENS_12float_e4m3_tEfNS_4arch4Sm90ELb0ELb0ELb0ELb1ELb1ELb0ELb0ELb1ELb1ELb1ELb0ELb0EEENS1_21CollectiveEpilogueFwdINS6_IJSA_SC_SB_EEES9_NS_10bfloat16_tESG_Li384ELb1ELb1ELb0ELb1EEENS1_36VarlenDynamicPersistentTileSchedulerILi192ELi128ELi384ELi128ELb0ELb1ELb1ELb0ELb1ELb1EEEEEEEEEvNT_6ParamsE,@"STO_CUDA_ENTRY STV_DEFAULT"
_ZN7cutlass13device_kernelIN5flash11enable_sm90INS1_16FlashAttnFwdSm90INS1_25CollectiveMainloopFwdSm90ILi2EN4cute5tupleIJNS5_1CILi1EEES8_S8_EEENS6_IJNS7_ILi192EEENS7_ILi128EEENS7_ILi96EEEEEELi96ENS_12float_e4m3_tEfNS_4arch4Sm90ELb0ELb0ELb0ELb1ELb1ELb0ELb0ELb1ELb1ELb1ELb0ELb0EEENS1_21CollectiveEpilogueFwdINS6_IJSA_SC_SB_EEES9_NS_10bfloat16_tESG_Li384ELb1ELb1ELb0ELb1EEENS1_36VarlenDynamicPersistentTileSchedulerILi192ELi128ELi384ELi128ELb0ELb1ELb1ELb0ELb1ELb1EEEEEEEEEvNT_6ParamsE:
        /* <DEDUP_REMOVED lines=10> */
[----:B------:R-:W-:-:S05]  /*00a0*/  SHF.R.U32.HI R2, RZ, 0x7, R3 ;  /* 0x00000007ff027819 */ /* 0x000fca0000011603 */
[----:B------:R0:W1:Y:S04]  /*00b0*/  SHFL.IDX PT, R3, R2, RZ, 0x1f ;  /* 0x00001fff02037589 */ /* 0x00006800000e0000 */
[----:B------:R-:W-:Y:S01]  /*00c0*/  VOTEU.ALL UP0, P0 ;  /* 0x00000000003f7886 */ /* 0x000fe20000000000 */
[----:B------:R-:W-:-:S04]  /*00d0*/  VOTEU.ALL UP1, P0 ;  /* 0x00000000003f7886 */ /* 0x000fc80000020000 */
[----:B------:R-:W2:Y:S01]  /*00e0*/  @!UP0 S2UR UR8, SR_CgaCtaId ;  /* 0x00000000000889c3 */ /* 0x000ea20000008800 */
[----:B------:R-:W-:Y:S01]  /*00f0*/  @!UP0 UMOV UR6, 0x400 ;  /* 0x0000040000068882 */ /* 0x000fe20000000000 */
[----:B------:R-:W-:-:S04]  /*0100*/  @!UP0 UIADD3 UR4, -UR4, 0x100000, URZ ;  /* 0x0010000004048890 */ /* 0x000fc8000fffe13f */
[----:B------:R-:W-:Y:S02]  /*0110*/  @!UP0 USHF.L.U32 UR5, UR4, 0xb, URZ ;  /* 0x0000000b04058899 */ /* 0x000fe4000800063f */
[----:B------:R-:W-:Y:S02]  /*0120*/  @!UP0 USHF.L.U32 UR4, UR4, 0x1, URZ ;  /* 0x0000000104048899 */ /* 0x000fe4000800063f */
[----:B--2---:R-:W-:Y:S02]  /*0130*/  @!UP0 ULEA UR8, UR8, UR6, 0x18 ;  /* 0x0000000608088291 */ /* 0x004fe4000f8ec03f */
        /* <DEDUP_REMOVED lines=25> */
.L_x_153:
        /* <DEDUP_REMOVED lines=22> */
.L_x_154:
        /* <DEDUP_REMOVED lines=18> */
.L_x_155:
        /* <DEDUP_REMOVED lines=22> */
.L_x_156:
[----:B------:R-:W5:Y:S01]  /*06b0*/  SHFL.IDX PT, R4, R0, RZ, 0x1f ;  /* 0x00001fff00047589 */ /* 0x000f6200000e0000 */
[----:B------:R-:W-:Y:S01]  /*06c0*/  R2UR UR9, R3 ;  /* 0x00000000030972ca */ /* 0x000fe200000e0000 */
[----:B------:R-:W-:Y:S01]  /*06d0*/  NOP ;  /* 0x0000000000007918 */ /* 0x000fe20000000000 */
[----:B------:R-:W0:Y:S01]  /*06e0*/  S2R R2, SR_CgaCtaId ;  /* 0x0000000000027919 */ /* 0x000e220000008800 */
        /* <DEDUP_REMOVED lines=20> */
.L_x_157:
        /* <DEDUP_REMOVED lines=8> */
.L_x_159:
[----:B------:R-:W-:-:S08]  /*08b0*/  NOP ;  /* 0x0000000000007918 */ /* 0x000fd00000000000 */
[----:B------:R-:W0:Y:S02]  /*08c0*/  USETMAXREG.TRY_ALLOC.CTAPOOL UP0, 0xa0 ;  /* 0x000000a0000079c8 */ /* 0x000e240008000600 */
[----:B0-----:R-:W-:-:S13]  /*08d0*/  PLOP3.LUT P0, PT, PT, PT, UP0, 0x80, 0x0 ;  /* 0x000000000000781c */ /* 0x001fda0003f0f008 */
[----:B------:R-:W-:Y:S05]  /*08e0*/  @!P0 BRA `(.L_x_159) ;  /* 0xfffffffc00f08947 */ /* 0x000fea000383ffff */
[----:B------:R-:W0:Y:S08]  /*08f0*/  S2UR UR5, SR_CgaCtaId ;  /* 0x00000000000579c3 */ /* 0x000e300000008800 */
[----:B------:R-:W-:Y:S06]  /*0900*/  BAR.ARV 0x8, 0x200 ;  /* 0x0208000000007b1d */ /* 0x000fec0000002000 */
[----:B------:R-:W-:-:S02]  /*0910*/  UMOV UR4, 0x400 ;  /* 0x0000040000047882 */ /* 0x000fc40000000000 */
[----:B------:R-:W-:Y:S01]  /*0920*/  BAR.SYNC.DEFER_BLOCKING 0x5, 0x200 ;  /* 0x0148000000007b1d */ /* 0x000fe20000010000 */
[----:B0-----:R-:W-:-:S09]  /*0930*/  ULEA UR4, UR5, UR4, 0x18 ;  /* 0x0000000405047291 */ /* 0x001fd2000f8ec03f */
[----:B------:R-:W0:Y:S01]  /*0940*/  LDS.128 R44, [UR4+0x19cd0] ;  /* 0x019cd004ff2c7984 */ /* 0x000e220008000c00 */
[----:B------:R-:W-:Y:S01]  /*0950*/  ULDC UR4, c[0x0][0xc3c] ;  /* 0x00030f0000047ab9 */ /* 0x000fe20000000800 */
[----:B------:R-:W-:Y:S06]  /*0960*/  BAR.ARV 0x4, 0x200 ;  /* 0x0108000000007b1d */ /* 0x000fec0000002000 */
[----:B0-----:R-:W-:-:S13]  /*0970*/  ISETP.GE.AND P0, PT, R47, UR4, PT ;  /* 0x000000042f007c0c */ /* 0x001fda000bf06270 */
[----:B------:R-:W-:Y:S05]  /*0980*/  @P0 EXIT ;  /* 0x000000000000094d */ /* 0x000fea0003800000 */
[----:B------:R-:W0:Y:S01]  /*0990*/  S2R R0, SR_TID.X ;  /* 0x0000000000007919 */ /* 0x000e220000002100 */
[----:B------:R-:W-:Y:S01]  /*09a0*/  R2UR UR5, R45 ;  /* 0x000000002d0572ca */ /* 0x000fe200000e0000 */
[----:B------:R-:W-:Y:S01]  /*09b0*/  ULOP3.LUT UR41, UR39, 0x1, URZ, 0xfc, !UPT ;  /* 0x0000000127297892 */ /* 0x000fe2000f8efc3f */
[----:B------:R-:W-:Y:S01]  /*09c0*/  R2UR UR40, R46 ;  /* 0x000000002e2872ca */ /* 0x000fe200000e0000 */
[----:B------:R-:W-:Y:S01]  /*09d0*/  UMOV UR36, URZ ;  /* 0x0000003f00247c82 */ /* 0x000fe20008000000 */
[----:B------:R-:W-:Y:S01]  /*09e0*/  UMOV UR37, URZ ;  /* 0x0000003f00257c82 */ /* 0x000fe20008000000 */
[----:B------:R-:W-:Y:S01]  /*09f0*/  UMOV UR38, URZ ;  /* 0x0000003f00267c82 */ /* 0x000fe20008000000 */
[----:B0-----:R-:W-:-:S05]  /*0a00*/  VIADD R10, R0, 0xffffff80 ;  /* 0xffffff80000a7836 */ /* 0x001fca0000000000 */
[----:B------:R-:W-:-:S04]  /*0a10*/  SHF.R.S32.HI R0, RZ, 0x1f, R10 ;  /* 0x0000001fff007819 */ /* 0x000fc8000001140a */
[CC--:B------:R-:W-:Y:S02]  /*0a20*/  LEA.HI R23, R0.reuse, R10.reuse, RZ, 0x7 ;  /* 0x0000000a00177211 */ /* 0x0c0fe400078f38ff */
[CC--:B------:R-:W-:Y:S02]  /*0a30*/  LEA.HI R2, R0.reuse, R10.reuse, RZ, 0x4 ;  /* 0x0000000a00027211 */ /* 0x0c0fe400078f20ff */
[----:B------:R-:W-:Y:S02]  /*0a40*/  LOP3.LUT R22, R23, 0xffffff80, RZ, 0xc0, !PT ;  /* 0xffffff8017167812 */ /* 0x000fe400078ec0ff */
[-C--:B------:R-:W-:Y:S02]  /*0a50*/  LEA.HI R3, R0, R10.reuse, RZ, 0x5 ;  /* 0x0000000a00037211 */ /* 0x080fe400078f28ff */
[----:B------:R-:W-:Y:S01]  /*0a60*/  SHF.R.S32.HI R5, RZ, 0x4, R2 ;  /* 0x00000004ff057819 */ /* 0x000fe20000011402 */
[----:B------:R-:W-:Y:S01]  /*0a70*/  IMAD.IADD R22, R10, 0x1, -R22 ;  /* 0x000000010a167824 */ /* 0x000fe200078e0a16 */
[----:B------:R-:W-:Y:S01]  /*0a80*/  LEA.HI R0, R0, R10, RZ, 0x2 ;  /* 0x0000000a00007211 */ /* 0x000fe200078f10ff */
[----:B------:R-:W-:Y:S01]  /*0a90*/  IMAD.SHL.U32 R4, R3, 0x10, RZ ;  /* 0x0000001003047824 */ /* 0x000fe200078e00ff */
[----:B------:R-:W-:-:S02]  /*0aa0*/  LOP3.LUT R3, R2, 0x7fffff0, RZ, 0xc0, !PT ;  /* 0x07fffff002037812 */ /* 0x000fc400078ec0ff */
[----:B------:R-:W-:Y:S02]  /*0ab0*/  SHF.R.S32.HI R7, RZ, 0x1f, R22 ;  /* 0x0000001fff077819 */ /* 0x000fe40000011416 */
[----:B------:R-:W-:Y:S01]  /*0ac0*/  LEA.HI R2, R2, R5, RZ, 0x1 ;  /* 0x0000000502027211 */ /* 0x000fe200078f08ff */
[----:B------:R-:W-:Y:S01]  /*0ad0*/  IMAD.IADD R3, R10, 0x1, -R3 ;  /* 0x000000010a037824 */ /* 0x000fe200078e0a03 */
[----:B------:R-:W-:Y:S02]  /*0ae0*/  LEA.HI R6, R7, R22, RZ, 0x2 ;  /* 0x0000001607067211 */ /* 0x000fe400078f10ff */
[----:B------:R-:W-:Y:S02]  /*0af0*/  LOP3.LUT R4, R4, 0xfffffe00, RZ, 0xc0, !PT ;  /* 0xfffffe0004047812 */ /* 0x000fe400078ec0ff */
[--C-:B------:R-:W-:Y:S02]  /*0b00*/  SHF.R.S32.HI R8, RZ, 0x2, R6.reuse ;  /* 0x00000002ff087819 */ /* 0x100fe40000011406 */
[----:B------:R-:W-:Y:S01]  /*0b10*/  SHF.R.S32.HI R9, RZ, 0x1f, R6 ;  /* 0x0000001fff097819 */ /* 0x000fe20000011406 */
[----:B------:R-:W-:Y:S01]  /*0b20*/  IMAD R3, R3, 0x20, R4 ;  /* 0x0000002003037824 */ /* 0x000fe200078e0204 */
[----:B------:R-:W-:-:S02]  /*0b30*/  SHF.R.S32.HI R23, RZ, 0x7, R23 ;  /* 0x00000007ff177819 */ /* 0x000fc40000011417 */
[----:B------:R-:W-:Y:S02]  /*0b40*/  LOP3.LUT R2, R2, 0x1ffffffe, RZ, 0xc0, !PT ;  /* 0x1ffffffe02027812 */ /* 0x000fe400078ec0ff */
[----:B------:R-:W-:Y:S01]  /*0b50*/  LOP3.LUT R18, R0, 0xfffffffc, RZ, 0xc0, !PT ;  /* 0xfffffffc00127812 */ /* 0x000fe200078ec0ff */
[----:B------:R-:W-:Y:S01]  /*0b60*/  IMAD.HI R4, R23, 0x55555556, RZ ;  /* 0x5555555617047827 */ /* 0x000fe200078e02ff */
[----:B------:R-:W-:Y:S02]  /*0b70*/  LEA.HI R9, R9, R8, RZ, 0x3 ;  /* 0x0000000809097211 */ /* 0x000fe400078f18ff */
[----:B------:R-:W-:Y:S01]  /*0b80*/  LEA.HI R7, R7, R22, RZ, 0x5 ;  /* 0x0000001607077211 */ /* 0x000fe200078f28ff */
[----:B------:R-:W-:Y:S01]  /*0b90*/  IMAD.IADD R2, R5, 0x1, -R2 ;  /* 0x0000000105027824 */ /* 0x000fe200078e0a02 */
[----:B------:R-:W-:Y:S01]  /*0ba0*/  LOP3.LUT R9, R9, 0xfffffff8, RZ, 0xc0, !PT ;  /* 0xfffffff809097812 */ /* 0x000fe200078ec0ff */
[----:B------:R-:W-:Y:S01]  /*0bb0*/  IMAD.IADD R18, R10, 0x1, -R18 ;  /* 0x000000010a127824 */ /* 0x000fe200078e0a12 */
[----:B------:R-:W-:Y:S01]  /*0bc0*/  LEA.HI R4, R4, R4, RZ, 0x1 ;  /* 0x0000000404047211 */ /* 0x000fe200078f08ff */
[----:B------:R-:W-:Y:S01]  /*0bd0*/  IMAD R155, R2, 0x8, R3 ;  /* 0x00000008029b7824 */ /* 0x000fe200078e0203 */
[----:B------:R-:W-:Y:S01]  /*0be0*/  SHF.R.S32.HI R7, RZ, 0x5, R7 ;  /* 0x00000005ff077819 */ /* 0x000fe20000011407 */
[----:B------:R-:W-:Y:S01]  /*0bf0*/  IMAD.IADD R8, R8, 0x1, -R9 ;  /* 0x0000000108087824 */ /* 0x000fe200078e0a09 */
[C---:B------:R-:W-:Y:S01]  /*0c00*/  LEA.HI R3, R18.reuse, R18, RZ, 0x1 ;  /* 0x0000001212037211 */ /* 0x040fe200078f08ff */
[----:B------:R-:W-:Y:S01]  /*0c10*/  IMAD.SHL.U32 R2, R18, 0x8, RZ ;  /* 0x0000000812027824 */ /* 0x000fe200078e00ff */
[----:B------:R-:W-:Y:S01]  /*0c20*/  LOP3.LUT R5, R6, 0x7ffffffc, RZ, 0xc0, !PT ;  /* 0x7ffffffc06057812 */ /* 0x000fe200078ec0ff */
[----:B------:R-:W-:Y:S01]  /*0c30*/  IMAD R4, R4, -0x3, R23 ;  /* 0xfffffffd04047824 */ /* 0x000fe200078e0217 */
[----:B------:R-:W-:Y:S01]  /*0c40*/  LOP3.LUT R3, R3, 0x1ffffffe, RZ, 0xc0, !PT ;  /* 0x1ffffffe03037812 */ /* 0x000fe200078ec0ff */
[----:B------:R-:W-:Y:S01]  /*0c50*/  IMAD R7, R7, 0x10, R8 ;  /* 0x0000001007077824 */ /* 0x000fe200078e0208 */
[----:B------:R-:W-:Y:S01]  /*0c60*/  SHF.R.S32.HI R19, RZ, 0x2, R0 ;  /* 0x00000002ff137819 */ /* 0x000fe20000011400 */
[----:B------:R-:W-:-:S02]  /*0c70*/  VIADD R16, R2, 0x20 ;  /* 0x0000002002107836 */ /* 0x000fc40000000000 */
[----:B------:R-:W-:Y:S02]  /*0c80*/  VIADD R17, R2, 0x40 ;  /* 0x0000004002117836 */ /* 0x000fe40000000000 */
[----:B------:R-:W-:Y:S01]  /*0c90*/  IMAD.MOV.U32 R6, RZ, RZ, -0x2 ;  /* 0xfffffffeff067424 */ /* 0x000fe200078e00ff */
[----:B------:R-:W-:Y:S01]  /*0ca0*/  SHF.R.S32.HI R157, RZ, 0x1f, R16 ;  /* 0x0000001fff9d7819 */ /* 0x000fe20000011410 */
[----:B------:R-:W-:Y:S01]  /*0cb0*/  IMAD.IADD R5, R22, 0x1, -R5 ;  /* 0x0000000116057824 */ /* 0x000fe200078e0a05 */
[----:B------:R-:W-:Y:S01]  /*0cc0*/  SHF.R.S32.HI R156, RZ, 0x1f, R17 ;  /* 0x0000001fff9c7819 */ /* 0x000fe20000011411 */
[----:B------:R-:W-:Y:S02]  /*0cd0*/  IMAD R152, R4, 0x40, R7 ;  /* 0x0000004004987824 */ /* 0x000fe400078e0207 */
[----:B------:R-:W-:Y:S02]  /*0ce0*/  IMAD.IADD R3, R18, 0x1, -R3 ;  /* 0x0000000112037824 */ /* 0x000fe400078e0a03 */
[----:B------:R-:W-:-:S02]  /*0cf0*/  IMAD R153, R5, R6, 0x80 ;  /* 0x0000008005997424 */ /* 0x000fc400078e0206 */
[----:B------:R-:W-:-:S07]  /*0d00*/  IMAD R154, R3, 0x8, R152 ;  /* 0x00000008039a7824 */ /* 0x000fce00078e0298 */
.L_x_197:
[----:B01--45:R-:W0:Y:S01]  /*0d10*/  LDC.64 R4, c[0x0][0xc88] ;  /* 0x00032200ff047b82 */ /* 0x033e220000000a00 */
[----:B------:R-:W-:Y:S01]  /*0d20*/  ULDC.64 UR6, c[0x0][0x990] ;  /* 0x0002640000067ab9 */ /* 0x000fe20000000a00 */
[----:B------:R-:W-:Y:S01]  /*0d30*/  ULDC.64 UR8, c[0x0][0x998] ;  /* 0x0002660000087ab9 */ /* 0x000fe20000000a00 */
[----:B0-----:R-:W-:-:S06]  /*0d40*/  IMAD.WIDE R4, R47, 0x4, R4 ;  /* 0x000000042f047825 */ /* 0x001fcc00078e0204 */
[----:B--2---:R-:W2:Y:S01]  /*0d50*/  LDG.E R4, desc[UR50][R4.64] ;  /* 0x0000003204047981 */ /* 0x004ea2000c1e1900 */
[----:B------:R-:W-:Y:S01]  /*0d60*/  UISETP.NE.U32.AND UP0, UPT, UR6, URZ, UPT ;  /* 0x0000003f0600728c */ /* 0x000fe2000bf05070 */
[----:B------:R-:W-:Y:S01]  /*0d70*/  IMAD.MOV.U32 R3, RZ, RZ, 0x3f800000 ;  /* 0x3f800000ff037424 */ /* 0x000fe200078e00ff */
[----:B------:R-:W-:Y:S01]  /*0d80*/  UISETP.NE.U32.AND UP3, UPT, UR8, URZ, UPT ;  /* 0x0000003f0800728c */ /* 0x000fe2000bf65070 */
[----:B------:R-:W-:Y:S01]  /*0d90*/  IMAD.MOV.U32 R0, RZ, RZ, 0x3f800000 ;  /* 0x3f800000ff007424 */ /* 0x000fe200078e00ff */
[----:B------:R-:W-:Y:S02]  /*0da0*/  UISETP.NE.AND.EX UP0, UPT, UR7, URZ, UPT, UP0 ;  /* 0x0000003f0700728c */ /* 0x000fe4000bf05300 */
[----:B------:R-:W-:-:S04]  /*0db0*/  UISETP.NE.AND.EX UP3, UPT, UR9, URZ, UPT, UP3 ;  /* 0x0000003f0900728c */ /* 0x000fc8000bf65330 */
[----:B------:R-:W-:Y:S02]  /*0dc0*/  PLOP3.LUT P2, PT, PT, PT, UP0, 0x80, 0x0 ;  /* 0x000000000000781c */ /* 0x000fe40003f4f008 */
[----:B------:R-:W-:-:S03]  /*0dd0*/  PLOP3.LUT P3, PT, PT, PT, UP3, 0x80, 0x0 ;  /* 0x000000000000781c */ /* 0x000fc60003f6f038 */
[----:B------:R-:W-:Y:S01]  /*0de0*/  @UP0 ULDC.64 UR12, c[0x0][0x9a8] ;  /* 0x00026a00000c0ab9 */ /* 0x000fe20000000a00 */
[----:B------:R-:W-:Y:S01]  /*0df0*/  @UP0 ULDC.64 UR14, c[0x0][0x9b0] ;  /* 0x00026c00000e0ab9 */ /* 0x000fe20000000a00 */
[----:B------:R-:W-:Y:S01]  /*0e00*/  @UP3 ULDC.64 UR18, c[0x0][0x9b8] ;  /* 0x00026e0000123ab9 */ /* 0x000fe20000000a00 */
[----:B------:R-:W-:Y:S01]  /*0e10*/  @UP3 ULDC.64 UR20, c[0x0][0x9c0] ;  /* 0x0002700000143ab9 */ /* 0x000fe20000000a00 */
[----:B--2---:R-:W-:-:S13]  /*0e20*/  R2UR UR42, R4 ;  /* 0x00000000042a72ca */ /* 0x004fda00000e0000 */
[----:B------:R-:W-:Y:S02]  /*0e30*/  USHF.R.S32.HI UR43, URZ, 0x1f, UR42 ;  /* 0x0000001f3f2b7899 */ /* 0x000fe4000801142a */
[----:B------:R-:W-:Y:S02]  /*0e40*/  @UP0 UIMAD.WIDE.U32 UR10, UR42, UR12, URZ ;  /* 0x0000000c2a0a02a5 */ /* 0x000fe4000f8e003f */
[----:B------:R-:W-:Y:S02]  /*0e50*/  @UP0 UIMAD UR4, UR43, UR12, URZ ;  /* 0x0000000c2b0402a4 */ /* 0x000fe4000f8e023f */
[----:B------:R-:W-:Y:S02]  /*0e60*/  @UP3 UIMAD.WIDE.U32 UR16, UR42, UR18, URZ ;  /* 0x000000122a1032a5 */ /* 0x000fe4000f8e003f */
[----:B------:R-:W-:Y:S02]  /*0e70*/  @UP0 UIMAD UR12, UR42, UR13, UR4 ;  /* 0x0000000d2a0c02a4 */ /* 0x000fe4000f8e0204 */
[----:B------:R-:W-:-:S02]  /*0e80*/  @UP0 USHF.R.S32.HI UR4, URZ, 0x1f, UR40 ;  /* 0x0000001f3f040899 */ /* 0x000fc40008011428 */
[----:B------:R-:W-:Y:S02]  /*0e90*/  @UP3 UIMAD UR13, UR43, UR18, URZ ;  /* 0x000000122b0d32a4 */ /* 0x000fe4000f8e023f */
[----:B------:R-:W-:Y:S02]  /*0ea0*/  @UP0 UIADD3 UR11, UR11, UR12, URZ ;  /* 0x0000000c0b0b0290 */ /* 0x000fe4000fffe03f */
[----:B------:R-:W-:Y:S02]  /*0eb0*/  @UP0 UIMAD UR4, UR4, UR14, URZ ;  /* 0x0000000e040402a4 */ /* 0x000fe4000f8e023f */
[----:B------:R-:W-:Y:S02]  /*0ec0*/  @UP3 UIMAD UR18, UR42, UR19, UR13 ;  /* 0x000000132a1232a4 */ /* 0x000fe4000f8e020d */
[----:B------:R-:W-:Y:S02]  /*0ed0*/  @UP3 USHF.R.S32.HI UR19, URZ, 0x1f, UR40 ;  /* 0x0000001f3f133899 */ /* 0x000fe40008011428 */
[----:B------:R-:W-:-:S02]  /*0ee0*/  @UP0 UIMAD UR4, UR40, UR15, UR4 ;  /* 0x0000000f280402a4 */ /* 0x000fc4000f8e0204 */
[----:B------:R-:W-:Y:S02]  /*0ef0*/  @UP0 UIMAD.WIDE.U32 UR14, UR40, UR14, UR10 ;  /* 0x0000000e280e02a5 */ /* 0x000fe4000f8e000a */
[----:B------:R-:W-:Y:S01]  /*0f00*/  @UP3 UIADD3 UR17, UR17, UR18, URZ ;  /* 0x0000001211113290 */ /* 0x000fe2000fffe03f */
[----:B------:R-:W-:Y:S01]  /*0f10*/  ULDC.64 UR10, c[0x0][0xa28] ;  /* 0x00028a00000a7ab9 */ /* 0x000fe20000000a00 */
[----:B------:R-:W-:Y:S01]  /*0f20*/  ULDC.64 UR12, c[0x0][0xa20] ;  /* 0x00028800000c7ab9 */ /* 0x000fe20000000a00 */
[----:B------:R-:W-:Y:S02]  /*0f30*/  @UP3 UIMAD UR18, UR19, UR20, URZ ;  /* 0x00000014131232a4 */ /* 0x000fe4000f8e023f */
[----:B------:R-:W-:Y:S02]  /*0f40*/  UISETP.NE.U32.AND UP1, UPT, UR10, URZ, UPT ;  /* 0x0000003f0a00728c */ /* 0x000fe4000bf25070 */
[----:B------:R-:W-:Y:S02]  /*0f50*/  UISETP.NE.U32.AND UP2, UPT, UR12, URZ, UPT ;  /* 0x0000003f0c00728c */ /* 0x000fe4000bf45070 */
[----:B------:R-:W-:-:S02]  /*0f60*/  @UP3 UIMAD UR18, UR40, UR21, UR18 ;  /* 0x00000015281232a4 */ /* 0x000fc4000f8e0212 */
[----:B------:R-:W-:Y:S02]  /*0f70*/  @UP3 UIMAD.WIDE.U32 UR16, UR40, UR20, UR16 ;  /* 0x00000014281032a5 */ /* 0x000fe4000f8e0010 */
[----:B------:R-:W-:Y:S02]  /*0f80*/  UISETP.NE.AND.EX UP1, UPT, UR11, URZ, UPT, UP1 ;  /* 0x0000003f0b00728c */ /* 0x000fe4000bf25310 */
[----:B------:R-:W-:Y:S02]  /*0f90*/  UISETP.NE.AND.EX UP2, UPT, UR13, URZ, UPT, UP2 ;  /* 0x0000003f0d00728c */ /* 0x000fe4000bf45320 */
[----:B------:R-:W-:Y:S02]  /*0fa0*/  @UP0 UIADD3 UR15, UR15, UR4, URZ ;  /* 0x000000040f0f0290 */ /* 0x000fe4000fffe03f */
[----:B------:R-:W-:Y:S01]  /*0fb0*/  @UP0 ULEA UR6, UP4, UR14, UR6, 0x2 ;  /* 0x000000060e060291 */ /* 0x000fe2000f88103f */
[----:B------:R-:W-:Y:S01]  /*0fc0*/  PLOP3.LUT P0, PT, PT, PT, UP1, 0x80, 0x0 ;  /* 0x000000000000781c */ /* 0x000fe20003f0f018 */
[----:B------:R-:W-:Y:S01]  /*0fd0*/  @UP3 UIADD3 UR4, UR17, UR18, URZ ;  /* 0x0000001211043290 */ /* 0x000fe2000fffe03f */
[----:B------:R-:W-:Y:S01]  /*0fe0*/  PLOP3.LUT P1, PT, PT, PT, UP2, 0x80, 0x0 ;  /* 0x000000000000781c */ /* 0x000fe20003f2f028 */
[----:B------:R-:W-:-:S02]  /*0ff0*/  @UP3 ULEA UR8, UP5, UR16, UR8, 0x2 ;  /* 0x0000000810083291 */ /* 0x000fc4000f8a103f */
[----:B------:R-:W-:Y:S01]  /*1000*/  @UP0 ULEA.HI.X UR7, UR14, UR7, UR15, 0x2, UP4 ;  /* 0x000000070e070291 */ /* 0x000fe2000a0f140f */
[----:B---3--:R-:W-:Y:S01]  /*1010*/  IMAD.U32 R8, RZ, RZ, UR6 ;  /* 0x00000006ff087e24 */ /* 0x008fe2000f8e00ff */
[----:B------:R-:W-:Y:S02]  /*1020*/  @UP3 ULEA.HI.X UR9, UR16, UR9, UR4, 0x2, UP5 ;  /* 0x0000000910093291 */ /* 0x000fe4000a8f1404 */
[----:B------:R-:W-:Y:S01]  /*1030*/  @UP1 ULEA UR10, UP0, UR42, UR10, 0x2 ;  /* 0x0000000a2a0a1291 */ /* 0x000fe2000f80103f */
[----:B------:R-:W-:Y:S01]  /*1040*/  IMAD.U32 R10, RZ, RZ, UR8 ;  /* 0x00000008ff0a7e24 */ /* 0x000fe2000f8e00ff */
[----:B------:R-:W-:Y:S01]  /*1050*/  @UP2 ULEA UR12, UP3, UR42, UR12, 0x2 ;  /* 0x0000000c2a0c2291 */ /* 0x000fe2000f86103f */
[----:B------:R-:W-:Y:S01]  /*1060*/  IMAD.U32 R9, RZ, RZ, UR7 ;  /* 0x00000007ff097e24 */ /* 0x000fe2000f8e00ff */
[----:B------:R-:W-:Y:S01]  /*1070*/  @UP1 ULEA.HI.X UR11, UR42, UR11, UR43, 0x2, UP0 ;  /* 0x0000000b2a0b1291 */ /* 0x000fe200080f142b */
[----:B------:R-:W-:Y:S01]  /*1080*/  IMAD.U32 R11, RZ, RZ, UR9 ;  /* 0x00000009ff0b7e24 */ /* 0x000fe2000f8e00ff */
[----:B------:R-:W-:-:S02]  /*1090*/  @UP2 ULEA.HI.X UR13, UR42, UR13, UR43, 0x2, UP3 ;  /* 0x0000000d2a0d2291 */ /* 0x000fc400098f142b */
[----:B------:R0:W2:Y:S01]  /*10a0*/  @P2 LDG.E R3, desc[UR50][R8.64] ;  /* 0x0000003208032981 */ /* 0x0000a2000c1e1900 */
[----:B------:R-:W-:Y:S01]  /*10b0*/  IMAD.U32 R4, RZ, RZ, UR10 ;  /* 0x0000000aff047e24 */ /* 0x000fe2000f8e00ff */
[----:B------:R-:W-:Y:S01]  /*10c0*/  ULDC.64 UR6, c[0x0][0x418] ;  /* 0x0001060000067ab9 */ /* 0x000fe20000000a00 */
[----:B------:R-:W-:Y:S01]  /*10d0*/  ULDC UR4, c[0x0][0x424] ;  /* 0x0001090000047ab9 */ /* 0x000fe20000000800 */
[----:B------:R1:W2:Y:S01]  /*10e0*/  @P3 LDG.E R0, desc[UR50][R10.64] ;  /* 0x000000320a003981 */ /* 0x0002a2000c1e1900 */
[----:B------:R-:W-:Y:S02]  /*10f0*/  IMAD.U32 R6, RZ, RZ, UR12 ;  /* 0x0000000cff067e24 */ /* 0x000fe4000f8e00ff */
[----:B------:R-:W-:Y:S02]  /*1100*/  IMAD.U32 R5, RZ, RZ, UR11 ;  /* 0x0000000bff057e24 */ /* 0x000fe4000f8e00ff */
[----:B------:R-:W-:-:S03]  /*1110*/  IMAD.U32 R7, RZ, RZ, UR13 ;  /* 0x0000000dff077e24 */ /* 0x000fc6000f8e00ff */
[----:B------:R-:W3:Y:S04]  /*1120*/  @P0 LDG.E R4, desc[UR50][R4.64] ;  /* 0x0000003204040981 */ /* 0x000ee8000c1e1900 */
[----:B------:R-:W4:Y:S01]  /*1130*/  @P1 LDG.E R6, desc[UR50][R6.64] ;  /* 0x0000003206061981 */ /* 0x000f22000c1e1900 */
[----:B------:R-:W-:Y:S01]  /*1140*/  UISETP.NE.U32.AND UP0, UPT, UR6, URZ, UPT ;  /* 0x0000003f0600728c */ /* 0x000fe2000bf05070 */
[----:B0-----:R-:W-:Y:S01]  /*1150*/  CS2R R8, SRZ ;  /* 0x0000000000087805 */ /* 0x001fe2000001ff00 */
[----:B------:R-:W-:Y:S01]  /*1160*/  UMOV UR47, URZ ;  /* 0x0000003f002f7c82 */ /* 0x000fe20008000000 */
[----:B------:R-:W-:Y:S01]  /*1170*/  ULDC UR6, c[0x0][0x2f0] ;  /* 0x0000bc0000067ab9 */ /* 0x000fe20000000800 */
[----:B------:R-:W-:Y:S01]  /*1180*/  UISETP.NE.AND.EX UP0, UPT, UR7, URZ, UPT, UP0 ;  /* 0x0000003f0700728c */ /* 0x000fe2000bf05300 */
[----:B------:R-:W-:Y:S01]  /*1190*/  IMAD.MOV.U32 R135, RZ, RZ, RZ ;  /* 0x000000ffff877224 */ /* 0x000fe200078e00ff */
[----:B------:R-:W-:Y:S01]  /*11a0*/  UMOV UR45, UR5 ;  /* 0x00000005002d7c82 */ /* 0x000fe20008000000 */
[----:B------:R-:W-:Y:S01]  /*11b0*/  ULDC UR7, c[0x0][0x988] ;  /* 0x0002620000077ab9 */ /* 0x000fe20000000800 */
[----:B------:R-:W-:Y:S01]  /*11c0*/  USEL UR4, UR4, 0x1, UP0 ;  /* 0x0000000104047887 */ /* 0x000fe20008000000 */
[----:B-1----:R-:W-:-:S02]  /*11d0*/  CS2R R10, SRZ ;  /* 0x00000000000a7805 */ /* 0x002fc4000001ff00 */
[----:B------:R-:W-:Y:S02]  /*11e0*/  CS2R R12, SRZ ;  /* 0x00000000000c7805 */ /* 0x000fe4000001ff00 */
[----:B------:R-:W-:Y:S01]  /*11f0*/  CS2R R14, SRZ ;  /* 0x00000000000e7805 */ /* 0x000fe2000001ff00 */
[----:B------:R-:W-:Y:S01]  /*1200*/  UIMAD UR4, UR4, UR6, URZ ;  /* 0x00000006040472a4 */ /* 0x000fe2000f8e023f */
        /* <DEDUP_REMOVED lines=12> */
[----:B------:R-:W-:Y:S01]  /*12d0*/  CS2R R50, SRZ ;  /* 0x0000000000327805 */ /* 0x000fe2000001ff00 */
[----:B------:R-:W-:Y:S02]  /*12e0*/  IMAD.MOV.U32 R52, RZ, RZ, RZ ;  /* 0x000000ffff347224 */ /* 0x000fe400078e00ff */
[----:B--2---:R-:W-:Y:S01]  /*12f0*/  FMUL.FTZ R0, R3, R0 ;  /* 0x0000000003007220 */ /* 0x004fe20000410000 */
[----:B------:R-:W-:-:S03]  /*1300*/  IMAD.MOV.U32 R3, RZ, RZ, RZ ;  /* 0x000000ffff037224 */ /* 0x000fc600078e00ff */
[----:B------:R-:W-:Y:S01]  /*1310*/  FMUL.FTZ R0, R0, UR7 ;  /* 0x0000000700007c20 */ /* 0x000fe20008410000 */
[----:B---3--:R-:W-:-:S04]  /*1320*/  @P0 R2UR UR47, R4 ;  /* 0x00000000042f02ca */ /* 0x008fc800000e0000 */
[----:B------:R-:W-:Y:S02]  /*1330*/  R2UR UR44, R0 ;  /* 0x00000000002c72ca */ /* 0x000fe400000e0000 */
[----:B----4-:R-:W-:Y:S02]  /*1340*/  @P1 R2UR UR4, R6 ;  /* 0x00000000060412ca */ /* 0x010fe400000e0000 */
[----:B------:R-:W-:Y:S01]  /*1350*/  PLOP3.LUT P0, PT, PT, PT, PT, 0x80, 0x0 ;  /* 0x000000000000781c */ /* 0x000fe20003f0f070 */
[----:B------:R-:W-:-:S12]  /*1360*/  @P1 BRA `(.L_x_160) ;  /* 0x0000000000341947 */ /* 0x000fd80003800000 */
[----:B------:R-:W-:Y:S02]  /*1370*/  ULDC.64 UR6, c[0x0][0xa08] ;  /* 0x0002820000067ab9 */ /* 0x000fe40000000a00 */
[----:B------:R-:W-:-:S04]  /*1380*/  ISETP.NE.U32.AND P1, PT, RZ, UR6, PT ;  /* 0x00000006ff007c0c */ /* 0x000fc8000bf25070 */
[----:B------:R-:W-:-:S13]  /*1390*/  ISETP.NE.AND.EX P1, PT, RZ, UR7, PT, P1 ;  /* 0x00000007ff007c0c */ /* 0x000fda000bf25310 */
[----:B------:R-:W-:Y:S05]  /*13a0*/  @!P1 BRA `(.L_x_160) ;  /* 0x0000000000249947 */ /* 0x000fea0003800000 */
[----:B------:R-:W-:Y:S02]  /*13b0*/  ULDC.64 UR4, c[0x0][0xa08] ;  /* 0x0002820000047ab9 */ /* 0x000fe40000000a00 */
[----:B------:R-:W-:-:S06]  /*13c0*/  UIMAD.WIDE UR4, UR42, 0x4, UR4 ;  /* 0x000000042a0478a5 */ /* 0x000fcc000f8e0204 */
[----:B------:R-:W-:Y:S02]  /*13d0*/  IMAD.U32 R4, RZ, RZ, UR4 ;  /* 0x00000004ff047e24 */ /* 0x000fe4000f8e00ff */
[----:B------:R-:W-:-:S05]  /*13e0*/  IMAD.U32 R5, RZ, RZ, UR5 ;  /* 0x00000005ff057e24 */ /* 0x000fca000f8e00ff */
[----:B------:R-:W2:Y:S04]  /*13f0*/  LDG.E R6, desc[UR50][R4.64] ;  /* 0x0000003204067981 */ /* 0x000ea8000c1e1900 */
[----:B------:R-:W3:Y:S01]  /*1400*/  LDG.E R0, desc[UR50][R4.64+0x4] ;  /* 0x0000043204007981 */ /* 0x000ee2000c1e1900 */
[----:B--2---:R-:W-:Y:S02]  /*1410*/  R2UR UR4, R6 ;  /* 0x00000000060472ca */ /* 0x004fe400000e0000 */
[----:B---3--:R-:W-:-:S13]  /*1420*/  R2UR UR5, R0 ;  /* 0x00000000000572ca */ /* 0x008fda00000e0000 */
[----:B------:R-:W-:-:S12]  /*1430*/  UIADD3 UR4, -UR4, UR5, URZ ;  /* 0x0000000504047290 */ /* 0x000fd8000fffe13f */
.L_x_160:
[----:B------:R-:W-:Y:S01]  /*1440*/  UIADD3 UR47, -UR47, UR4, URZ ;  /* 0x000000042f2f7290 */ /* 0x000fe2000fffe13f */
[----:B------:R-:W-:Y:S01]  /*1450*/  CS2R R4, SRZ ;  /* 0x0000000000047805 */ /* 0x000fe2000001ff00 */
[----:B------:R-:W-:Y:S01]  /*1460*/  UMOV UR46, UR40 ;  /* 0x00000028002e7c82 */ /* 0x000fe20008000000 */
[----:B------:R-:W-:Y:S01]  /*1470*/  CS2R R54, SRZ ;  /* 0x0000000000367805 */ /* 0x000fe2000001ff00 */
[----:B------:R-:W-:Y:S01]  /*1480*/  UISETP.GE.AND UP0, UPT, UR47, 0x1, UPT ;  /* 0x000000012f00788c */ /* 0x000fe2000bf06270 */
[----:B------:R-:W-:Y:S01]  /*1490*/  IMAD.MOV.U32 R53, RZ, RZ, RZ ;  /* 0x000000ffff357224 */ /* 0x000fe200078e00ff */
[----:B------:R-:W-:Y:S01]  /*14a0*/  UIADD3 UR4, UR47, 0x7f, URZ ;  /* 0x0000007f2f047890 */ /* 0x000fe2000fffe03f */
[----:B------:R-:W-:Y:S02]  /*14b0*/  CS2R R56, SRZ ;  /* 0x0000000000387805 */ /* 0x000fe4000001ff00 */
[----:B------:R-:W-:Y:S02]  /*14c0*/  CS2R R58, SRZ ;  /* 0x00000000003a7805 */ /* 0x000fe4000001ff00 */
[----:B------:R-:W-:-:S02]  /*14d0*/  CS2R R60, SRZ ;  /* 0x00000000003c7805 */ /* 0x000fc4000001ff00 */
[----:B------:R-:W-:Y:S01]  /*14e0*/  PLOP3.LUT P1, PT, PT, PT, UP0, 0x80, 0x0 ;  /* 0x000000000000781c */ /* 0x000fe20003f2f008 */
[----:B------:R-:W-:Y:S01]  /*14f0*/  USHF.R.S32.HI UR5, URZ, 0x1f, UR4 ;  /* 0x0000001f3f057899 */ /* 0x000fe20008011404 */
[----:B------:R-:W-:Y:S02]  /*1500*/  IMAD.MOV.U32 R62, RZ, RZ, RZ ;  /* 0x000000ffff3e7224 */ /* 0x000fe400078e00ff */
[----:B------:R-:W-:Y:S01]  /*1510*/  IMAD.MOV.U32 R64, RZ, RZ, RZ ;  /* 0x000000ffff407224 */ /* 0x000fe200078e00ff */
[----:B------:R-:W-:-:S08]  /*1520*/  ULEA.HI UR49, UR5, UR4, URZ, 0x7 ;  /* 0x0000000405317291 */ /* 0x000fd0000f8f383f */
[----:B------:R-:W-:Y:S05]  /*1530*/  @!P1 BRA `(.L_x_161) ;  /* 0x0000004800589947 */ /* 0x000fea0003800000 */
[----:B------:R-:W0:Y:S01]  /*1540*/  SHFL.IDX PT, R0, R23, RZ, 0x1f ;  /* 0x00001fff17007589 */ /* 0x000e2200000e0000 */
[----:B------:R-:W1:Y:S01]  /*1550*/  S2UR UR48, SR_CgaCtaId ;  /* 0x00000000003079c3 */ /* 0x000e620000008800 */
[----:B------:R-:W-:Y:S01]  /*1560*/  UMOV UR52, 0x400 ;  /* 0x0000040000347882 */ /* 0x000fe20000000000 */
[----:B------:R-:W-:Y:S01]  /*1570*/  USHF.R.S32.HI UR49, URZ, 0x7, UR49 ;  /* 0x000000073f317899 */ /* 0x000fe20008011431 */
[----:B0-----:R-:W-:Y:S01]  /*1580*/  R2UR UR6, R0 ;  /* 0x00000000000672ca */ /* 0x001fe200000e0000 */
[----:B-1----:R-:W-:-:S12]  /*1590*/  ULEA UR52, UR48, UR52, 0x18 ;  /* 0x0000003430347291 */ /* 0x002fd8000f8ec03f */
[----:B------:R-:W-:Y:S02]  /*15a0*/  UIMAD.WIDE UR4, UR6, 0x55555556, URZ ;  /* 0x55555556060478a5 */ /* 0x000fe4000f8e023f */
[----:B------:R-:W-:Y:S02]  /*15b0*/  UIADD3 UR4, UR52, 0xf000, URZ ;  /* 0x0000f00034047890 */ /* 0x000fe4000fffe03f */
[----:B------:R-:W-:Y:S02]  /*15c0*/  ULEA.HI UR5, UR5, UR5, URZ, 0x1 ;  /* 0x0000000505057291 */ /* 0x000fe4000f8f083f */
[----:B------:R-:W-:Y:S02]  /*15d0*/  ULOP3.LUT UP0, URZ, UR4, 0x3ff, URZ, 0xc0, !UPT ;  /* 0x000003ff043f7892 */ /* 0x000fe4000f80c03f */
[----:B------:R-:W-:-:S04]  /*15e0*/  UIMAD UR5, UR5, -0x3, UR6 ;  /* 0xfffffffd050578a4 */ /* 0x000fc8000f8e0206 */
[----:B------:R-:W-:Y:S01]  /*15f0*/  PLOP3.LUT P0, PT, PT, PT, UP0, 0x80, 0x0 ;  /* 0x000000000000781c */ /* 0x000fe20003f0f008 */
[----:B------:R-:W-:-:S04]  /*1600*/  ULEA UR5, UR5, UR4, 0xb ;  /* 0x0000000405057291 */ /* 0x000fc8000f8e583f */
[----:B------:R-:W-:-:S04]  /*1610*/  USHF.R.U32.HI UR5, URZ, 0x4, UR5 ;  /* 0x000000043f057899 */ /* 0x000fc80008011605 */
[----:B------:R-:W-:-:S04]  /*1620*/  ULOP3.LUT UR53, UR5, 0x3fff, URZ, 0xc0, !UPT ;  /* 0x00003fff05357892 */ /* 0x000fc8000f8ec03f */
[----:B------:R-:W-:Y:S08]  /*1630*/  @!P0 BRA `(.L_x_162) ;  /* 0x0000000000408947 */ /* 0x000ff00003800000 */
        /* <DEDUP_REMOVED lines=16> */
.L_x_162:
[----:B------:R-:W-:Y:S01]  /*1740*/  ULEA.HI UR4, UR36, UR36, URZ, 0x1 ;  /* 0x0000002424047291 */ /* 0x000fe2000f8f083f */
[----:B------:R-:W-:-:S03]  /*1750*/  IMAD.U32 R3, RZ, RZ, UR41 ;  /* 0x00000029ff037e24 */ /* 0x000fc6000f8e00ff */
[----:B------:R-:W-:Y:S02]  /*1760*/  ULOP3.LUT UR4, UR4, 0xfffffffe, URZ, 0xc0, !UPT ;  /* 0xfffffffe04047892 */ /* 0x000fe4000f8ec03f */
[----:B------:R-:W-:Y:S02]  /*1770*/  ISETP.NE.AND P0, PT, R3, 0x3, PT ;  /* 0x000000030300780c */ /* 0x000fe40003f05270 */
[----:B------:R-:W-:-:S06]  /*1780*/  UIADD3 UR4, UR36, -UR4, URZ ;  /* 0x8000000424047290 */ /* 0x000fcc000fffe03f */
[----:B------:R-:W-:-:S05]  /*1790*/  IMAD.U32 R0, RZ, RZ, UR4 ;  /* 0x00000004ff007e24 */ /* 0x000fca000f8e00ff */
[----:B------:R-:W-:-:S04]  /*17a0*/  SHF.L.U32 R0, R0, 0x1f, RZ ;  /* 0x0000001f00007819 */ /* 0x000fc800000006ff */
[----:B------:R-:W0:Y:S02]  /*17b0*/  SYNCS.PHASECHK.TRANS64.TRYWAIT P1, [UR52+0x19c00], R0 ;  /* 0x019c0000ff0075a7 */ /* 0x000e240008020174 */
[----:B0-----:R-:W-:Y:S05]  /*17c0*/  @!P1 BRA `(.L_x_163) ;  /* 0x000000bc00609947 */ /* 0x001fea0003800000 */
.L_x_299:
[----:B------:R-:W-:Y:S05]  /*17d0*/  @!P0 BRA `(.L_x_164) ;  /* 0x0000000000048947 */ /* 0x000fea0003800000 */
[----:B------:R-:W-:Y:S01]  /*17e0*/  BPT.TRAP 0x1 ;  /* 0x000000040000795c */ /* 0x000fe20000300000 */
.L_x_164:
[----:B0-----:R-:W-:Y:S02]  /*17f0*/  IMAD.U32 R3, RZ, RZ, UR38 ;  /* 0x00000026ff037e24 */ /* 0x001fe4000f8e00ff */
[----:B------:R-:W-:-:S03]  /*1800*/  IMAD.U32 R0, RZ, RZ, UR37 ;  /* 0x00000025ff007e24 */ /* 0x000fc6000f8e00ff */
[----:B------:R-:W-:Y:S02]  /*1810*/  LEA R3, R3, UR52, 0x3 ;  /* 0x0000003403037c11 */ /* 0x000fe4000f8e18ff */
[----:B------:R-:W-:-:S04]  /*1820*/  SHF.L.U32 R0, R0, 0x1f, RZ ;  /* 0x0000001f00007819 */ /* 0x000fc800000006ff */
[----:B------:R0:W1:Y:S01]  /*1830*/  SYNCS.PHASECHK.TRANS64.TRYWAIT P1, [R3+URZ+0x19c30], R0 ;  /* 0x019c3000030075a7 */ /* 0x000062000802017f */
[----:B------:R-:W-:Y:S05]  /*1840*/  @!P0 BRA `(.L_x_165) ;  /* 0x0000000000048947 */ /* 0x000fea0003800000 */
[----:B------:R-:W-:Y:S01]  /*1850*/  BPT.TRAP 0x1 ;  /* 0x000000040000795c */ /* 0x000fe20000300000 */
.L_x_165:
[----:B------:R-:W-:Y:S01]  /*1860*/  IMAD.MOV.U32 R135, RZ, RZ, RZ ;  /* 0x000000ffff877224 */ /* 0x000fe200078e00ff */
[----:B-1----:R-:W-:Y:S06]  /*1870*/  @P1 BRA `(.L_x_166) ;  /* 0x0000000000081947 */ /* 0x002fec0003800000 */
[----:B------:R-:W1:Y:S02]  /*1880*/  SYNCS.PHASECHK.TRANS64.TRYWAIT P1, [R3+URZ+0x19c30], R0 ;  /* 0x019c3000030075a7 */ /* 0x000e64000802017f */
[----:B-1----:R-:W-:Y:S05]  /*1890*/  @!P1 BRA `(.L_x_167) ;  /* 0x000000bc00449947 */ /* 0x002fea0003800000 */
.L_x_166:
        /* <DEDUP_REMOVED lines=28> */
.L_x_168:
        /* <DEDUP_REMOVED lines=227> */
[----:B------:R-:W-:Y:S01]  /*2890*/  MUFU.EX2 R4, R4 ;  /* 0x0000000400047308 */ /* 0x000fe20000000800 */
[----:B------:R-:W-:-:S04]  /*28a0*/  FMNMX.FTZ R14, R40, R5, !PT ;  /* 0x00000005280e7209 */ /* 0x000fc80007810000 */
[----:B------:R-:W-:-:S03]  /*28b0*/  FMNMX.FTZ R5, R41, R14, !PT ;  /* 0x0000000e29057209 */ /* 0x000fc60007810000 */
[----:B------:R-:W-:Y:S01]  /*28c0*/  MUFU.EX2 R7, R7 ;  /* 0x0000000700077308 */ /* 0x000fe20000000800 */
[----:B------:R-:W-:-:S04]  /*28d0*/  FMNMX.FTZ R14, R44, R5, !PT ;  /* 0x000000052c0e7209 */ /* 0x000fc80007810000 */
[----:B------:R-:W-:Y:S01]  /*28e0*/  FMNMX.FTZ R5, R45, R14, !PT ;  /* 0x0000000e2d057209 */ /* 0x000fe20007810000 */
[----:B------:R-:W-:-:S01]  /*28f0*/  FFMA.FTZ R14, R42, UR44, -R12 ;  /* 0x0000002c2a0e7c23 */ /* 0x000fc2000801080c */
[----:B------:R-:W-:Y:S01]  /*2900*/  FFMA.FTZ R42, R70, UR44, -R12 ;  /* 0x0000002c462a7c23 */ /* 0x000fe2000801080c */
[----:B------:R-:W-:Y:S01]  /*2910*/  MUFU.EX2 R6, R6 ;  /* 0x0000000600067308 */ /* 0x000fe20000000800 */
[----:B------:R-:W-:-:S04]  /*2920*/  FMNMX.FTZ R20, R48, R5, !PT ;  /* 0x0000000530147209 */ /* 0x000fc80007810000 */
[----:B------:R-:W-:-:S03]  /*2930*/  FMNMX.FTZ R5, R49, R20, !PT ;  /* 0x0000001431057209 */ /* 0x000fc60007810000 */
[----:B------:R-:W0:Y:S01]  /*2940*/  MUFU.EX2 R9, R9 ;  /* 0x0000000900097308 */ /* 0x000e220000000800 */
[----:B------:R-:W-:-:S04]  /*2950*/  FMNMX.FTZ R20, R52, R5, !PT ;  /* 0x0000000534147209 */ /* 0x000fc80007810000 */
[----:B------:R-:W-:Y:S01]  /*2960*/  FMNMX.FTZ R5, R53, R20, !PT ;  /* 0x0000001435057209 */ /* 0x000fe20007810000 */
[----:B------:R-:W-:-:S01]  /*2970*/  FFMA.FTZ R20, R46, UR44, -R12 ;  /* 0x0000002c2e147c23 */ /* 0x000fc2000801080c */
[--C-:B------:R-:W-:Y:S01]  /*2980*/  FFMA.FTZ R46, R63, UR44, -R12.reuse ;  /* 0x0000002c3f2e7c23 */ /* 0x100fe2000801080c */
[----:B------:R-:W-:-:S01]  /*2990*/  FFMA.FTZ R63, R87, UR44, -R12 ;  /* 0x0000002c573f7c23 */ /* 0x000fc2000801080c */
[----:B------:R-:W-:Y:S01]  /*29a0*/  FMNMX.FTZ R26, R56, R5, !PT ;  /* 0x00000005381a7209 */ /* 0x000fe20007810000 */
[----:B------:R-:W-:Y:S03]  /*29b0*/  MUFU.EX2 R8, R8 ;  /* 0x0000000800087308 */ /* 0x000fe60000000800 */
[----:B------:R-:W-:-:S04]  /*29c0*/  FMNMX.FTZ R5, R57, R26, !PT ;  /* 0x0000001a39057209 */ /* 0x000fc80007810000 */
[----:B------:R-:W-:Y:S01]  /*29d0*/  FMNMX.FTZ R26, R60, R5, !PT ;  /* 0x000000053c1a7209 */ /* 0x000fe20007810000 */
        /* <DEDUP_REMOVED lines=30> */
[----:B------:R-:W-:Y:S01]  /*2bc0*/  FFMA.FTZ R38, R66, UR44, -R12 ;  /* 0x0000002c42267c23 */ /* 0x000fe2000801080c */
[----:B------:R-:W-:-:S03]  /*2bd0*/  IMAD.U32 R66, RZ, RZ, UR44 ;  /* 0x0000002cff427e24 */ /* 0x000fc6000f8e00ff */
        /* <DEDUP_REMOVED lines=8> */
[----:B------:R-:W0:Y:S01]  /*2c60*/  MUFU.EX2 R31, R31 ;  /* 0x0000001f001f7308 */ /* 0x000e220000000800 */
[----:B------:R-:W1:Y:S07]  /*2c70*/  SHFL.BFLY PT, R62, R59, 0x1, 0x1f ;  /* 0x0c201f003b3e7f89 */ /* 0x000e6e00000e0000 */
[----:B------:R-:W-:Y:S08]  /*2c80*/  MUFU.EX2 R34, R34 ;  /* 0x0000002200227308 */ /* 0x000ff00000000800 */
[----:B------:R-:W-:Y:S01]  /*2c90*/  MUFU.EX2 R35, R35 ;  /* 0x0000002300237308 */ /* 0x000fe20000000800 */
[----:B0-----:R-:W-:-:S04]  /*2ca0*/  F2FP.SATFINITE.E4M3.F32.PACK_AB_MERGE_C R143, R31, R30, RZ ;  /* 0x0000001e1f8f723e */ /* 0x001fc800048070ff */
[----:B------:R-:W-:-:S03]  /*2cb0*/  F2FP.SATFINITE.E4M3.F32.PACK_AB_MERGE_C R143, R26, R21, R143 ;  /* 0x000000151a8f723e */ /* 0x000fc6000480708f */
[----:B------:R-:W-:Y:S01]  /*2cc0*/  MUFU.EX2 R39, R39 ;  /* 0x0000002700277308 */ /* 0x000fe20000000800 */
[----:B-1----:R-:W-:Y:S01]  /*2cd0*/  FMNMX.FTZ R5, R59, R62, !PT ;  /* 0x0000003e3b057209 */ /* 0x002fe20007810000 */
[--C-:B------:R-:W-:Y:S01]  /*2ce0*/  FFMA.FTZ R59, R83, UR44, -R12.reuse ;  /* 0x0000002c533b7c23 */ /* 0x100fe2000801080c */
[----:B------:R-:W-:-:S02]  /*2cf0*/  FFMA.FTZ R62, R86, UR44, -R12 ;  /* 0x0000002c563e7c23 */ /* 0x000fc4000801080c */
[C---:B------:R-:W-:Y:S01]  /*2d00*/  FSETP.NEU.FTZ.AND P1, PT, R5.reuse, -INF , PT ;  /* 0xff8000000500780b */ /* 0x040fe20003f3d000 */
[----:B------:R-:W-:-:S02]  /*2d10*/  FFMA.FTZ R66, R5, R66, -8 ;  /* 0xc100000005427423 */ /* 0x000fc40000010042 */
[----:B------:R-:W-:Y:S03]  /*2d20*/  MUFU.EX2 R46, R46 ;  /* 0x0000002e002e7308 */ /* 0x000fe60000000800 */
[----:B------:R-:W-:-:S02]  /*2d30*/  FSEL R66, R66, RZ, P1 ;  /* 0x000000ff42427208 */ /* 0x000fc40000800000 */
        /* <DEDUP_REMOVED lines=80> */
[----:B------:R-:W-:-:S04]  /*3240*/  FADD.FTZ R56, R30, R57 ;  /* 0x000000391e387221 */ /* 0x000fc80000010000 */
[----:B------:R-:W-:Y:S02]  /*3250*/  FADD.FTZ R31, R31, R56 ;  /* 0x000000381f1f7221 */ /* 0x000fe40000010000 */
[----:B------:R-:W1:Y:S01]  /*3260*/  MUFU.EX2 R53, R53 ;  /* 0x0000003500357308 */ /* 0x000e620000000800 */
[----:B--2---:R-:W-:-:S01]  /*3270*/  FADD.FTZ R49, R40, R49 ;  /* 0x0000003128317221 */ /* 0x004fc20000010000 */
[----:B------:R-:W-:-:S04]  /*3280*/  FADD.FTZ R20, R34, R31 ;  /* 0x0000001f22147221 */ /* 0x000fc80000010000 */
[----:B------:R-:W-:Y:S02]  /*3290*/  FADD.FTZ R20, R35, R20 ;  /* 0x0000001423147221 */ /* 0x000fe40000010000 */
[----:B------:R-:W2:Y:S01]  /*32a0*/  MUFU.EX2 R41, R41 ;  /* 0x0000002900297308 */ /* 0x000ea20000000800 */
[----:B0-----:R-:W-:-:S01]  /*32b0*/  FADD.FTZ R10, R52, R49 ;  /* 0x00000031340a7221 */ /* 0x001fc20000010000 */
[----:B------:R-:W-:Y:S01]  /*32c0*/  FADD.FTZ R13, R39, R20 ;  /* 0x00000014270d7221 */ /* 0x000fe20000010000 */
[----:B------:R-:W-:-:S03]  /*32d0*/  F2FP.SATFINITE.E4M3.F32.PACK_AB_MERGE_C R39, R46, R39, RZ ;  /* 0x000000272e27723e */ /* 0x000fc600048070ff */
[----:B------:R-:W-:Y:S01]  /*32e0*/  FADD.FTZ R13, R46, R13 ;  /* 0x0000000d2e0d7221 */ /* 0x000fe20000010000 */
[----:B------:R-:W-:Y:S01]  /*32f0*/  F2FP.SATFINITE.E4M3.F32.PACK_AB_MERGE_C R145, R35, R34, R39 ;  /* 0x000000222391723e */ /* 0x000fe20004807027 */
[----:B------:R-:W0:Y:S01]  /*3300*/  MUFU.EX2 R44, R44 ;  /* 0x0000002c002c7308 */ /* 0x000e220000000800 */
[----:B-1----:R-:W-:-:S01]  /*3310*/  FADD.FTZ R10, R53, R10 ;  /* 0x0000000a350a7221 */ /* 0x002fc20000010000 */
[----:B------:R-:W-:-:S04]  /*3320*/  F2FP.SATFINITE.E4M3.F32.PACK_AB_MERGE_C R52, R53, R52, RZ ;  /* 0x000000343534723e */ /* 0x000fc800048070ff */
[----:B------:R-:W-:Y:S02]  /*3330*/  F2FP.SATFINITE.E4M3.F32.PACK_AB_MERGE_C R142, R40, R37, R52 ;  /* 0x00000025288e723e */ /* 0x000fe40004807034 */
[----:B------:R-:W1:Y:S01]  /*3340*/  MUFU.EX2 R60, R60 ;  /* 0x0000003c003c7308 */ /* 0x000e620000000800 */
[----:B--2---:R-:W-:-:S01]  /*3350*/  FADD.FTZ R9, R41, R10 ;  /* 0x0000000a29097221 */ /* 0x004fc20000010000 */
[----:B------:R-:W-:-:S06]  /*3360*/  FADD.FTZ R10, R38, R13 ;  /* 0x0000000d260a7221 */ /* 0x000fcc0000010000 */
[----:B------:R-:W2:Y:S01]  /*3370*/  MUFU.EX2 R61, R61 ;  /* 0x0000003d003d7308 */ /* 0x000ea20000000800 */
[----:B0-----:R-:W-:-:S07]  /*3380*/  FADD.FTZ R9, R44, R9 ;  /* 0x000000092c097221 */ /* 0x001fce0000010000 */
[----:B------:R-:W0:Y:S01]  /*3390*/  MUFU.EX2 R45, R45 ;  /* 0x0000002d002d7308 */ /* 0x000e220000000800 */
[----:B-1----:R-:W-:-:S07]  /*33a0*/  FADD.FTZ R4, R60, R9 ;  /* 0x000000093c047221 */ /* 0x002fce0000010000 */
        /* <DEDUP_REMOVED lines=90> */
.L_x_180:
[----:B------:R-:W-:-:S04]  /*3950*/  UISETP.NE.AND UP0, UPT, UR19, 0x1, UPT ;  /* 0x000000011300788c */ /* 0x000fc8000bf05270 */
[----:B------:R-:W-:-:S04]  /*3960*/  USEL UR37, URZ, 0x1, UP0 ;  /* 0x000000013f257887 */ /* 0x000fc80008000000 */
[----:B------:R-:W-:Y:S01]  /*3970*/  ULOP3.LUT UR37, UR18, UR37, URZ, 0x3c, !UPT ;  /* 0x0000002512257292 */ /* 0x000fe2000f8e3c3f */
[----:B------:R-:W-:Y:S11]  /*3980*/  @!P0 BRA `(.L_x_170) ;  /* 0x0000000000048947 */ /* 0x000ff60003800000 */
[----:B------:R-:W-:Y:S01]  /*3990*/  BPT.TRAP 0x1 ;  /* 0x000000040000795c */ /* 0x000fe20000300000 */
.L_x_170:
        /* <DEDUP_REMOVED lines=12> */
.L_x_171:
[----:B-1----:R-:W-:Y:S05]  /*3a60*/  @P1 BRA `(.L_x_172) ;  /* 0x0000000000081947 */ /* 0x002fea0003800000 */
[----:B------:R-:W1:Y:S02]  /*3a70*/  SYNCS.PHASECHK.TRANS64.TRYWAIT P1, [UR20+0x19c30], R0 ;  /* 0x019c3000ff0075a7 */ /* 0x000e640008020154 */
[----:B-1----:R-:W-:Y:S05]  /*3a80*/  @!P1 BRA `(.L_x_173) ;  /* 0x0000009800dc9947 */ /* 0x002fea0003800000 */
.L_x_172:
        /* <DEDUP_REMOVED lines=17> */
.L_x_174:
[----:B------:R-:W-:Y:S01]  /*3ba0*/  ULEA UR11, UR19, UR21, 0x3 ;  /* 0x00000015130b7291 */ /* 0x000fe2000f8e183f */
[----:B01----:R-:W-:-:S05]  /*3bb0*/  IMAD.U32 R0, RZ, RZ, UR18 ;  /* 0x00000012ff007e24 */ /* 0x003fca000f8e00ff */
[----:B------:R-:W-:-:S04]  /*3bc0*/  SHF.L.U32 R0, R0, 0x1f, RZ ;  /* 0x0000001f00007819 */ /* 0x000fc800000006ff */
[----:B------:R0:W1:Y:S01]  /*3bd0*/  SYNCS.PHASECHK.TRANS64.TRYWAIT P1, [UR11+0x19c50], R0 ;  /* 0x019c5000ff0075a7 */ /* 0x000062000802014b */
[----:B------:R-:W-:Y:S05]  /*3be0*/  @!P0 BRA `(.L_x_175) ;  /* 0x0000000000048947 */ /* 0x000fea0003800000 */
[----:B------:R-:W-:Y:S01]  /*3bf0*/  BPT.TRAP 0x1 ;  /* 0x000000040000795c */ /* 0x000fe20000300000 */
.L_x_175:
[----:B-1----:R-:W-:Y:S05]  /*3c00*/  @P1 BRA `(.L_x_176) ;  /* 0x0000000000081947 */ /* 0x002fea0003800000 */
[----:B------:R-:W1:Y:S02]  /*3c10*/  SYNCS.PHASECHK.TRANS64.TRYWAIT P1, [UR11+0x19c50], R0 ;  /* 0x019c5000ff0075a7 */ /* 0x000e64000802014b */
[----:B-1----:R-:W-:Y:S05]  /*3c20*/  @!P1 BRA `(.L_x_177) ;  /* 0x00000098008c9947 */ /* 0x002fea0003800000 */
.L_x_176:
        /* <DEDUP_REMOVED lines=27> */
.L_x_178:
        /* <DEDUP_REMOVED lines=279> */
.L_x_179:
        /* <DEDUP_REMOVED lines=91> */
.L_x_169:
[----:B------:R-:W-:Y:S06]  /*5500*/  BAR.ARV 0x8, 0x200 ;  /* 0x0208000000007b1d */ /* 0x000fec0000002000 */
[----:B------:R-:W-:Y:S05]  /*5510*/  @!P0 BRA `(.L_x_181) ;  /* 0x0000000000048947 */ /* 0x000fea0003800000 */
[----:B------:R-:W-:Y:S01]  /*5520*/  BPT.TRAP 0x1 ;  /* 0x000000040000795c */ /* 0x000fe20000300000 */
.L_x_181:
        /* <DEDUP_REMOVED lines=9> */
.L_x_182:
[----:B-1----:R-:W-:Y:S05]  /*55c0*/  @P1 BRA `(.L_x_183) ;  /* 0x0000000000081947 */ /* 0x002fea0003800000 */
[----:B------:R-:W1:Y:S02]  /*55d0*/  SYNCS.PHASECHK.TRANS64.TRYWAIT P1, [UR14+0x19c50], R6 ;  /* 0x019c5006ff0075a7 */ /* 0x000e64000802014e */
[----:B-1----:R-:W-:Y:S05]  /*55e0*/  @!P1 BRA `(.L_x_184) ;  /* 0x0000008000349947 */ /* 0x002fea0003800000 */
.L_x_183:
        /* <DEDUP_REMOVED lines=9> */
[----:B------:R-:W-:-:S04]  /*5680*/  PLOP3.LUT P1, PT, PT, PT, UP0, 0x80, 0x0 ;  /* 0x000000000000781c */ /* 0x000fc80003f2f008 */
[----:B------:R-:W-:Y:S01]  /*5690*/  @UP0 ULDC.64 UR10, c[0x0][0x9c8] ;  /* 0x00027200000a0ab9 */ /* 0x000fe20000000a00 */
[----:B------:R-:W-:Y:S02]  /*56a0*/  @UP0 USHF.R.S32.HI UR17, URZ, 0x1f, UR40 ;  /* 0x0000001f3f110899 */ /* 0x000fe40008011428 */
[----:B------:R-:W-:Y:S02]  /*56b0*/  @UP0 UIMAD UR6, UR43, UR10, URZ ;  /* 0x0000000a2b0602a4 */ /* 0x000fe4000f8e023f */
[----:B------:R-:W-:Y:S02]  /*56c0*/  @UP0 UIMAD.WIDE.U32 UR8, UR42, UR10, URZ ;  /* 0x0000000a2a0802a5 */ /* 0x000fe4000f8e003f */
[----:B------:R-:W-:Y:S02]  /*56d0*/  @UP0 UIMAD UR7, UR42, UR11, UR6 ;  /* 0x0000000b2a0702a4 */ /* 0x000fe4000f8e0206 */
[----:B------:R-:W-:Y:S02]  /*56e0*/  UIMAD UR6, UR38, 0x300, UR16 ;  /* 0x00000300260678a4 */ /* 0x000fe4000f8e0210 */
[----:B------:R-:W-:Y:S01]  /*56f0*/  @UP0 UIADD3 UR9, UR9, UR7, URZ ;  /* 0x0000000709090290 */ /* 0x000fe2000fffe03f */
[----:B------:R-:W-:-:S02]  /*5700*/  @UP0 ULDC.64 UR12, c[0x0][0x9d0] ;  /* 0x00027400000c0ab9 */ /* 0x000fc40000000a00 */
[----:B------:R-:W-:Y:S01]  /*5710*/  UMOV UR7, 0x40000040 ;  /* 0x4000004000077882 */ /* 0x000fe20000000000 */
[----:B------:R-:W-:Y:S02]  /*5720*/  @UP0 UIMAD UR10, UR17, UR12, URZ ;  /* 0x0000000c110a02a4 */ /* 0x000fe4000f8e023f */
[----:B------:R-:W-:Y:S01]  /*5730*/  @UP0 UIMAD.WIDE.U32 UR8, UR40, UR12, UR8 ;  /* 0x0000000c280802a5 */ /* 0x000fe2000f8e0008 */
[----:B------:R-:W-:Y:S01]  /*5740*/  QGMMA.64x96x32.F32.E4M3.E4M3 R88, R136, gdesc[UR4], R88, gsb0 ;  /* 0x0160000488587df3 */ /* 0x000fe20008000858 */
        /* <DEDUP_REMOVED lines=8> */
[----:B------:R-:W-:-:S06]  /*57d0*/  UMOV UR11, 0x40000040 ;  /* 0x40000040000b7882 */ /* 0x000fcc0000000000 */
[----:B------:R-:W-:Y:S01]  /*57e0*/  UMOV UR10, UR4 ;  /* 0x00000004000a7c82 */ /* 0x000fe20008000000 */
[----:B------:R-:W-:Y:S02]  /*57f0*/  WARPGROUP.DEPBAR.LE gsb0, 0x0 ;  /* 0x00008000000079c5 */ /* 0x000fe40000010000 */
[----:B------:R-:W-:-:S06]  /*5800*/  WARPGROUP.ARRIVE ;  /* 0x00000000000079c5 */ /* 0x000fcc0000000000 */
[----:B------:R-:W-:Y:S01]  /*5810*/  QGMMA.64x96x32.F32.E4M3.E4M3 R88, R140, gdesc[UR8], R88, gsb0 ;  /* 0x016000088c587df3 */ /* 0x000fe20008000858 */
[----:B------:R-:W-:Y:S01]  /*5820*/  UIADD3 UR4, UR6, 0x4, URZ ;  /* 0x0000000406047890 */ /* 0x000fe2000fffe03f */
[----:B------:R-:W-:-:S06]  /*5830*/  UMOV UR11, 0x40000040 ;  /* 0x40000040000b7882 */ /* 0x000fcc0000000000 */
[----:B------:R-:W-:Y:S01]  /*5840*/  UMOV UR10, UR4 ;  /* 0x00000004000a7c82 */ /* 0x000fe20008000000 */
[----:B------:R-:W1:Y:S01]  /*5850*/  SHFL.BFLY PT, R8, R3, 0x2, 0x1f ;  /* 0x0c401f0003087f89 */ /* 0x000e6200000e0000 */
[----:B------:R-:W-:-:S03]  /*5860*/  UIADD3 UR6, UR6, 0x6, URZ ;  /* 0x0000000606067890 */ /* 0x000fc6000fffe03f */
[----:B------:R-:W3:Y:S01]  /*5870*/  SHFL.BFLY PT, R11, R4, 0x2, 0x1f ;  /* 0x0c401f00040b7f89 */ /* 0x000ee200000e0000 */
[----:B------:R-:W-:Y:S01]  /*5880*/  UMOV UR7, 0x40000040 ;  /* 0x4000004000077882 */ /* 0x000fe20000000000 */
[----:B------:R-:W-:Y:S02]  /*5890*/  WARPGROUP.DEPBAR.LE gsb0, 0x0 ;  /* 0x00008000000079c5 */ /* 0x000fe40000010000 */
[----:B------:R-:W-:-:S06]  /*58a0*/  WARPGROUP.ARRIVE ;  /* 0x00000000000079c5 */ /* 0x000fcc0000000000 */
[----:B------:R-:W-:Y:S01]  /*58b0*/  QGMMA.64x96x32.F32.E4M3.E4M3 R88, R144, gdesc[UR8], R88, gsb0 ;  /* 0x0160000890587df3 */ /* 0x000fe20008000858 */
        /* <DEDUP_REMOVED lines=11> */
[----:B------:R-:W-:-:S05]  /*5970*/  FSETP.NE.FTZ.AND P3, PT, R14, RZ, PT ;  /* 0x000000ff0e00720b */ /* 0x000fca0003f75000 */
[----:B------:R-:W-:Y:S01]  /*5980*/  @P1 MUFU.RCP R4, R12 ;  /* 0x0000000c00041308 */ /* 0x000fe20000001000 */
[----:B------:R-:W-:Y:S02]  /*5990*/  WARPGROUP.DEPBAR.LE gsb0, 0x0 ;  /* 0x00008000000079c5 */ /* 0x000fe40000010000 */
[----:B------:R-:W-:-:S06]  /*59a0*/  WARPGROUP.ARRIVE ;  /* 0x00000000000079c5 */ /* 0x000fcc0000000000 */
[----:B------:R-:W-:Y:S01]  /*59b0*/  QGMMA.64x96x32.F32.E4M3.E4M3 R88, R148, gdesc[UR4], R88, gsb0 ;  /* 0x0160000494587df3 */ /* 0x000fe20008000858 */
[----:B------:R-:W-:Y:S01]  /*59c0*/  FSETP.NE.FTZ.AND P1, PT, R13, RZ, PT ;  /* 0x000000ff0d00720b */ /* 0x000fe20003f35000 */
[----:B------:R-:W-:Y:S01]  /*59d0*/  IMAD.MOV.U32 R10, RZ, RZ, RZ ;  /* 0x000000ffff0a7224 */ /* 0x000fe200078e00ff */
        /* <DEDUP_REMOVED lines=18> */
.L_x_185:
[----:B------:R-:W-:Y:S01]  /*5b00*/  UIADD3 UR4, UR14, 0x19c60, URZ ;  /* 0x00019c600e047890 */ /* 0x000fe2000fffe03f */
[-C--:B------:R-:W-:Y:S01]  /*5b10*/  FMUL.FTZ R64, R88, R0.reuse ;  /* 0x0000000058407220 */ /* 0x080fe20000410000 */
[----:B------:R-:W-:Y:S01]  /*5b20*/  UIADD3 UR38, UR38, 0x1, URZ ;  /* 0x0000000126267890 */ /* 0x000fe2000fffe03f */
[-C--:B------:R-:W-:Y:S01]  /*5b30*/  FMUL.FTZ R60, R89, R0.reuse ;  /* 0x00000000593c7220 */ /* 0x080fe20000410000 */
[----:B------:R-:W-:Y:S01]  /*5b40*/  UPRMT UR4, UR15, 0x654, UR4 ;  /* 0x000006540f047896 */ /* 0x000fe20008000004 */
[-C--:B------:R-:W-:Y:S01]  /*5b50*/  FMUL.FTZ R61, R92, R0.reuse ;  /* 0x000000005c3d7220 */ /* 0x080fe20000410000 */
[----:B------:R-:W-:Y:S01]  /*5b60*/  UISETP.NE.AND UP0, UPT, UR38, 0x2, UPT ;  /* 0x000000022600788c */ /* 0x000fe2000bf05270 */
[-C--:B------:R-:W-:Y:S01]  /*5b70*/  FMUL.FTZ R57, R93, R0.reuse ;  /* 0x000000005d397220 */ /* 0x080fe20000410000 */
[-C--:B------:R-:W-:Y:S01]  /*5b80*/  FMUL.FTZ R56, R96, R0.reuse ;  /* 0x0000000060387220 */ /* 0x080fe20000410000 */
[-C--:B------:R-:W-:Y:S01]  /*5b90*/  FMUL.FTZ R4, R97, R0.reuse ;  /* 0x0000000061047220 */ /* 0x080fe20000410000 */
[-C--:B------:R-:W-:Y:S01]  /*5ba0*/  FMUL.FTZ R53, R100, R0.reuse ;  /* 0x0000000064357220 */ /* 0x080fe20000410000 */
[-C--:B------:R-:W-:Y:S01]  /*5bb0*/  FMUL.FTZ R51, R101, R0.reuse ;  /* 0x0000000065337220 */ /* 0x080fe20000410000 */
[-C--:B------:R-:W-:Y:S01]  /*5bc0*/  FMUL.FTZ R50, R104, R0.reuse ;  /* 0x0000000068327220 */ /* 0x080fe20000410000 */
[----:B------:R-:W-:Y:S01]  /*5bd0*/  SYNCS.ARRIVE.TRANS64.RED.A1T0 RZ, [UR4], RZ ;  /* 0x000000ffffff79a7 */ /* 0x000fe20008100404 */
[----:B------:R-:W-:Y:S01]  /*5be0*/  USEL UR4, URZ, 0x1, UP0 ;  /* 0x000000013f047887 */ /* 0x000fe20008000000 */
        /* <DEDUP_REMOVED lines=34> */
[----:B------:R-:W-:Y:S01]  /*5e10*/  PLOP3.LUT P0, PT, PT, PT, PT, 0x8, 0x0 ;  /* 0x000000000000781c */ /* 0x000fe20003f0e170 */
[-C--:B------:R-:W-:Y:S01]  /*5e20*/  FMUL.FTZ R15, R127, R6.reuse ;  /* 0x000000067f0f7220 */ /* 0x080fe20000410000 */
[-C--:B------:R-:W-:Y:S01]  /*5e30*/  FMUL.FTZ R14, R130, R6.reuse ;  /* 0x00000006820e7220 */ /* 0x080fe20000410000 */
[-C--:B------:R-:W-:Y:S01]  /*5e40*/  FMUL.FTZ R10, R131, R6.reuse ;  /* 0x00000006830a7220 */ /* 0x080fe20000410000 */
[-C--:B------:R-:W-:Y:S01]  /*5e50*/  FMUL.FTZ R11, R134, R6.reuse ;  /* 0x00000006860b7220 */ /* 0x080fe20000410000 */
[----:B------:R-:W-:Y:S01]  /*5e60*/  FMUL.FTZ R135, R135, R6 ;  /* 0x0000000687877220 */ /* 0x000fe20000410000 */
[----:B------:R-:W-:-:S02]  /*5e70*/  UIADD3 UR36, UR36, 0x1, URZ ;  /* 0x0000000124247890 */ /* 0x000fc4000fffe03f */
[----:B------:R-:W-:Y:S02]  /*5e80*/  USEL UR38, UR38, URZ, UP0 ;  /* 0x0000003f26267287 */ /* 0x000fe40008000000 */
[----:B------:R-:W-:-:S12]  /*5e90*/  ULOP3.LUT UR37, UR37, UR4, URZ, 0x3c, !UPT ;  /* 0x0000000425257292 */ /* 0x000fd8000f8e3c3f */
.L_x_161:
[----:B------:R-:W0:Y:S01]  /*5ea0*/  S2R R7, SR_CgaCtaId ;  /* 0x0000000000077919 */ /* 0x000e220000008800 */
[----:B------:R-:W-:Y:S01]  /*5eb0*/  MOV R0, 0x400 ;  /* 0x0000040000007802 */ /* 0x000fe20000000f00 */
[----:B------:R-:W-:Y:S01]  /*5ec0*/  BSSY B0, `(.L_x_186) ;  /* 0x0000212000007945 */ /* 0x000fe20003800000 */
[----:B------:R-:W-:Y:S02]  /*5ed0*/  BAR.SYNC.DEFER_BLOCKING 0x5, 0x200 ;  /* 0x0148000000007b1d */ /* 0x000fe40000010000 */
[----:B0-----:R-:W-:-:S05]  /*5ee0*/  LEA R0, R7, R0, 0x18 ;  /* 0x0000000007007211 */ /* 0x001fca00078ec0ff */
[----:B------:R-:W0:Y:S02]  /*5ef0*/  LDS.128 R44, [R0+0x19cd0] ;  /* 0x019cd000002c7984 */ /* 0x000e240000000c00 */
[----:B0-----:R-:W-:Y:S02]  /*5f00*/  R2UR UR5, R45 ;  /* 0x000000002d0572ca */ /* 0x001fe400000e0000 */
[----:B------:R-:W-:Y:S01]  /*5f10*/  R2UR UR40, R46 ;  /* 0x000000002e2872ca */ /* 0x000fe200000e0000 */
[----:B------:R-:W-:Y:S06]  /*5f20*/  BAR.ARV 0x4, 0x200 ;  /* 0x0108000000007b1d */ /* 0x000fec0000002000 */
[----:B------:R-:W-:Y:S08]  /*5f30*/  @P0 BRA `(.L_x_187) ;  /* 0x0000001400a00947 */ /* 0x000ff00003800000 */
[----:B------:R-:W0:Y:S01]  /*5f40*/  S2R R63, SR_TID.X ;  /* 0x00000000003f7919 */ /* 0x000e220000002100 */
[----:B------:R-:W-:Y:S01]  /*5f50*/  ULDC.64 UR6, c[0x4][0x38] ;  /* 0x01000e0000067ab9 */ /* 0x000fe20000000a00 */
[----:B0-----:R-:W-:-:S05]  /*5f60*/  IMAD.SHL.U32 R6, R63, 0x4, RZ ;  /* 0x000000043f067824 */ /* 0x001fca00078e00ff */
[----:B------:R-:W-:-:S04]  /*5f70*/  LOP3.LUT R6, R6, 0xc, RZ, 0xc0, !PT ;  /* 0x0000000c06067812 */ /* 0x000fc800078ec0ff */
[----:B------:R-:W-:-:S05]  /*5f80*/  IADD3 R6, P0, R6, UR6, RZ ;  /* 0x0000000606067c10 */ /* 0x000fca000ff1e0ff */
[----:B------:R-:W-:Y:S01]  /*5f90*/  IMAD.X R7, RZ, RZ, UR7, P0 ;  /* 0x00000007ff077e24 */ /* 0x000fe200080e06ff */
[----:B------:R-:W-:Y:S01]  /*5fa0*/  F2FP.BF16.F32.PACK_AB R25, R25, R28 ;  /* 0x0000001c1919723e */ /* 0x000fe200000010ff */
[----:B------:R-:W-:-:S03]  /*5fb0*/  ULDC.64 UR6, c[0x0][0xc00] ;  /* 0x0003000000067ab9 */ /* 0x000fc60000000a00 */
[----:B------:R0:W2:Y:S01]  /*5fc0*/  LDG.E.CONSTANT R6, desc[UR50][R6.64] ;  /* 0x0000003206067981 */ /* 0x0000a2000c1e9900 */
[----:B------:R-:W-:Y:S01]  /*5fd0*/  LOP3.LUT P0, R28, R63, 0x3, RZ, 0xc0, !PT ;  /* 0x000000033f1c7812 */ /* 0x000fe2000780c0ff */
[----:B------:R-:W-:Y:S01]  /*5fe0*/  UISETP.NE.U32.AND UP0, UPT, UR6, URZ, UPT ;  /* 0x0000003f0600728c */ /* 0x000fe2000bf05070 */
[----:B------:R-:W-:Y:S01]  /*5ff0*/  F2FP.BF16.F32.PACK_AB R5, R5, R54 ;  /* 0x000000360505723e */ /* 0x000fe200000010ff */
[----:B------:R-:W-:Y:S01]  /*6000*/  USHF.L.U32 UR8, UR42, 0x2, URZ ;  /* 0x000000022a087899 */ /* 0x000fe2000800063f */
[----:B------:R-:W-:Y:S01]  /*6010*/  F2FP.BF16.F32.PACK_AB R52, R49, R52 ;  /* 0x000000343134723e */ /* 0x000fe200000010ff */
[----:B------:R-:W-:Y:S01]  /*6020*/  UISETP.NE.AND.EX UP0, UPT, UR7, URZ, UPT, UP0 ;  /* 0x0000003f0700728c */ /* 0x000fe2000bf05300 */
[----:B------:R-:W-:Y:S01]  /*6030*/  ISETP.EQ.OR P0, PT, R28, 0x3, !P0 ;  /* 0x000000031c00780c */ /* 0x000fe20004702670 */
[----:B------:R-:W-:Y:S01]  /*6040*/  USHF.L.U64.HI UR9, UR42, 0x2, UR43 ;  /* 0x000000022a097899 */ /* 0x000fe2000801022b */
[----:B------:R-:W-:Y:S01]  /*6050*/  F2FP.BF16.F32.PACK_AB R53, R53, R56 ;  /* 0x000000383535723e */ /* 0x000fe200000010ff */
[----:B0-----:R-:W0:Y:S01]  /*6060*/  S2R R7, SR_SWINHI ;  /* 0x0000000000077919 */ /* 0x001e220000002f00 */
[----:B------:R-:W-:Y:S01]  /*6070*/  F2FP.BF16.F32.PACK_AB R4, R51, R4 ;  /* 0x000000043304723e */ /* 0x000fe200000010ff */
[----:B------:R-:W-:Y:S01]  /*6080*/  UIADD3 UR4, UP1, UR8, UR6, URZ ;  /* 0x0000000608047290 */ /* 0x000fe2000ff3e03f */
[----:B------:R-:W-:-:S02]  /*6090*/  F2FP.BF16.F32.PACK_AB R32, R29, R32 ;  /* 0x000000201d20723e */ /* 0x000fc400000010ff */
[----:B------:R-:W-:Y:S01]  /*60a0*/  SEL R45, R5, R52, P0 ;  /* 0x00000034052d7207 */ /* 0x000fe20000000000 */
[----:B------:R-:W-:Y:S01]  /*60b0*/  UIADD3.X UR6, UR9, UR7, URZ, UP1, !UPT ;  /* 0x0000000709067290 */ /* 0x000fe20008ffe43f */
[----:B------:R-:W-:Y:S02]  /*60c0*/  SEL R29, R53, R4, P0 ;  /* 0x00000004351d7207 */ /* 0x000fe40000000000 */
[----:B------:R-:W-:Y:S02]  /*60d0*/  SEL R28, R4, R53, P0 ;  /* 0x00000035041c7207 */ /* 0x000fe40000000000 */
[----:B------:R-:W-:Y:S02]  /*60e0*/  SEL R52, R52, R5, P0 ;  /* 0x0000000534347207 */ /* 0x000fe40000000000 */
[----:B------:R-:W-:Y:S02]  /*60f0*/  F2FP.BF16.F32.PACK_AB R14, R11, R14 ;  /* 0x0000000e0b0e723e */ /* 0x000fe400000010ff */
[----:B------:R-:W-:-:S02]  /*6100*/  F2FP.BF16.F32.PACK_AB R135, R135, R10 ;  /* 0x0000000a8787723e */ /* 0x000fc400000010ff */
[----:B------:R-:W-:Y:S02]  /*6110*/  F2FP.BF16.F32.PACK_AB R41, R41, R48 ;  /* 0x000000302929723e */ /* 0x000fe400000010ff */
[----:B------:R-:W-:Y:S02]  /*6120*/  F2FP.BF16.F32.PACK_AB R13, R13, R20 ;  /* 0x000000140d0d723e */ /* 0x000fe400000010ff */
[----:B------:R-:W-:Y:S02]  /*6130*/  F2FP.BF16.F32.PACK_AB R12, R9, R12 ;  /* 0x0000000c090c723e */ /* 0x000fe400000010ff */
[----:B------:R-:W-:Y:S02]  /*6140*/  SEL R51, R14, R135, P0 ;  /* 0x000000870e337207 */ /* 0x000fe40000000000 */
[----:B------:R-:W-:Y:S02]  /*6150*/  SEL R48, R135, R14, P0 ;  /* 0x0000000e87307207 */ /* 0x000fe40000000000 */
[----:B------:R-:W-:-:S02]  /*6160*/  F2FP.BF16.F32.PACK_AB R42, R39, R42 ;  /* 0x0000002a272a723e */ /* 0x000fc400000010ff */
[----:B------:R-:W-:Y:S02]  /*6170*/  F2FP.BF16.F32.PACK_AB R33, R33, R36 ;  /* 0x000000242121723e */ /* 0x000fe400000010ff */
[----:B------:R-:W-:Y:S02]  /*6180*/  SEL R39, R13, R12, P0 ;  /* 0x0000000c0d277207 */ /* 0x000fe40000000000 */
[----:B------:R-:W-:Y:S02]  /*6190*/  MOV R4, R0 ;  /* 0x0000000000047202 */ /* 0x000fe40000000f00 */
[----:B0-----:R-:W-:Y:S02]  /*61a0*/  MOV R5, R7 ;  /* 0x0000000700057202 */ /* 0x001fe40000000f00 */
[----:B------:R-:W-:Y:S02]  /*61b0*/  SEL R36, R12, R13, P0 ;  /* 0x0000000d0c247207 */ /* 0x000fe40000000000 */
[----:B------:R-:W-:Y:S01]  /*61c0*/  F2FP.BF16.F32.PACK_AB R60, R57, R60 ;  /* 0x0000003c393c723e */ /* 0x000fe200000010ff */
[----:B------:R-:W-:Y:S01]  /*61d0*/  IMAD.WIDE R10, R155, 0x2, R4 ;  /* 0x000000029b0a7825 */ /* 0x000fe200078e0204 */
[----:B------:R-:W-:-:S02]  /*61e0*/  F2FP.BF16.F32.PACK_AB R58, R55, R58 ;  /* 0x0000003a373a723e */ /* 0x000fc400000010ff */
[----:B------:R-:W-:Y:S02]  /*61f0*/  F2FP.BF16.F32.PACK_AB R35, R35, R38 ;  /* 0x000000262323723e */ /* 0x000fe400000010ff */
[C---:B------:R-:W-:Y:S02]  /*6200*/  LOP3.LUT R7, R10.reuse, 0x180, RZ, 0xc0, !PT ;  /* 0x000001800a077812 */ /* 0x040fe400078ec0ff */
[----:B------:R-:W-:Y:S02]  /*6210*/  IADD3 R14, P5, R10, 0x20, RZ ;  /* 0x000000200a0e7810 */ /* 0x000fe40007fbe0ff */
[----:B------:R-:W-:Y:S02]  /*6220*/  SHF.R.U64 R7, R7, 0x3, RZ ;  /* 0x0000000307077819 */ /* 0x000fe400000012ff */
[----:B------:R-:W-:Y:S02]  /*6230*/  LOP3.LUT R12, R14, 0x180, RZ, 0xc0, !PT ;  /* 0x000001800e0c7812 */ /* 0x000fe400078ec0ff */
[----:B------:R-:W-:-:S02]  /*6240*/  F2FP.BF16.F32.PACK_AB R34, R31, R34 ;  /* 0x000000221f22723e */ /* 0x000fc400000010ff */
[C---:B------:R-:W-:Y:S02]  /*6250*/  IADD3 R20, P4, R10.reuse, 0x3000, RZ ;  /* 0x000030000a147810 */ /* 0x040fe40007f9e0ff */
[C---:B------:R-:W-:Y:S02]  /*6260*/  IADD3 R53, P3, R10.reuse, 0x3020, RZ ;  /* 0x000030200a357810 */ /* 0x040fe40007f7e0ff */
[C---:B------:R-:W-:Y:S02]  /*6270*/  IADD3 R55, P2, R10.reuse, 0x6000, RZ ;  /* 0x000060000a377810 */ /* 0x040fe40007f5e0ff */
[----:B------:R-:W-:Y:S02]  /*6280*/  IADD3 R57, P1, R10, 0x6020, RZ ;  /* 0x000060200a397810 */ /* 0x000fe40007f3e0ff */
[----:B------:R-:W-:Y:S02]  /*6290*/  F2FP.BF16.F32.PACK_AB R27, R27, R30 ;  /* 0x0000001e1b1b723e */ /* 0x000fe400000010ff */
[----:B------:R-:W-:Y:S01]  /*62a0*/  F2FP.BF16.F32.PACK_AB R26, R21, R26 ;  /* 0x0000001a151a723e */ /* 0x000fe200000010ff */
[--C-:B------:R-:W-:Y:S01]  /*62b0*/  IMAD.X R21, RZ, RZ, R11.reuse, P3 ;  /* 0x000000ffff157224 */ /* 0x100fe200018e060b */
[----:B------:R-:W-:Y:S01]  /*62c0*/  LOP3.LUT R10, R7, R10, RZ, 0x3c, !PT ;  /* 0x0000000a070a7212 */ /* 0x000fe200078e3cff */
[----:B------:R-:W-:Y:S01]  /*62d0*/  IMAD.X R13, RZ, RZ, R11, P1 ;  /* 0x000000ffff0d7224 */ /* 0x000fe200008e060b */
[----:B------:R-:W-:-:S02]  /*62e0*/  F2FP.BF16.F32.PACK_AB R40, R37, R40 ;  /* 0x000000282528723e */ /* 0x000fc400000010ff */
[----:B------:R-:W-:Y:S02]  /*62f0*/  SHF.R.U64 R7, R12, 0x3, RZ ;  /* 0x000000030c077819 */ /* 0x000fe400000012ff */
[----:B------:R-:W-:Y:S02]  /*6300*/  SEL R37, R35, R34, P0 ;  /* 0x0000002223257207 */ /* 0x000fe40000000000 */
[----:B------:R-:W-:Y:S02]  /*6310*/  SEL R34, R34, R35, P0 ;  /* 0x0000002322227207 */ /* 0x000fe40000000000 */
[----:B------:R-:W-:Y:S02]  /*6320*/  SEL R35, R27, R26, P0 ;  /* 0x0000001a1b237207 */ /* 0x000fe40000000000 */
[----:B------:R-:W-:Y:S01]  /*6330*/  SEL R30, R26, R27, P0 ;  /* 0x0000001b1a1e7207 */ /* 0x000fe20000000000 */
[----:B------:R-:W-:Y:S01]  /*6340*/  IMAD.X R27, RZ, RZ, R11, P5 ;  /* 0x000000ffff1b7224 */ /* 0x000fe200028e060b */
[----:B------:R-:W-:-:S02]  /*6350*/  LOP3.LUT R26, R7, R14, RZ, 0x3c, !PT ;  /* 0x0000000e071a7212 */ /* 0x000fc400078e3cff */
[----:B------:R-:W-:Y:S02]  /*6360*/  LOP3.LUT R7, R20, 0x180, RZ, 0xc0, !PT ;  /* 0x0000018014077812 */ /* 0x000fe400078ec0ff */
[----:B------:R-:W-:Y:S02]  /*6370*/  F2FP.BF16.F32.PACK_AB R43, R43, R50 ;  /* 0x000000322b2b723e */ /* 0x000fe400000010ff */
[----:B------:R-:W-:Y:S02]  /*6380*/  LOP3.LUT R12, R53, 0x180, RZ, 0xc0, !PT ;  /* 0x00000180350c7812 */ /* 0x000fe400078ec0ff */
[----:B------:R-:W-:Y:S02]  /*6390*/  F2FP.BF16.F32.PACK_AB R61, R61, R64 ;  /* 0x000000403d3d723e */ /* 0x000fe400000010ff */
[----:B------:R-:W-:Y:S02]  /*63a0*/  F2FP.BF16.F32.PACK_AB R59, R59, R62 ;  /* 0x0000003e3b3b723e */ /* 0x000fe400000010ff */
[----:B------:R-:W-:Y:S01]  /*63b0*/  F2FP.BF16.F32.PACK_AB R24, R15, R24 ;  /* 0x000000180f18723e */ /* 0x000fe200000010ff */
[----:B------:R-:W-:Y:S01]  /*63c0*/  IMAD.X R15, RZ, RZ, R11, P2 ;  /* 0x000000ffff0f7224 */ /* 0x000fe200010e060b */
[----:B------:R-:W-:-:S02]  /*63d0*/  SEL R49, R41, R40, P0 ;  /* 0x0000002829317207 */ /* 0x000fc40000000000 */
[----:B------:R-:W-:Y:S02]  /*63e0*/  SEL R40, R40, R41, P0 ;  /* 0x0000002928287207 */ /* 0x000fe40000000000 */
[----:B------:R-:W-:Y:S02]  /*63f0*/  SHF.R.U64 R7, R7, 0x3, RZ ;  /* 0x0000000307077819 */ /* 0x000fe400000012ff */
[----:B------:R-:W-:Y:S02]  /*6400*/  SEL R31, R43, R42, P0 ;  /* 0x0000002a2b1f7207 */ /* 0x000fe40000000000 */
[----:B------:R-:W-:Y:S02]  /*6410*/  SEL R41, R33, R32, P0 ;  /* 0x0000002021297207 */ /* 0x000fe40000000000 */
[----:B------:R-:W-:Y:S02]  /*6420*/  LOP3.LUT R38, R57, 0x180, RZ, 0xc0, !PT ;  /* 0x0000018039267812 */ /* 0x000fe400078ec0ff */
[----:B------:R-:W-:-:S02]  /*6430*/  SEL R42, R42, R43, P0 ;  /* 0x0000002b2a2a7207 */ /* 0x000fc40000000000 */
[----:B------:R-:W-:Y:S02]  /*6440*/  SEL R32, R32, R33, P0 ;  /* 0x0000002120207207 */ /* 0x000fe40000000000 */
[----:B------:R-:W-:Y:S02]  /*6450*/  SHF.R.U64 R12, R12, 0x3, RZ ;  /* 0x000000030c0c7819 */ /* 0x000fe400000012ff */
[----:B------:R-:W-:Y:S02]  /*6460*/  SEL R9, R61, R60, P0 ;  /* 0x0000003c3d097207 */ /* 0x000fe40000000000 */
[----:B------:R-:W-:Y:S02]  /*6470*/  SEL R43, R59, R58, P0 ;  /* 0x0000003a3b2b7207 */ /* 0x000fe40000000000 */
[----:B------:R-:W-:Y:S02]  /*6480*/  SEL R33, R25, R24, P0 ;  /* 0x0000001819217207 */ /* 0x000fe40000000000 */
[----:B------:R-:W-:Y:S01]  /*6490*/  SEL R46, R24, R25, P0 ;  /* 0x00000019182e7207 */ /* 0x000fe20000000000 */
[----:B------:R-:W-:Y:S01]  /*64a0*/  IMAD.X R25, RZ, RZ, R11, P4 ;  /* 0x000000ffff197224 */ /* 0x000fe200020e060b */
[----:B------:R-:W-:-:S02]  /*64b0*/  SEL R60, R60, R61, P0 ;  /* 0x0000003d3c3c7207 */ /* 0x000fc40000000000 */
[----:B------:R-:W-:Y:S02]  /*64c0*/  SEL R58, R58, R59, P0 ;  /* 0x0000003b3a3a7207 */ /* 0x000fe40000000000 */
[----:B------:R-:W-:Y:S02]  /*64d0*/  LOP3.LUT R24, R7, R20, RZ, 0x3c, !PT ;  /* 0x0000001407187212 */ /* 0x000fe400078e3cff */
[----:B------:R-:W-:Y:S02]  /*64e0*/  SHF.R.U64 R38, R38, 0x3, RZ ;  /* 0x0000000326267819 */ /* 0x000fe400000012ff */
[----:B------:R-:W-:Y:S02]  /*64f0*/  LOP3.LUT R20, R12, R53, RZ, 0x3c, !PT ;  /* 0x000000350c147212 */ /* 0x000fe400078e3cff */
[----:B------:R-:W-:Y:S02]  /*6500*/  LOP3.LUT R12, R38, R57, RZ, 0x3c, !PT ;  /* 0x00000039260c7212 */ /* 0x000fe400078e3cff */
[----:B------:R-:W-:-:S02]  /*6510*/  MOV R53, R20 ;  /* 0x0000001400357202 */ /* 0x000fc40000000f00 */
[----:B------:R-:W-:Y:S02]  /*6520*/  MOV R56, R10 ;  /* 0x0000000a00387202 */ /* 0x000fe40000000f00 */
[----:B------:R-:W-:Y:S02]  /*6530*/  LOP3.LUT R14, R55, 0x180, RZ, 0xc0, !PT ;  /* 0x00000180370e7812 */ /* 0x000fe400078ec0ff */
[----:B------:R-:W-:Y:S02]  /*6540*/  MOV R54, R24 ;  /* 0x0000001800367202 */ /* 0x000fe40000000f00 */
[----:B------:R-:W-:Y:S02]  /*6550*/  SHF.R.U64 R14, R14, 0x3, RZ ;  /* 0x000000030e0e7819 */ /* 0x000fe400000012ff */
[----:B------:R-:W-:Y:S02]  /*6560*/  MOV R21, R12 ;  /* 0x0000000c00157202 */ /* 0x000fe40000000f00 */
[----:B------:R-:W-:-:S02]  /*6570*/  LOP3.LUT R14, R14, R55, RZ, 0x3c, !PT ;  /* 0x000000370e0e7212 */ /* 0x000fc400078e3cff */
[----:B------:R-:W-:Y:S02]  /*6580*/  MOV R55, R26 ;  /* 0x0000001a00377202 */ /* 0x000fe40000000f00 */
[----:B------:R-:W-:Y:S02]  /*6590*/  MOV R50, R14 ;  /* 0x0000000e00327202 */ /* 0x000fe40000000f00 */
[----:B------:R-:W-:Y:S02]  /*65a0*/  PLOP3.LUT P2, PT, PT, PT, UP0, 0x80, 0x0 ;  /* 0x000000000000781c */ /* 0x000fe40003f4f008 */
[----:B--2---:R-:W-:Y:S01]  /*65b0*/  LOP3.LUT R7, R6, 0x2, RZ, 0x3c, !PT ;  /* 0x0000000206077812 */ /* 0x004fe200078e3cff */
[----:B------:R-:W-:Y:S04]  /*65c0*/  SHFL.IDX PT, R9, R9, R6, 0x1c1f ;  /* 0x001c1f0609097589 */ /* 0x000fe800000e0000 */
[----:B------:R-:W-:Y:S04]  /*65d0*/  SHFL.IDX PT, R29, R29, R6, 0x1c1f ;  /* 0x001c1f061d1d7589 */ /* 0x000fe800000e0000 */
[----:B------:R-:W0:Y:S04]  /*65e0*/  SHFL.IDX PT, R60, R60, R7, 0x1c1f ;  /* 0x001c1f073c3c7589 */ /* 0x000e2800000e0000 */
[----:B------:R-:W1:Y:S04]  /*65f0*/  SHFL.IDX PT, R28, R28, R7, 0x1c1f ;  /* 0x001c1f071c1c7589 */ /* 0x000e6800000e0000 */
[----:B------:R-:W-:Y:S04]  /*6600*/  SHFL.IDX PT, R43, R43, R6, 0x1c1f ;  /* 0x001c1f062b2b7589 */ /* 0x000fe800000e0000 */
[----:B------:R-:W2:Y:S04]  /*6610*/  SHFL.IDX PT, R58, R58, R7, 0x1c1f ;  /* 0x001c1f073a3a7589 */ /* 0x000ea800000e0000 */
[----:B------:R-:W-:Y:S04]  /*6620*/  SHFL.IDX PT, R31, R31, R6, 0x1c1f ;  /* 0x001c1f061f1f7589 */ /* 0x000fe800000e0000 */
[----:B------:R-:W-:Y:S04]  /*6630*/  SHFL.IDX PT, R45, R45, R6, 0x1c1f ;  /* 0x001c1f062d2d7589 */ /* 0x000fe800000e0000 */
[----:B------:R-:W3:Y:S01]  /*6640*/  SHFL.IDX PT, R52, R52, R7, 0x1c1f ;  /* 0x001c1f0734347589 */ /* 0x000ee200000e0000 */
[----:B0-----:R-:W-:-:S02]  /*6650*/  SEL R12, R9, R60, P0 ;  /* 0x0000003c090c7207 */ /* 0x001fc40000000000 */
[----:B------:R-:W-:Y:S01]  /*6660*/  SEL R14, R60, R9, P0 ;  /* 0x000000093c0e7207 */ /* 0x000fe20000000000 */
[----:B------:R-:W-:Y:S01]  /*6670*/  SHFL.IDX PT, R35, R35, R6, 0x1c1f ;  /* 0x001c1f0623237589 */ /* 0x000fe200000e0000 */
[----:B-1----:R-:W-:Y:S02]  /*6680*/  SEL R24, R29, R28, P0 ;  /* 0x0000001c1d187207 */ /* 0x002fe40000000000 */
[----:B------:R-:W-:Y:S01]  /*6690*/  SEL R26, R28, R29, P0 ;  /* 0x0000001d1c1a7207 */ /* 0x000fe20000000000 */
[----:B------:R-:W0:Y:S04]  /*66a0*/  SHFL.IDX PT, R42, R42, R7, 0x1c1f ;  /* 0x001c1f072a2a7589 */ /* 0x000e2800000e0000 */
[----:B------:R1:W4:Y:S01]  /*66b0*/  SHFL.IDX PT, R38, R30, R7, 0x1c1f ;  /* 0x001c1f071e267589 */ /* 0x00032200000e0000 */
[----:B--2---:R-:W-:-:S02]  /*66c0*/  SEL R13, R43, R58, P0 ;  /* 0x0000003a2b0d7207 */ /* 0x004fc40000000000 */
[----:B------:R-:W-:Y:S01]  /*66d0*/  SEL R15, R58, R43, P0 ;  /* 0x0000002b3a0f7207 */ /* 0x000fe20000000000 */
[----:B------:R-:W-:Y:S04]  /*66e0*/  SHFL.IDX PT, R37, R37, R6, 0x1c1f ;  /* 0x001c1f0625257589 */ /* 0x000fe800000e0000 */
[----:B------:R-:W-:Y:S04]  /*66f0*/  SHFL.IDX PT, R49, R49, R6, 0x1c1f ;  /* 0x001c1f0631317589 */ /* 0x000fe800000e0000 */
[----:B------:R-:W2:Y:S01]  /*6700*/  SHFL.IDX PT, R34, R34, R7, 0x1c1f ;  /* 0x001c1f0722227589 */ /* 0x000ea200000e0000 */
[----:B---3--:R-:W-:-:S02]  /*6710*/  SEL R25, R45, R52, P0 ;  /* 0x000000342d197207 */ /* 0x008fc40000000000 */
[----:B------:R-:W-:Y:S01]  /*6720*/  SEL R27, R52, R45, P0 ;  /* 0x0000002d341b7207 */ /* 0x000fe20000000000 */
[----:B------:R-:W3:Y:S04]  /*6730*/  SHFL.IDX PT, R20, R40, R7, 0x1c1f ;  /* 0x001c1f0728147589 */ /* 0x000ee800000e0000 */
[----:B------:R-:W-:Y:S01]  /*6740*/  SHFL.IDX PT, R39, R39, R6, 0x1c1f ;  /* 0x001c1f0627277589 */ /* 0x000fe200000e0000 */
[----:B0-----:R-:W-:Y:S02]  /*6750*/  SEL R28, R31, R42, P0 ;  /* 0x0000002a1f1c7207 */ /* 0x001fe40000000000 */
[----:B-1----:R-:W-:Y:S01]  /*6760*/  SEL R30, R42, R31, P0 ;  /* 0x0000001f2a1e7207 */ /* 0x002fe20000000000 */
[----:B------:R-:W-:Y:S04]  /*6770*/  SHFL.IDX PT, R41, R41, R6, 0x1c1f ;  /* 0x001c1f0629297589 */ /* 0x000fe800000e0000 */
[----:B------:R4:W0:Y:S04]  /*6780*/  SHFL.IDX PT, R10, R36, R7, 0x1c1f ;  /* 0x001c1f07240a7589 */ /* 0x00082800000e0000 */
[----:B------:R2:W1:Y:S04]  /*6790*/  SHFL.IDX PT, R44, R32, R7, 0x1c1f ;  /* 0x001c1f07202c7589 */ /* 0x00046800000e0000 */
[----:B------:R-:W-:Y:S01]  /*67a0*/  SHFL.IDX PT, R11, R33, R6, 0x1c1f ;  /* 0x001c1f06210b7589 */ /* 0x000fe200000e0000 */
[----:B----4-:R-:W-:-:S03]  /*67b0*/  SEL R36, R35, R38, P0 ;  /* 0x0000002623247207 */ /* 0x010fc60000000000 */
[----:B------:R-:W4:Y:S01]  /*67c0*/  SHFL.IDX PT, R46, R46, R7, 0x1c1f ;  /* 0x001c1f072e2e7589 */ /* 0x000f2200000e0000 */
[----:B------:R-:W-:Y:S02]  /*67d0*/  SEL R38, R38, R35, P0 ;  /* 0x0000002326267207 */ /* 0x000fe40000000000 */
[----:B--2---:R-:W-:Y:S01]  /*67e0*/  SEL R32, R37, R34, P0 ;  /* 0x0000002225207207 */ /* 0x004fe20000000000 */
[----:B------:R2:W-:Y:S01]  /*67f0*/  SHFL.IDX PT, R51, R51, R6, 0x1c1f ;  /* 0x001c1f0633337589 */ /* 0x0005e200000e0000 */
[----:B---3--:R-:W-:Y:S02]  /*6800*/  SEL R29, R49, R20, P0 ;  /* 0x00000014311d7207 */ /* 0x008fe40000000000 */
[----:B------:R-:W-:Y:S01]  /*6810*/  SEL R31, R20, R49, P0 ;  /* 0x00000031141f7207 */ /* 0x000fe20000000000 */
[----:B------:R3:W4:Y:S01]  /*6820*/  SHFL.IDX PT, R48, R48, R7, 0x1c1f ;  /* 0x001c1f0730307589 */ /* 0x00072200000e0000 */
[----:B------:R-:W-:Y:S01]  /*6830*/  SEL R34, R34, R37, P0 ;  /* 0x0000002522227207 */ /* 0x000fe20000000000 */
[----:B------:R-:W-:Y:S01]  /*6840*/  BAR.SYNC.DEFER_BLOCKING 0x1, 0x180 ;  /* 0x0046000000007b1d */ /* 0x000fe20000010000 */
[----:B0-----:R-:W-:Y:S01]  /*6850*/  SEL R40, R39, R10, P0 ;  /* 0x0000000a27287207 */ /* 0x001fe20000000000 */
[----:B--2---:R-:W-:Y:S01]  /*6860*/  IMAD.U32 R6, RZ, RZ, UR4 ;  /* 0x00000004ff067e24 */ /* 0x004fe2000f8e00ff */
[----:B------:R-:W-:-:S02]  /*6870*/  SEL R42, R10, R39, P0 ;  /* 0x000000270a2a7207 */ /* 0x000fc40000000000 */
[----:B-1----:R-:W-:Y:S01]  /*6880*/  SEL R33, R41, R44, P0 ;  /* 0x0000002c29217207 */ /* 0x002fe20000000000 */
[----:B---3--:R-:W-:Y:S01]  /*6890*/  IMAD.U32 R7, RZ, RZ, UR6 ;  /* 0x00000006ff077e24 */ /* 0x008fe2000f8e00ff */
[----:B------:R-:W-:Y:S01]  /*68a0*/  SEL R35, R44, R41, P0 ;  /* 0x000000292c237207 */ /* 0x000fe20000000000 */
[----:B------:R-:W-:Y:S01]  /*68b0*/  ULDC.64 UR6, c[0x0][0xc08] ;  /* 0x0003020000067ab9 */ /* 0x000fe20000000a00 */
[----:B----4-:R-:W-:Y:S02]  /*68c0*/  SEL R37, R11, R46, P0 ;  /* 0x0000002e0b257207 */ /* 0x010fe40000000000 */
[----:B------:R-:W-:Y:S01]  /*68d0*/  SEL R43, R48, R51, P0 ;  /* 0x00000033302b7207 */ /* 0x000fe20000000000 */
[----:B------:R0:W-:Y:S01]  /*68e0*/  STSM.16.M88.4 [R56], R12 ;  /* 0x0000000c38007844 */ /* 0x0001e20000000200 */
[----:B------:R-:W-:Y:S01]  /*68f0*/  SEL R39, R46, R11, P0 ;  /* 0x0000000b2e277207 */ /* 0x000fe20000000000 */
[----:B------:R-:W-:Y:S01]  /*6900*/  UMOV UR4, URZ ;  /* 0x0000003f00047c82 */ /* 0x000fe20008000000 */
[----:B------:R-:W-:Y:S01]  /*6910*/  SEL R41, R51, R48, P0 ;  /* 0x0000003033297207 */ /* 0x000fe20000000000 */
[----:B------:R1:W-:Y:S01]  /*6920*/  STSM.16.M88.4 [R55], R24 ;  /* 0x0000001837007844 */ /* 0x0003e20000000200 */
[----:B------:R-:W2:Y:S03]  /*6930*/  LDC R44, c[0x0][0xbe8] ;  /* 0x0002fa00ff2c7b82 */ /* 0x000ea60000000800 */
[----:B------:R1:W-:Y:S04]  /*6940*/  STSM.16.M88.4 [R54], R28 ;  /* 0x0000001c36007844 */ /* 0x0003e80000000200 */
[----:B------:R1:W-:Y:S04]  /*6950*/  STSM.16.M88.4 [R53], R32 ;  /* 0x0000002035007844 */ /* 0x0003e80000000200 */
[----:B------:R1:W-:Y:S04]  /*6960*/  STSM.16.M88.4 [R50], R36 ;  /* 0x0000002432007844 */ /* 0x0003e80000000200 */
[----:B------:R1:W-:Y:S01]  /*6970*/  STSM.16.M88.4 [R21], R40 ;  /* 0x0000002815007844 */ /* 0x0003e20000000200 */
[----:B------:R-:W-:Y:S06]  /*6980*/  BAR.SYNC.DEFER_BLOCKING 0x1, 0x180 ;  /* 0x0046000000007b1d */ /* 0x000fec0000010000 */
[----:B------:R-:W3:Y:S01]  /*6990*/  @P2 LDG.E R9, desc[UR50][R6.64] ;  /* 0x0000003206092981 */ /* 0x000ee2000c1e1900 */
[----:B------:R-:W-:Y:S01]  /*69a0*/  UISETP.NE.U32.AND UP1, UPT, UR6, URZ, UPT ;  /* 0x0000003f0600728c */ /* 0x000fe2000bf25070 */
[----:B--2---:R-:W-:-:S03]  /*69b0*/  ISETP.NE.AND P1, PT, R44, 0x1, PT ;  /* 0x000000012c00780c */ /* 0x004fc60003f25270 */
[----:B------:R-:W-:-:S06]  /*69c0*/  UISETP.NE.AND.EX UP1, UPT, UR7, URZ, UPT, UP1 ;  /* 0x0000003f0700728c */ /* 0x000fcc000bf25310 */
[----:B------:R-:W-:-:S04]  /*69d0*/  PLOP3.LUT P0, PT, PT, PT, UP1, 0x80, 0x0 ;  /* 0x000000000000781c */ /* 0x000fc80003f0f018 */
[----:B------:R-:W2:Y:S01]  /*69e0*/  @P1 LDC R10, c[0x0][0xbec] ;  /* 0x0002fb00ff0a1b82 */ /* 0x000ea20000000800 */
[----:B------:R-:W-:-:S03]  /*69f0*/  @UP1 UIADD3 UR6, UP2, UR8, UR6, URZ ;  /* 0x0000000608061290 */ /* 0x000fc6000ff5e03f */
[----:B------:R-:W-:Y:S01]  /*6a00*/  ULDC UR8, c[0x0][0xa88] ;  /* 0x0002a20000087ab9 */ /* 0x000fe20000000800 */
[----:B------:R-:W-:Y:S02]  /*6a10*/  @UP1 UIADD3.X UR7, UR9, UR7, URZ, UP2, !UPT ;  /* 0x0000000709071290 */ /* 0x000fe400097fe43f */
[----:B0-----:R-:W-:Y:S01]  /*6a20*/  IMAD.U32 R14, RZ, RZ, UR6 ;  /* 0x00000006ff0e7e24 */ /* 0x001fe2000f8e00ff */
[----:B------:R-:W0:Y:S03]  /*6a30*/  @P1 LDC R12, c[0x0][0xbf0] ;  /* 0x0002fc00ff0c1b82 */ /* 0x000e260000000800 */
[----:B------:R-:W-:Y:S01]  /*6a40*/  IMAD.U32 R15, RZ, RZ, UR7 ;  /* 0x00000007ff0f7e24 */ /* 0x000fe2000f8e00ff */
[----:B---3--:R-:W-:Y:S01]  /*6a50*/  @P2 R2UR UR4, R9 ;  /* 0x00000000090422ca */ /* 0x008fe200000e0000 */
[----:B------:R-:W-:-:S06]  /*6a60*/  IMAD.U32 R9, RZ, RZ, UR8 ;  /* 0x00000008ff097e24 */ /* 0x000fcc000f8e00ff */
[----:B------:R1:W5:Y:S01]  /*6a70*/  @P0 LDG.E R9, desc[UR50][R14.64] ;  /* 0x000000320e090981 */ /* 0x000362000c1e1900 */
[----:B0-2---:R-:W-:Y:S07]  /*6a80*/  @P0 BRA `(.L_x_188) ;  /* 0x0000000000100947 */ /* 0x005fee0003800000 */
[----:B------:R-:W-:Y:S05]  /*6a90*/  @!P2 BRA `(.L_x_188) ;  /* 0x00000000000ca947 */ /* 0x000fea0003800000 */
[----:B-1----:R-:W2:Y:S04]  /*6aa0*/  LDG.E R14, desc[UR50][R6.64] ;  /* 0x00000032060e7981 */ /* 0x002ea8000c1e1900 */
[----:B-----5:R-:W2:Y:S02]  /*6ab0*/  LDG.E R9, desc[UR50][R6.64+0x4] ;  /* 0x0000043206097981 */ /* 0x020ea4000c1e1900 */
[----:B--2---:R-:W-:-:S07]  /*6ac0*/  IMAD.IADD R9, R9, 0x1, -R14 ;  /* 0x0000000109097824 */ /* 0x004fce00078e0a0e */
.L_x_188:
[----:B-1----:R-:W-:Y:S01]  /*6ad0*/  IMAD.U32 R15, RZ, RZ, UR45 ;  /* 0x0000002dff0f7e24 */ /* 0x002fe2000f8e00ff */
[----:B------:R-:W-:Y:S01]  /*6ae0*/  USHF.R.S32.HI UR14, URZ, 0x1f, UR46 ;  /* 0x0000001f3f0e7899 */ /* 0x000fe2000801142e */
[----:B------:R-:W-:Y:S01]  /*6af0*/  IMAD R11, R19, 0x20, R2 ;  /* 0x00000020130b7824 */ /* 0x000fe200078e0202 */
[----:B------:R-:W-:Y:S01]  /*6b00*/  ULDC.64 UR12, c[0x0][0xb90] ;  /* 0x0002e400000c7ab9 */ /* 0x000fe20000000a00 */
[----:B------:R-:W-:Y:S01]  /*6b10*/  IMAD R15, R15, 0xc0, R154 ;  /* 0x000000c00f0f7824 */ /* 0x000fe200078e029a */
[----:B------:R-:W-:Y:S01]  /*6b20*/  USHF.R.S32.HI UR9, URZ, 0x1f, UR4 ;  /* 0x0000001f3f097899 */ /* 0x000fe20008011404 */
[----:B------:R-:W-:Y:S01]  /*6b30*/  IMAD.WIDE R4, R11, 0x2, R4 ;  /* 0x000000020b047825 */ /* 0x000fe200078e0204 */
[----:B------:R-:W-:Y:S01]  /*6b40*/  UIMAD UR10, UR14, UR12, URZ ;  /* 0x0000000c0e0a72a4 */ /* 0x000fe2000f8e023f */
[----:B------:R-:W-:Y:S02]  /*6b50*/  UMOV UR8, UR4 ;  /* 0x0000000400087c82 */ /* 0x000fe40008000000 */
[----:B------:R-:W-:Y:S01]  /*6b60*/  @P1 IMAD.HI.U32 R7, R15, R10, RZ ;  /* 0x0000000a0f071227 */ /* 0x000fe200078e00ff */
[----:B------:R-:W-:Y:S01]  /*6b70*/  USEL UR43, UR43, URZ, !UP0 ;  /* 0x0000003f2b2b7287 */ /* 0x000fe2000c000000 */
[----:B------:R-:W-:Y:S01]  /*6b80*/  IADD3 R13, P2, R4, 0x1800, RZ ;  /* 0x00001800040d7810 */ /* 0x000fe20007f5e0ff */
[----:B------:R-:W-:Y:S01]  /*6b90*/  UIMAD.WIDE.U32 UR6, UR46, UR12, UR8 ;  /* 0x0000000c2e0672a5 */ /* 0x000fe2000f8e0008 */
[----:B------:R-:W-:Y:S01]  /*6ba0*/  IMAD.MOV.U32 R6, RZ, RZ, R15 ;  /* 0x000000ffff067224 */ /* 0x000fe200078e000f */
[----:B------:R-:W-:Y:S01]  /*6bb0*/  UIMAD UR10, UR46, UR13, UR10 ;  /* 0x0000000d2e0a72a4 */ /* 0x000fe2000f8e020a */
[----:B------:R-:W-:Y:S01]  /*6bc0*/  @P1 SHF.R.U32.HI R6, RZ, R12, R7 ;  /* 0x0000000cff061219 */ /* 0x000fe20000011607 */
[----:B------:R-:W-:Y:S01]  /*6bd0*/  USEL UR42, UR42, URZ, !UP0 ;  /* 0x0000003f2a2a7287 */ /* 0x000fe2000c000000 */
[----:B------:R-:W-:Y:S01]  /*6be0*/  LOP3.LUT R12, R13, 0x180, RZ, 0xc0, !PT ;  /* 0x000001800d0c7812 */ /* 0x000fe200078ec0ff */
[----:B------:R-:W-:Y:S01]  /*6bf0*/  ULDC.64 UR12, c[0x0][0xb98] ;  /* 0x0002e600000c7ab9 */ /* 0x000fe20000000a00 */
[----:B------:R-:W-:Y:S01]  /*6c00*/  UIADD3 UR7, UR7, UR10, URZ ;  /* 0x0000000a07077290 */ /* 0x000fe2000fffe03f */
[--C-:B------:R-:W-:Y:S01]  /*6c10*/  IMAD.MOV R11, RZ, RZ, -R6.reuse ;  /* 0x000000ffff0b7224 */ /* 0x100fe200078e0a06 */
[----:B------:R-:W-:Y:S01]  /*6c20*/  UIMAD UR8, UR43, UR12, URZ ;  /* 0x0000000c2b0872a4 */ /* 0x000fe2000f8e023f */
[----:B------:R-:W-:Y:S01]  /*6c30*/  SHF.R.S32.HI R7, RZ, 0x1f, R6 ;  /* 0x0000001fff077819 */ /* 0x000fe20000011406 */
[----:B------:R-:W-:Y:S01]  /*6c40*/  UIMAD.WIDE.U32 UR6, UR42, UR12, UR6 ;  /* 0x0000000c2a0672a5 */ /* 0x000fe2000f8e0006 */
[----:B------:R-:W-:Y:S01]  /*6c50*/  IMAD R11, R44, R11, R15 ;  /* 0x0000000b2c0b7224 */ /* 0x000fe200078e020f */
[----:B------:R-:W-:Y:S01]  /*6c60*/  UIMAD UR8, UR42, UR13, UR8 ;  /* 0x0000000d2a0872a4 */ /* 0x000fe2000f8e0208 */
[----:B------:R-:W-:Y:S01]  /*6c70*/  SHF.R.U64 R12, R12, 0x3, RZ ;  /* 0x000000030c0c7819 */ /* 0x000fe200000012ff */
[----:B-----5:R-:W-:Y:S01]  /*6c80*/  IMAD R43, R9, R44, RZ ;  /* 0x0000002c092b7224 */ /* 0x020fe200078e02ff */
[----:B------:R-:W-:Y:S01]  /*6c90*/  ULDC.64 UR10, c[0x0][0xaa0] ;  /* 0x0002a800000a7ab9 */ /* 0x000fe20000000a00 */
[----:B------:R-:W-:Y:S01]  /*6ca0*/  IADD3 R6, P0, R6, UR6, RZ ;  /* 0x0000000606067c10 */ /* 0x000fe2000ff1e0ff */
[----:B------:R-:W0:Y:S01]  /*6cb0*/  @P1 LDC R9, c[0x0][0xbec] ;  /* 0x0002fb00ff091b82 */ /* 0x000e220000000800 */
[----:B------:R-:W-:Y:S01]  /*6cc0*/  IMAD.U32 R14, RZ, RZ, UR8 ;  /* 0x00000008ff0e7e24 */ /* 0x000fe2000f8e00ff */
[----:B------:R-:W-:-:S02]  /*6cd0*/  SHF.R.S32.HI R10, RZ, 0x1f, R11 ;  /* 0x0000001fff0a7819 */ /* 0x000fc4000001140b */
[----:B------:R-:W-:Y:S02]  /*6ce0*/  IADD3 R33, P6, R4, 0x3000, RZ ;  /* 0x0000300004217810 */ /* 0x000fe40007fde0ff */
[----:B------:R-:W-:Y:S01]  /*6cf0*/  IADD3.X R7, R7, UR7, R14, P0, !PT ;  /* 0x0000000707077c10 */ /* 0x000fe200087fe40e */
[----:B------:R-:W-:Y:S01]  /*6d00*/  ULDC.64 UR6, c[0x0][0xb88] ;  /* 0x0002e20000067ab9 */ /* 0x000fe20000000a00 */
[----:B------:R-:W-:Y:S01]  /*6d10*/  UIMAD UR8, UR9, UR10, URZ ;  /* 0x0000000a090872a4 */ /* 0x000fe2000f8e023f */
[----:B------:R-:W-:Y:S01]  /*6d20*/  IMAD R14, R10, UR6, RZ ;  /* 0x000000060a0e7c24 */ /* 0x000fe2000f8e02ff */
[----:B------:R-:W-:Y:S01]  /*6d30*/  LOP3.LUT R10, R12, R13, RZ, 0x3c, !PT ;  /* 0x0000000d0c0a7212 */ /* 0x000fe200078e3cff */
[C---:B------:R-:W-:Y:S01]  /*6d40*/  IMAD.WIDE.U32 R6, R11.reuse, UR6, R6 ;  /* 0x000000060b067c25 */ /* 0x040fe2000f8e0006 */
[C---:B------:R-:W-:Y:S02]  /*6d50*/  IADD3 R25, P5, R4.reuse, 0x4800, RZ ;  /* 0x0000480004197810 */ /* 0x040fe40007fbe0ff */
[----:B------:R-:W-:Y:S01]  /*6d60*/  IADD3 R37, P4, R4, 0x6000, RZ ;  /* 0x0000600004257810 */ /* 0x000fe20007f9e0ff */
[----:B------:R-:W-:Y:S01]  /*6d70*/  IMAD R13, R11, UR7, R14 ;  /* 0x000000070b0d7c24 */ /* 0x000fe2000f8e020e */
[----:B------:R-:W-:Y:S01]  /*6d80*/  ULDC.64 UR6, c[0x0][0xb50] ;  /* 0x0002d40000067ab9 */ /* 0x000fe20000000a00 */
[----:B------:R-:W-:Y:S01]  /*6d90*/  IMAD.X R11, RZ, RZ, R5, P2 ;  /* 0x000000ffff0b7224 */ /* 0x000fe200010e0605 */
[----:B------:R-:W-:Y:S01]  /*6da0*/  LEA R12, P0, R6, UR6, 0x2 ;  /* 0x00000006060c7c11 */ /* 0x000fe2000f8010ff */
[----:B------:R-:W-:Y:S01]  /*6db0*/  IMAD.IADD R7, R7, 0x1, R13 ;  /* 0x0000000107077824 */ /* 0x000fe200078e020d */
[----:B------:R-:W-:Y:S01]  /*6dc0*/  UIMAD UR8, UR4, UR11, UR8 ;  /* 0x0000000b040872a4 */ /* 0x000fe2000f8e0208 */
[----:B------:R-:W-:-:S02]  /*6dd0*/  LOP3.LUT R13, R4, 0x180, RZ, 0xc0, !PT ;  /* 0x00000180040d7812 */ /* 0x000fc400078ec0ff */
[----:B------:R-:W-:Y:S01]  /*6de0*/  SHFL.IDX PT, R20, R12, RZ, 0x1c1f ;  /* 0x001c1fff0c147589 */ /* 0x000fe200000e0000 */
[----:B------:R-:W-:Y:S01]  /*6df0*/  LEA.HI.X R14, R6, UR7, R7, 0x2, P0 ;  /* 0x00000007060e7c11 */ /* 0x000fe200080f1407 */
[----:B------:R-:W-:Y:S01]  /*6e00*/  IMAD.U32 R7, RZ, RZ, UR45 ;  /* 0x0000002dff077e24 */ /* 0x000fe2000f8e00ff */
[----:B------:R-:W-:Y:S01]  /*6e10*/  LOP3.LUT P0, RZ, R22, 0x3, RZ, 0xc0, !PT ;  /* 0x0000000316ff7812 */ /* 0x000fe2000780c0ff */
[----:B------:R1:W-:Y:S01]  /*6e20*/  SHFL.IDX PT, R40, R12, 0x1, 0x1c1f ;  /* 0x003c1f000c287f89 */ /* 0x0003e200000e0000 */
[----:B------:R-:W-:Y:S01]  /*6e30*/  SHF.R.U64 R13, R13, 0x3, RZ ;  /* 0x000000030d0d7819 */ /* 0x000fe200000012ff */
[----:B------:R-:W-:Y:S01]  /*6e40*/  IMAD R26, R7, 0xc0, R152 ;  /* 0x000000c0071a7824 */ /* 0x000fe200078e0298 */
[----:B------:R-:W-:Y:S01]  /*6e50*/  UIMAD.WIDE.U32 UR6, UR4, UR10, URZ ;  /* 0x0000000a040672a5 */ /* 0x000fe2000f8e003f */
[----:B------:R-:W2:Y:S01]  /*6e60*/  SHFL.IDX PT, R21, R14, RZ, 0x1c1f ;  /* 0x001c1fff0e157589 */ /* 0x000ea200000e0000 */
[----:B------:R-:W-:Y:S01]  /*6e70*/  IADD3 R7, P3, R4, 0x7800, RZ ;  /* 0x0000780004077810 */ /* 0x000fe20007f7e0ff */
[C---:B------:R-:W-:Y:S01]  /*6e80*/  VIADD R6, R26.reuse, 0x8 ;  /* 0x000000081a067836 */ /* 0x040fe20000000000 */
[-C--:B------:R-:W-:Y:S01]  /*6e90*/  ISETP.GE.OR P2, PT, R26, R43.reuse, P0 ;  /* 0x0000002b1a00720c */ /* 0x080fe20000746670 */
[----:B------:R-:W3:Y:S01]  /*6ea0*/  SHFL.IDX PT, R41, R14, 0x1, 0x1c1f ;  /* 0x003c1f000e297f89 */ /* 0x000ee200000e0000 */
[----:B------:R-:W-:Y:S01]  /*6eb0*/  ULDC.64 UR10, c[0x0][0xae8] ;  /* 0x0002ba00000a7ab9 */ /* 0x000fe20000000a00 */
[----:B------:R-:W-:Y:S01]  /*6ec0*/  UIADD3 UR7, UR7, UR8, URZ ;  /* 0x0000000807077290 */ /* 0x000fe2000fffe03f */
[----:B------:R-:W-:Y:S01]  /*6ed0*/  ISETP.GE.OR P0, PT, R6, R43, P0 ;  /* 0x0000002b0600720c */ /* 0x000fe20000706670 */
[----:B------:R-:W-:Y:S01]  /*6ee0*/  UIMAD UR4, UR14, UR10, URZ ;  /* 0x0000000a0e0472a4 */ /* 0x000fe2000f8e023f */
[----:B------:R-:W-:Y:S01]  /*6ef0*/  LOP3.LUT R32, R33, 0x180, RZ, 0xc0, !PT ;  /* 0x0000018021207812 */ /* 0x000fe200078ec0ff */
[----:B------:R-:W-:Y:S01]  /*6f00*/  IMAD.X R29, RZ, RZ, R5, P3 ;  /* 0x000000ffff1d7224 */ /* 0x000fe200018e0605 */
[----:B------:R-:W-:-:S02]  /*6f10*/  LOP3.LUT R24, R25, 0x180, RZ, 0xc0, !PT ;  /* 0x0000018019187812 */ /* 0x000fc400078ec0ff */
[----:B------:R-:W-:Y:S02]  /*6f20*/  LOP3.LUT R36, R37, 0x180, RZ, 0xc0, !PT ;  /* 0x0000018025247812 */ /* 0x000fe400078ec0ff */
[----:B-1----:R-:W-:Y:S01]  /*6f30*/  LOP3.LUT R12, R13, R4, RZ, 0x3c, !PT ;  /* 0x000000040d0c7212 */ /* 0x002fe200078e3cff */
[----:B--2---:R1:W-:Y:S01]  /*6f40*/  @!P2 ST.E desc[UR50][R20.64], R3 ;  /* 0x000000031400a985 */ /* 0x0043e2000c101932 */
[----:B------:R-:W-:Y:S01]  /*6f50*/  UIMAD UR4, UR46, UR11, UR4 ;  /* 0x0000000b2e0472a4 */ /* 0x000fe2000f8e0204 */
[----:B------:R-:W-:Y:S01]  /*6f60*/  LOP3.LUT R6, R7, 0x180, RZ, 0xc0, !PT ;  /* 0x0000018007067812 */ /* 0x000fe200078ec0ff */
[----:B------:R-:W-:Y:S01]  /*6f70*/  UIMAD.WIDE.U32 UR6, UR46, UR10, UR6 ;  /* 0x0000000a2e0672a5 */ /* 0x000fe2000f8e0006 */
[----:B---3--:R0:W-:Y:S01]  /*6f80*/  @!P0 ST.E desc[UR50][R40.64], R8 ;  /* 0x0000000828008985 */ /* 0x0081e2000c101932 */
[----:B------:R-:W-:Y:S01]  /*6f90*/  ULDC.64 UR8, c[0x0][0xaf0] ;  /* 0x0002bc0000087ab9 */ /* 0x000fe20000000a00 */
[----:B------:R-:W-:Y:S01]  /*6fa0*/  SHF.R.U64 R32, R32, 0x3, RZ ;  /* 0x0000000320207819 */ /* 0x000fe200000012ff */
[----:B------:R-:W-:Y:S01]  /*6fb0*/  IMAD.MOV.U32 R13, RZ, RZ, R5 ;  /* 0x000000ffff0d7224 */ /* 0x000fe200078e0005 */
[----:B------:R-:W-:-:S02]  /*6fc0*/  SHF.R.U64 R24, R24, 0x3, RZ ;  /* 0x0000000318187819 */ /* 0x000fc400000012ff */
[----:B------:R-:W-:Y:S01]  /*6fd0*/  SHF.R.U64 R36, R36, 0x3, RZ ;  /* 0x0000000324247819 */ /* 0x000fe200000012ff */
[----:B-1----:R-:W1:Y:S01]  /*6fe0*/  @P1 LDC R21, c[0x0][0xbf0] ;  /* 0x0002fc00ff151b82 */ /* 0x002e620000000800 */
[----:B------:R-:W-:Y:S02]  /*6ff0*/  IMAD R3, R18, 0x60, R19 ;  /* 0x0000006012037824 */ /* 0x000fe400078e0213 */
[----:B------:R-:W-:Y:S01]  /*7000*/  IMAD.U32 R20, RZ, RZ, UR45 ;  /* 0x0000002dff147e24 */ /* 0x000fe2000f8e00ff */
[----:B------:R-:W-:Y:S01]  /*7010*/  UIADD3 UR7, UR7, UR4, URZ ;  /* 0x0000000407077290 */ /* 0x000fe2000fffe03f */
[----:B------:R-:W-:Y:S01]  /*7020*/  SHF.R.U64 R4, R6, 0x3, RZ ;  /* 0x0000000306047819 */ /* 0x000fe200000012ff */
[----:B------:R-:W5:Y:S01]  /*7030*/  LD.E.128 R12, desc[UR50][R12.64] ;  /* 0x000000320c0c7980 */ /* 0x000f62000c101d00 */
[----:B------:R-:W-:Y:S01]  /*7040*/  IMAD R20, R20, 0xc0, R3 ;  /* 0x000000c014147824 */ /* 0x000fe200078e0203 */
[----:B------:R-:W-:Y:S01]  /*7050*/  UIMAD UR4, UR43, UR8, URZ ;  /* 0x000000082b0472a4 */ /* 0x000fe2000f8e023f */
[----:B------:R-:W-:Y:S01]  /*7060*/  LOP3.LUT R32, R32, R33, RZ, 0x3c, !PT ;  /* 0x0000002120207212 */ /* 0x000fe200078e3cff */
[----:B------:R-:W-:Y:S01]  /*7070*/  UIMAD.WIDE.U32 UR6, UR42, UR8, UR6 ;  /* 0x000000082a0672a5 */ /* 0x000fe2000f8e0006 */
[----:B0-----:R-:W-:Y:S01]  /*7080*/  @P1 IMAD.HI.U32 R8, R20, R9, RZ ;  /* 0x0000000914081227 */ /* 0x001fe200078e00ff */
[----:B------:R-:W-:Y:S01]  /*7090*/  UIMAD UR4, UR42, UR9, UR4 ;  /* 0x000000092a0472a4 */ /* 0x000fe2000f8e0204 */
[----:B------:R-:W-:-:S02]  /*70a0*/  LOP3.LUT R24, R24, R25, RZ, 0x3c, !PT ;  /* 0x0000001918187212 */ /* 0x000fc400078e3cff */
[----:B------:R-:W-:Y:S01]  /*70b0*/  IMAD.MOV.U32 R3, RZ, RZ, R20 ;  /* 0x000000ffff037224 */ /* 0x000fe200078e0014 */
[----:B------:R-:W-:Y:S01]  /*70c0*/  LOP3.LUT R36, R36, R37, RZ, 0x3c, !PT ;  /* 0x0000002524247212 */ /* 0x000fe200078e3cff */
[--C-:B------:R-:W-:Y:S01]  /*70d0*/  IMAD.X R33, RZ, RZ, R5.reuse, P6 ;  /* 0x000000ffff217224 */ /* 0x100fe200030e0605 */
[----:B------:R-:W-:Y:S01]  /*70e0*/  LOP3.LUT R28, R4, R7, RZ, 0x3c, !PT ;  /* 0x00000007041c7212 */ /* 0x000fe200078e3cff */
[--C-:B------:R-:W-:Y:S01]  /*70f0*/  IMAD.X R25, RZ, RZ, R5.reuse, P5 ;  /* 0x000000ffff197224 */ /* 0x100fe200028e0605 */
[----:B------:R-:W-:Y:S01]  /*7100*/  UIADD3 UR4, UR7, UR4, URZ ;  /* 0x0000000407047290 */ /* 0x000fe2000fffe03f */
[----:B------:R-:W-:Y:S01]  /*7110*/  IMAD.X R37, RZ, RZ, R5, P4 ;  /* 0x000000ffff257224 */ /* 0x000fe200020e0605 */
[----:B------:R-:W-:Y:S01]  /*7120*/  ULDC.64 UR8, c[0x0][0xae0] ;  /* 0x0002b80000087ab9 */ /* 0x000fe20000000a00 */
[----:B------:R0:W5:Y:S01]  /*7130*/  LD.E.128 R4, desc[UR50][R10.64] ;  /* 0x000000320a047980 */ /* 0x000162000c101d00 */
[----:B-1----:R-:W-:Y:S01]  /*7140*/  @P1 SHF.R.U32.HI R3, RZ, R21, R8 ;  /* 0x00000015ff031219 */ /* 0x002fe20000011608 */
[----:B------:R-:W-:-:S02]  /*7150*/  IMAD.U32 R9, RZ, RZ, UR7 ;  /* 0x00000007ff097e24 */ /* 0x000fc4000f8e00ff */
[----:B------:R-:W-:Y:S01]  /*7160*/  IMAD.U32 R8, RZ, RZ, UR6 ;  /* 0x00000006ff087e24 */ /* 0x000fe2000f8e00ff */
[----:B------:R-:W5:Y:S04]  /*7170*/  LD.E.128 R32, desc[UR50][R32.64] ;  /* 0x0000003220207980 */ /* 0x000f68000c101d00 */
[----:B------:R-:W5:Y:S01]  /*7180*/  LD.E.128 R24, desc[UR50][R24.64] ;  /* 0x0000003218187980 */ /* 0x000f62000c101d00 */
[--C-:B0-----:R-:W-:Y:S01]  /*7190*/  SHF.R.S32.HI R10, RZ, 0x1f, R3.reuse ;  /* 0x0000001fff0a7819 */ /* 0x101fe20000011403 */
[----:B------:R-:W-:Y:S01]  /*71a0*/  IMAD.MOV R11, RZ, RZ, -R3 ;  /* 0x000000ffff0b7224 */ /* 0x000fe200078e0a03 */
[----:B------:R-:W-:Y:S01]  /*71b0*/  ULDC.64 UR6, c[0x0][0xad8] ;  /* 0x0002b60000067ab9 */ /* 0x000fe20000000a00 */
[----:B------:R-:W-:Y:S01]  /*71c0*/  IMAD.U32 R9, RZ, RZ, UR4 ;  /* 0x00000004ff097e24 */ /* 0x000fe2000f8e00ff */
[----:B------:R-:W5:Y:S01]  /*71d0*/  LD.E.128 R36, desc[UR50][R36.64] ;  /* 0x0000003224247980 */ /* 0x000f62000c101d00 */
[----:B------:R-:W-:-:S02]  /*71e0*/  IMAD R10, R10, UR8, RZ ;  /* 0x000000080a0a7c24 */ /* 0x000fc4000f8e02ff */
[----:B------:R-:W-:Y:S01]  /*71f0*/  IMAD R11, R44, R11, R20 ;  /* 0x0000000b2c0b7224 */ /* 0x000fe200078e0214 */
[----:B------:R-:W5:Y:S01]  /*7200*/  LD.E.128 R28, desc[UR50][R28.64] ;  /* 0x000000321c1c7980 */ /* 0x000f62000c101d00 */
[C---:B------:R-:W-:Y:S02]  /*7210*/  IMAD R21, R3.reuse, UR9, R10 ;  /* 0x0000000903157c24 */ /* 0x040fe4000f8e020a */
[----:B------:R-:W-:Y:S01]  /*7220*/  IMAD.WIDE.U32 R8, R3, UR8, R8 ;  /* 0x0000000803087c25 */ /* 0x000fe2000f8e0008 */
[----:B------:R-:W-:Y:S01]  /*7230*/  @!PT LDS RZ, [RZ] ;  /* 0x00000000fffff984 */ /* 0x000fe20000000800 */
[----:B------:R-:W-:Y:S01]  /*7240*/  @!PT LDS RZ, [RZ] ;  /* 0x00000000fffff984 */ /* 0x000fe20000000800 */
[----:B------:R-:W-:Y:S01]  /*7250*/  @!PT LDS RZ, [RZ] ;  /* 0x00000000fffff984 */ /* 0x000fe20000000800 */
[----:B------:R-:W-:Y:S01]  /*7260*/  @!PT LDS RZ, [RZ] ;  /* 0x00000000fffff984 */ /* 0x000fe20000000800 */
[----:B------:R0:W-:Y:S06]  /*7270*/  MEMBAR.ALL.CTA ;  /* 0x0000000000007992 */ /* 0x0001ec0000008000 */
[----:B0-----:R-:W0:Y:S01]  /*7280*/  FENCE.VIEW.ASYNC.S ;  /* 0x00000000000073c6 */ /* 0x001e220000000000 */
[----:B------:R-:W-:Y:S01]  /*7290*/  SHF.R.S32.HI R3, RZ, 0x1f, R11 ;  /* 0x0000001fff037819 */ /* 0x000fe2000001140b */
[----:B------:R-:W-:-:S02]  /*72a0*/  IMAD.U32 R44, RZ, RZ, UR45 ;  /* 0x0000002dff2c7e24 */ /* 0x000fc4000f8e00ff */
[----:B------:R-:W-:Y:S02]  /*72b0*/  IMAD.IADD R9, R9, 0x1, R21 ;  /* 0x0000000109097824 */ /* 0x000fe400078e0215 */
[----:B------:R-:W-:Y:S02]  /*72c0*/  IMAD R10, R3, UR6, RZ ;  /* 0x00000006030a7c24 */ /* 0x000fe4000f8e02ff */
[----:B------:R-:W-:Y:S02]  /*72d0*/  IMAD R44, R44, 0xc0, R19 ;  /* 0x000000c02c2c7824 */ /* 0x000fe400078e0213 */
[C---:B------:R-:W-:Y:S02]  /*72e0*/  IMAD R3, R11.reuse, UR7, R10 ;  /* 0x000000070b037c24 */ /* 0x040fe4000f8e020a */
[----:B------:R-:W-:Y:S01]  /*72f0*/  IMAD.WIDE.U32 R8, R11, UR6, R8 ;  /* 0x000000060b087c25 */ /* 0x000fe2000f8e0008 */
[----:B------:R-:W-:Y:S01]  /*7300*/  ISETP.GE.AND P0, PT, R44, R43, PT ;  /* 0x0000002b2c00720c */ /* 0x000fe20003f06270 */
[----:B------:R-:W-:-:S02]  /*7310*/  ULDC.64 UR6, c[0x0][0xa80] ;  /* 0x0002a00000067ab9 */ /* 0x000fc40000000a00 */
[----:B------:R-:W-:Y:S01]  /*7320*/  IMAD.IADD R3, R9, 0x1, R3 ;  /* 0x0000000109037824 */ /* 0x000fe200078e0203 */
[----:B------:R-:W-:Y:S01]  /*7330*/  LEA R42, P1, R8, UR6, 0x1 ;  /* 0x00000006082a7c11 */ /* 0x000fe2000f8208ff */
[----:B------:R-:W-:-:S03]  /*7340*/  VIADD R0, R0, 0x19c20 ;  /* 0x00019c2000007836 */ /* 0x000fc60000000000 */
[----:B------:R-:W-:Y:S02]  /*7350*/  LEA.HI.X R3, R8, UR7, R3, 0x1, P1 ;  /* 0x0000000708037c11 */ /* 0x000fe400088f0c03 */
[----:B------:R-:W-:Y:S01]  /*7360*/  PRMT R0, RZ, 0x654, R0 ;  /* 0x00000654ff007816 */ /* 0x000fe20000000000 */
[----:B0-----:R0:W1:Y:S01]  /*7370*/  SHFL.IDX PT, R10, R42, RZ, 0x1c1f ;  /* 0x001c1fff2a0a7589 */ /* 0x00106200000e0000 */
[----:B------:R-:W-:Y:S02]  /*7380*/  BSSY B1, `(.L_x_189) ;  /* 0x0000010000017945 */ /* 0x000fe40003800000 */
[----:B------:R0:W-:Y:S01]  /*7390*/  SYNCS.ARRIVE.TRANS64.RED.A1T0 RZ, [R0+URZ], RZ ;  /* 0x000000ff00ff79a7 */ /* 0x0001e2000810043f */
[----:B------:R0:W2:Y:S01]  /*73a0*/  SHFL.IDX PT, R11, R3, RZ, 0x1c1f ;  /* 0x001c1fff030b7589 */ /* 0x0000a200000e0000 */
[----:B------:R-:W-:Y:S05]  /*73b0*/  @P0 BRA `(.L_x_190) ;  /* 0x0000000000300947 */ /* 0x000fea0003800000 */
[----:B------:R-:W-:Y:S02]  /*73c0*/  ULDC UR4, c[0x0][0xac8] ;  /* 0x0002b20000047ab9 */ /* 0x000fe40000000800 */
[----:B------:R-:W-:Y:S02]  /*73d0*/  ISETP.GE.AND P1, PT, R16, UR4, PT ;  /* 0x0000000410007c0c */ /* 0x000fe4000bf26270 */
[----:B------:R-:W-:Y:S02]  /*73e0*/  ISETP.GE.AND P2, PT, R17, UR4, PT ;  /* 0x0000000411007c0c */ /* 0x000fe4000bf46270 */
[----:B------:R-:W-:-:S09]  /*73f0*/  ISETP.GE.AND P0, PT, R2, UR4, PT ;  /* 0x0000000402007c0c */ /* 0x000fd2000bf06270 */
[-C--:B-1----:R-:W-:Y:S02]  /*7400*/  @!P1 LEA R20, P3, R16, R10.reuse, 0x1 ;  /* 0x0000000a10149211 */ /* 0x082fe400078608ff */
[C---:B------:R-:W-:Y:S02]  /*7410*/  @!P2 LEA R40, P4, R17.reuse, R10, 0x1 ;  /* 0x0000000a1128a211 */ /* 0x040fe400078808ff */
[----:B--2---:R-:W-:Y:S01]  /*7420*/  @!P0 IMAD.WIDE R8, R2, 0x2, R10 ;  /* 0x0000000202088825 */ /* 0x004fe200078e020a */
[-C--:B------:R-:W-:Y:S02]  /*7430*/  @!P1 LEA.HI.X R21, R16, R11.reuse, R157, 0x1, P3 ;  /* 0x0000000b10159211 */ /* 0x080fe400018f0c9d */
[----:B------:R-:W-:Y:S02]  /*7440*/  @!P2 LEA.HI.X R41, R17, R11, R156, 0x1, P4 ;  /* 0x0000000b1129a211 */ /* 0x000fe400020f0c9c */
[----:B-----5:R3:W-:Y:S04]  /*7450*/  @!P0 ST.E.128 desc[UR50][R8.64], R12 ;  /* 0x0000000c08008985 */ /* 0x0207e8000c101d32 */
[----:B------:R3:W-:Y:S04]  /*7460*/  @!P1 ST.E.128 desc[UR50][R20.64], R32 ;  /* 0x0000002014009985 */ /* 0x0007e8000c101d32 */
[----:B------:R3:W-:Y:S02]  /*7470*/  @!P2 ST.E.128 desc[UR50][R40.64], R36 ;  /* 0x000000242800a985 */ /* 0x0007e4000c101d32 */
.L_x_190:
[----:B------:R-:W-:Y:S05]  /*7480*/  BSYNC B1 ;  /* 0x0000000000017941 */ /* 0x000fea0003800000 */
.L_x_189:
[----:B0-----:R-:W-:Y:S01]  /*7490*/  VIADD R0, R44, 0x60 ;  /* 0x000000602c007836 */ /* 0x001fe20000000000 */
[----:B--2---:R0:W2:Y:S04]  /*74a0*/  SHFL.IDX PT, R11, R3, 0x1, 0x1c1f ;  /* 0x003c1f00030b7f89 */ /* 0x0040a800000e0000 */
[----:B------:R-:W-:Y:S01]  /*74b0*/  ISETP.GE.AND P0, PT, R0, R43, PT ;  /* 0x0000002b0000720c */ /* 0x000fe20003f06270 */
[----:B-1----:R0:W1:-:S12]  /*74c0*/  SHFL.IDX PT, R10, R42, 0x1, 0x1c1f ;  /* 0x003c1f002a0a7f89 */ /* 0x00205800000e0000 */
[----:B0-----:R-:W-:Y:S05]  /*74d0*/  @P0 BRA `(.L_x_191) ;  /* 0x0000000800c00947 */ /* 0x001fea0003800000 */
[----:B------:R-:W-:Y:S02]  /*74e0*/  ULDC UR4, c[0x0][0xac8] ;  /* 0x0002b20000047ab9 */ /* 0x000fe40000000800 */
[----:B------:R-:W-:Y:S02]  /*74f0*/  ISETP.GE.AND P2, PT, R16, UR4, PT ;  /* 0x0000000410007c0c */ /* 0x000fe4000bf46270 */
[----:B------:R-:W-:-:S11]  /*7500*/  ISETP.GE.AND P1, PT, R2, UR4, PT ;  /* 0x0000000402007c0c */ /* 0x000fd6000bf26270 */
[----:B-1-3-5:R-:W-:Y:S02]  /*7510*/  @!P2 LEA R12, P0, R16, R10, 0x1 ;  /* 0x0000000a100ca211 */ /* 0x02afe400078008ff */
[----:B--2---:R-:W-:Y:S02]  /*7520*/  @!P1 IMAD.WIDE R8, R2, 0x2, R10 ;  /* 0x0000000202089825 */ /* 0x004fe400078e020a */
[----:B------:R-:W-:Y:S02]  /*7530*/  @!P2 LEA.HI.X R13, R16, R11, R157, 0x1, P0 ;  /* 0x0000000b100da211 */ /* 0x000fe400000f0c9d */
[----:B------:R-:W-:Y:S01]  /*7540*/  ISETP.GE.AND P0, PT, R17, UR4, PT ;  /* 0x0000000411007c0c */ /* 0x000fe2000bf06270 */
[----:B------:R0:W-:Y:S04]  /*7550*/  @!P1 ST.E.128 desc[UR50][R8.64], R4 ;  /* 0x0000000408009985 */ /* 0x0001e8000c101d32 */
[----:B------:R0:W-:Y:S08]  /*7560*/  @!P2 ST.E.128 desc[UR50][R12.64], R24 ;  /* 0x000000180c00a985 */ /* 0x0001f0000c101d32 */
[----:B------:R-:W-:Y:S05]  /*7570*/  @P0 BRA `(.L_x_191) ;  /* 0x0000000800980947 */ /* 0x000fea0003800000 */
[----:B0-----:R-:W-:-:S04]  /*7580*/  LEA R4, P0, R17, R10, 0x1 ;  /* 0x0000000a11047211 */ /* 0x001fc800078008ff */
[----:B------:R-:W-:-:S05]  /*7590*/  LEA.HI.X R5, R17, R11, R156, 0x1, P0 ;  /* 0x0000000b11057211 */ /* 0x000fca00000f0c9c */
[----:B------:R4:W-:Y:S01]  /*75a0*/  ST.E.128 desc[UR50][R4.64], R28 ;  /* 0x0000001c04007985 */ /* 0x0009e2000c101d32 */
[----:B------:R-:W-:Y:S05]  /*75b0*/  BRA `(.L_x_191) ;  /* 0x0000000800887947 */ /* 0x000fea0003800000 */
.L_x_187:
[----:B------:R-:W-:Y:S01]  /*75c0*/  ULDC.64 UR6, c[0x0][0xc00] ;  /* 0x0003000000067ab9 */ /* 0x000fe20000000a00 */
[----:B------:R-:W-:Y:S01]  /*75d0*/  ULDC UR4, c[0x0][0xa88] ;  /* 0x0002a20000047ab9 */ /* 0x000fe20000000800 */
[----:B------:R-:W-:Y:S01]  /*75e0*/  UISETP.NE.U32.AND UP0, UPT, UR6, URZ, UPT ;  /* 0x0000003f0600728c */ /* 0x000fe2000bf05070 */
[----:B------:R-:W0:Y:S03]  /*75f0*/  LDC R11, c[0x0][0xbe8] ;  /* 0x0002fa00ff0b7b82 */ /* 0x000e260000000800 */
[----:B------:R-:W-:-:S03]  /*7600*/  UISETP.NE.AND.EX UP0, UPT, UR7, URZ, UPT, UP0 ;  /* 0x0000003f0700728c */ /* 0x000fc6000bf05300 */
[----:B------:R-:W-:Y:S02]  /*7610*/  ULDC.64 UR6, c[0x0][0xc00] ;  /* 0x0003000000067ab9 */ /* 0x000fe40000000a00 */
[----:B------:R-:W-:Y:S01]  /*7620*/  UIMAD.WIDE UR6, UR42, 0x4, UR6 ;  /* 0x000000042a0678a5 */ /* 0x000fe2000f8e0206 */
[----:B------:R-:W-:-:S05]  /*7630*/  PLOP3.LUT P2, PT, PT, PT, UP0, 0x80, 0x0 ;  /* 0x000000000000781c */ /* 0x000fca0003f4f008 */
[----:B------:R-:W-:Y:S02]  /*7640*/  IMAD.U32 R4, RZ, RZ, UR6 ;  /* 0x00000006ff047e24 */ /* 0x000fe4000f8e00ff */
[----:B------:R-:W-:Y:S01]  /*7650*/  IMAD.U32 R5, RZ, RZ, UR7 ;  /* 0x00000007ff057e24 */ /* 0x000fe2000f8e00ff */
[----:B------:R-:W-:Y:S02]  /*7660*/  ULDC.64 UR6, c[0x0][0xc08] ;  /* 0x0003020000067ab9 */ /* 0x000fe40000000a00 */
[----:B------:R-:W-:-:S03]  /*7670*/  UISETP.NE.U32.AND UP1, UPT, UR6, URZ, UPT ;  /* 0x0000003f0600728c */ /* 0x000fc6000bf25070 */
[----:B------:R-:W2:Y:S01]  /*7680*/  @P2 LDG.E R3, desc[UR50][R4.64] ;  /* 0x0000003204032981 */ /* 0x000ea2000c1e1900 */
[----:B------:R-:W-:Y:S01]  /*7690*/  UISETP.NE.AND.EX UP1, UPT, UR7, URZ, UPT, UP1 ;  /* 0x0000003f0700728c */ /* 0x000fe2000bf25310 */
[----:B------:R-:W-:-:S05]  /*76a0*/  IMAD.U32 R0, RZ, RZ, UR4 ;  /* 0x00000004ff007e24 */ /* 0x000fca000f8e00ff */
[----:B------:R-:W-:-:S05]  /*76b0*/  PLOP3.LUT P3, PT, PT, PT, UP1, 0x80, 0x0 ;  /* 0x000000000000781c */ /* 0x000fca0003f6f018 */
[----:B------:R-:W-:Y:S02]  /*76c0*/  @UP1 ULDC.64 UR6, c[0x0][0xc08] ;  /* 0x0003020000061ab9 */ /* 0x000fe40000000a00 */
[----:B------:R-:W-:-:S06]  /*76d0*/  @UP1 UIMAD.WIDE UR6, UR42, 0x4, UR6 ;  /* 0x000000042a0618a5 */ /* 0x000fcc000f8e0206 */
[----:B------:R-:W-:Y:S02]  /*76e0*/  IMAD.U32 R6, RZ, RZ, UR6 ;  /* 0x00000006ff067e24 */ /* 0x000fe4000f8e00ff */
[----:B------:R-:W-:-:S05]  /*76f0*/  IMAD.U32 R7, RZ, RZ, UR7 ;  /* 0x00000007ff077e24 */ /* 0x000fca000f8e00ff */
[----:B------:R1:W5:Y:S01]  /*7700*/  @P3 LDG.E R0, desc[UR50][R6.64] ;  /* 0x0000003206003981 */ /* 0x000362000c1e1900 */
[----:B0-----:R-:W-:Y:S01]  /*7710*/  ISETP.NE.AND P0, PT, R11, 0x1, PT ;  /* 0x000000010b00780c */ /* 0x001fe20003f05270 */
[----:B------:R-:W-:Y:S01]  /*7720*/  UMOV UR4, URZ ;  /* 0x0000003f00047c82 */ /* 0x000fe20008000000 */
[----:B------:R-:W-:Y:S01]  /*7730*/  USHF.R.S32.HI UR10, URZ, 0x1f, UR46 ;  /* 0x0000001f3f0a7899 */ /* 0x000fe2000801142e */
[----:B------:R-:W0:Y:S10]  /*7740*/  S2R R8, SR_TID.X ;  /* 0x0000000000087919 */ /* 0x000e340000002100 */
[----:B------:R-:W3:Y:S01]  /*7750*/  @P0 LDC R9, c[0x0][0xbec] ;  /* 0x0002fb00ff090b82 */ /* 0x000ee20000000800 */
[----:B0-----:R-:W-:-:S05]  /*7760*/  VIADD R8, R8, 0xffffff80 ;  /* 0xffffff8008087836 */ /* 0x001fca0000000000 */
[----:B------:R-:W-:Y:S02]  /*7770*/  ISETP.GE.AND P1, PT, R8, 0xc0, PT ;  /* 0x000000c00800780c */ /* 0x000fe40003f26270 */
[----:B--2---:R-:W-:-:S13]  /*7780*/  @P2 R2UR UR4, R3 ;  /* 0x00000000030422ca */ /* 0x004fda00000e0000 */
[----:B------:R-:W-:Y:S01]  /*7790*/  USHF.R.S32.HI UR9, URZ, 0x1f, UR4 ;  /* 0x0000001f3f097899 */ /* 0x000fe20008011404 */
[----:B-1-3--:R-:W-:Y:S11]  /*77a0*/  @P3 BRA `(.L_x_192) ;  /* 0x0000000000103947 */ /* 0x00aff60003800000 */
[----:B------:R-:W-:Y:S05]  /*77b0*/  @!P2 BRA `(.L_x_192) ;  /* 0x00000000000ca947 */ /* 0x000fea0003800000 */
[----:B------:R-:W2:Y:S04]  /*77c0*/  LDG.E R3, desc[UR50][R4.64] ;  /* 0x0000003204037981 */ /* 0x000ea8000c1e1900 */
[----:B-----5:R-:W2:Y:S02]  /*77d0*/  LDG.E R0, desc[UR50][R4.64+0x4] ;  /* 0x0000043204007981 */ /* 0x020ea4000c1e1900 */
[----:B--2---:R-:W-:-:S07]  /*77e0*/  IMAD.IADD R0, R0, 0x1, -R3 ;  /* 0x0000000100007824 */ /* 0x004fce00078e0a03 */
.L_x_192:
[----:B------:R-:W-:Y:S01]  /*77f0*/  USEL UR42, UR42, URZ, !UP0 ;  /* 0x0000003f2a2a7287 */ /* 0x000fe2000c000000 */
[----:B------:R-:W-:Y:S01]  /*7800*/  BSSY B1, `(.L_x_193) ;  /* 0x000002d000017945 */ /* 0x000fe20003800000 */
[----:B------:R-:W-:-:S03]  /*7810*/  USEL UR43, UR43, URZ, !UP0 ;  /* 0x0000003f2b2b7287 */ /* 0x000fc6000c000000 */
[----:B------:R-:W-:Y:S09]  /*7820*/  @P1 BRA `(.L_x_194) ;  /* 0x0000000000a81947 */ /* 0x000ff20003800000 */
[----:B------:R-:W0:Y:S01]  /*7830*/  S2R R4, SR_TID.X ;  /* 0x0000000000047919 */ /* 0x000e220000002100 */
[----:B------:R-:W1:Y:S01]  /*7840*/  LDC R6, c[0x0][0xbe8] ;  /* 0x0002fa00ff067b82 */ /* 0x000e620000000800 */
[----:B------:R-:W-:-:S04]  /*7850*/  IMAD.U32 R3, RZ, RZ, UR45 ;  /* 0x0000002dff037e24 */ /* 0x000fc8000f8e00ff */
[----:B0-----:R-:W-:Y:S02]  /*7860*/  IMAD R3, R3, 0xc0, R4 ;  /* 0x000000c003037824 */ /* 0x001fe400078e0204 */
[----:B-1---5:R-:W-:Y:S02]  /*7870*/  IMAD R4, R0, R6, RZ ;  /* 0x0000000600047224 */ /* 0x022fe400078e02ff */
[----:B------:R-:W-:-:S05]  /*7880*/  VIADD R5, R3, 0xffffff80 ;  /* 0xffffff8003057836 */ /* 0x000fca0000000000 */
[----:B------:R-:W-:-:S13]  /*7890*/  ISETP.GE.AND P1, PT, R5, R4, PT ;  /* 0x000000040500720c */ /* 0x000fda0003f26270 */
[----:B------:R-:W-:Y:S05]  /*78a0*/  @P1 BRA `(.L_x_194) ;  /* 0x0000000000881947 */ /* 0x000fea0003800000 */
[----:B------:R-:W-:Y:S01]  /*78b0*/  ISETP.NE.AND P1, PT, R6, 0x1, PT ;  /* 0x000000010600780c */ /* 0x000fe20003f25270 */
[----:B------:R-:W-:Y:S01]  /*78c0*/  ULDC.64 UR12, c[0x0][0xb90] ;  /* 0x0002e400000c7ab9 */ /* 0x000fe20000000a00 */
[----:B------:R-:W-:Y:S01]  /*78d0*/  UMOV UR6, UR4 ;  /* 0x0000000400067c82 */ /* 0x000fe20008000000 */
[----:B------:R-:W-:Y:S01]  /*78e0*/  UIMAD UR8, UR10, UR12, URZ ;  /* 0x0000000c0a0872a4 */ /* 0x000fe2000f8e023f */
[----:B------:R-:W-:Y:S02]  /*78f0*/  UMOV UR7, UR9 ;  /* 0x0000000900077c82 */ /* 0x000fe40008000000 */
[----:B------:R-:W-:Y:S02]  /*7900*/  UIMAD.WIDE.U32 UR6, UR46, UR12, UR6 ;  /* 0x0000000c2e0672a5 */ /* 0x000fe4000f8e0006 */
[----:B------:R-:W-:-:S03]  /*7910*/  UIMAD UR8, UR46, UR13, UR8 ;  /* 0x0000000d2e0872a4 */ /* 0x000fc6000f8e0208 */
[----:B------:R-:W-:Y:S02]  /*7920*/  ULDC.64 UR12, c[0x0][0xb98] ;  /* 0x0002e600000c7ab9 */ /* 0x000fe40000000a00 */
[----:B------:R-:W0:Y:S01]  /*7930*/  @P1 LDC R4, c[0x0][0xbec] ;  /* 0x0002fb00ff041b82 */ /* 0x000e220000000800 */
[----:B------:R-:W-:Y:S02]  /*7940*/  UIADD3 UR7, UR7, UR8, URZ ;  /* 0x0000000807077290 */ /* 0x000fe4000fffe03f */
[----:B------:R-:W-:Y:S02]  /*7950*/  UIMAD UR8, UR43, UR12, URZ ;  /* 0x0000000c2b0872a4 */ /* 0x000fe4000f8e023f */
[----:B------:R-:W-:Y:S02]  /*7960*/  UIMAD.WIDE.U32 UR6, UR42, UR12, UR6 ;  /* 0x0000000c2a0672a5 */ /* 0x000fe4000f8e0006 */
[----:B------:R-:W-:Y:S01]  /*7970*/  UIMAD UR8, UR42, UR13, UR8 ;  /* 0x0000000d2a0872a4 */ /* 0x000fe2000f8e0208 */
[----:B------:R-:W1:Y:S02]  /*7980*/  @P1 LDC R8, c[0x0][0xbf0] ;  /* 0x0002fc00ff081b82 */ /* 0x000e640000000800 */
[----:B------:R-:W-:Y:S01]  /*7990*/  ULDC.64 UR12, c[0x0][0xb88] ;  /* 0x0002e200000c7ab9 */ /* 0x000fe20000000a00 */
[----:B0-----:R-:W-:-:S04]  /*79a0*/  @P1 IMAD.HI.U32 R3, R5, R4, RZ ;  /* 0x0000000405031227 */ /* 0x001fc800078e00ff */
[----:B------:R-:W-:Y:S01]  /*79b0*/  IMAD.MOV.U32 R4, RZ, RZ, R5 ;  /* 0x000000ffff047224 */ /* 0x000fe200078e0005 */
[----:B-1----:R-:W-:Y:S01]  /*79c0*/  @P1 SHF.R.U32.HI R4, RZ, R8, R3 ;  /* 0x00000008ff041219 */ /* 0x002fe20000011603 */
[----:B------:R-:W-:-:S04]  /*79d0*/  IMAD.U32 R8, RZ, RZ, UR8 ;  /* 0x00000008ff087e24 */ /* 0x000fc8000f8e00ff */
[----:B------:R-:W-:-:S04]  /*79e0*/  IMAD.MOV R3, RZ, RZ, -R4 ;  /* 0x000000ffff037224 */ /* 0x000fc800078e0a04 */
[----:B------:R-:W-:Y:S01]  /*79f0*/  IMAD R3, R6, R3, R5 ;  /* 0x0000000306037224 */ /* 0x000fe200078e0205 */
[----:B------:R-:W-:Y:S02]  /*7a00*/  SHF.R.S32.HI R5, RZ, 0x1f, R4 ;  /* 0x0000001fff057819 */ /* 0x000fe40000011404 */
[----:B------:R-:W-:Y:S02]  /*7a10*/  IADD3 R4, P1, R4, UR6, RZ ;  /* 0x0000000604047c10 */ /* 0x000fe4000ff3e0ff */
[----:B------:R-:W-:Y:S02]  /*7a20*/  SHF.R.S32.HI R6, RZ, 0x1f, R3 ;  /* 0x0000001fff067819 */ /* 0x000fe40000011403 */
[----:B------:R-:W-:Y:S01]  /*7a30*/  IADD3.X R5, R5, UR7, R8, P1, !PT ;  /* 0x0000000705057c10 */ /* 0x000fe20008ffe408 */
[----:B------:R-:W-:Y:S02]  /*7a40*/  ULDC.64 UR6, c[0x0][0xb50] ;  /* 0x0002d40000067ab9 */ /* 0x000fe40000000a00 */
[----:B------:R-:W-:-:S02]  /*7a50*/  IMAD R6, R6, UR12, RZ ;  /* 0x0000000c06067c24 */ /* 0x000fc4000f8e02ff */
[----:B------:R-:W-:-:S04]  /*7a60*/  IMAD.WIDE.U32 R4, R3, UR12, R4 ;  /* 0x0000000c03047c25 */ /* 0x000fc8000f8e0004 */
[----:B------:R-:W-:Y:S01]  /*7a70*/  IMAD R7, R3, UR13, R6 ;  /* 0x0000000d03077c24 */ /* 0x000fe2000f8e0206 */
[----:B------:R-:W-:-:S03]  /*7a80*/  LEA R6, P1, R4, UR6, 0x2 ;  /* 0x0000000604067c11 */ /* 0x000fc6000f8210ff */
[----:B------:R-:W-:-:S05]  /*7a90*/  IMAD.IADD R3, R5, 0x1, R7 ;  /* 0x0000000105037824 */ /* 0x000fca00078e0207 */
[----:B------:R-:W-:Y:S01]  /*7aa0*/  LEA.HI.X R7, R4, UR7, R3, 0x2, P1 ;  /* 0x0000000704077c11 */ /* 0x000fe200088f1403 */
[----:B------:R-:W-:-:S05]  /*7ab0*/  IMAD.MOV.U32 R3, RZ, RZ, -0x800000 ;  /* 0xff800000ff037424 */ /* 0x000fca00078e00ff */
[----:B------:R0:W-:Y:S02]  /*7ac0*/  STG.E desc[UR50][R6.64], R3 ;  /* 0x0000000306007986 */ /* 0x0001e4000c101932 */
.L_x_194:
[----:B------:R-:W-:Y:S05]  /*7ad0*/  BSYNC B1 ;  /* 0x0000000000017941 */ /* 0x000fea0003800000 */
.L_x_193:
[----:B------:R-:W1:Y:S01]  /*7ae0*/  @P0 LDC R5, c[0x0][0xbf0] ;  /* 0x0002fc00ff050b82 */ /* 0x000e620000000800 */
[----:B------:R-:W-:Y:S01]  /*7af0*/  ULDC.64 UR12, c[0x0][0xaa0] ;  /* 0x0002a800000c7ab9 */ /* 0x000fe20000000a00 */
[----:B0-----:R-:W-:Y:S01]  /*7b00*/  IMAD.U32 R6, RZ, RZ, UR45 ;  /* 0x0000002dff067e24 */ /* 0x001fe2000f8e00ff */
[----:B------:R-:W-:Y:S01]  /*7b10*/  UIMAD UR8, UR9, UR12, URZ ;  /* 0x0000000c090872a4 */ /* 0x000fe2000f8e023f */
[----:B------:R-:W-:Y:S01]  /*7b20*/  IMAD R3, R18, 0x60, R19 ;  /* 0x0000006012037824 */ /* 0x000fe200078e0213 */
[----:B------:R-:W-:Y:S01]  /*7b30*/  UIMAD.WIDE.U32 UR6, UR4, UR12, URZ ;  /* 0x0000000c040672a5 */ /* 0x000fe2000f8e003f */
[----:B------:R-:W-:Y:S01]  /*7b40*/  BSSY B1, `(.L_x_195) ;  /* 0x0000038000017945 */ /* 0x000fe20003800000 */
[----:B------:R-:W-:Y:S01]  /*7b50*/  UIMAD UR8, UR4, UR13, UR8 ;  /* 0x0000000d040872a4 */ /* 0x000fe2000f8e0208 */
[----:B------:R-:W-:Y:S02]  /*7b60*/  IMAD R6, R6, 0xc0, R3 ;  /* 0x000000c006067824 */ /* 0x000fe400078e0203 */
[----:B------:R-:W-:Y:S01]  /*7b70*/  ULDC.64 UR12, c[0x0][0xae8] ;  /* 0x0002ba00000c7ab9 */ /* 0x000fe20000000a00 */
[----:B------:R-:W-:Y:S01]  /*7b80*/  UIADD3 UR7, UR7, UR8, URZ ;  /* 0x0000000807077290 */ /* 0x000fe2000fffe03f */
[----:B------:R-:W-:Y:S01]  /*7b90*/  @P0 IMAD.HI.U32 R4, R6, R9, RZ ;  /* 0x0000000906040227 */ /* 0x000fe200078e00ff */
[----:B------:R-:W-:-:S02]  /*7ba0*/  UIMAD UR4, UR10, UR12, URZ ;  /* 0x0000000c0a0472a4 */ /* 0x000fc4000f8e023f */
[----:B------:R-:W-:Y:S01]  /*7bb0*/  UIMAD.WIDE.U32 UR6, UR46, UR12, UR6 ;  /* 0x0000000c2e0672a5 */ /* 0x000fe2000f8e0006 */
[----:B------:R-:W-:Y:S01]  /*7bc0*/  IMAD.MOV.U32 R3, RZ, RZ, R6 ;  /* 0x000000ffff037224 */ /* 0x000fe200078e0006 */
[----:B------:R-:W-:Y:S01]  /*7bd0*/  UIMAD UR4, UR46, UR13, UR4 ;  /* 0x0000000d2e0472a4 */ /* 0x000fe2000f8e0204 */
[----:B------:R-:W-:-:S03]  /*7be0*/  ULDC.64 UR8, c[0x0][0xaf0] ;  /* 0x0002bc0000087ab9 */ /* 0x000fc60000000a00 */
[----:B------:R-:W-:Y:S02]  /*7bf0*/  UIADD3 UR7, UR7, UR4, URZ ;  /* 0x0000000407077290 */ /* 0x000fe4000fffe03f */
[----:B------:R-:W-:Y:S01]  /*7c00*/  UIMAD UR4, UR43, UR8, URZ ;  /* 0x000000082b0472a4 */ /* 0x000fe2000f8e023f */
[----:B-1----:R-:W-:Y:S01]  /*7c10*/  @P0 SHF.R.U32.HI R3, RZ, R5, R4 ;  /* 0x00000005ff030219 */ /* 0x002fe20000011604 */
[----:B------:R-:W-:Y:S02]  /*7c20*/  UIMAD.WIDE.U32 UR6, UR42, UR8, UR6 ;  /* 0x000000082a0672a5 */ /* 0x000fe4000f8e0006 */
[----:B------:R-:W-:Y:S01]  /*7c30*/  UIMAD UR4, UR42, UR9, UR4 ;  /* 0x000000092a0472a4 */ /* 0x000fe2000f8e0204 */
[--C-:B------:R-:W-:Y:S01]  /*7c40*/  SHF.R.S32.HI R4, RZ, 0x1f, R3.reuse ;  /* 0x0000001fff047819 */ /* 0x100fe20000011403 */
[----:B------:R-:W-:Y:S01]  /*7c50*/  IMAD.MOV R7, RZ, RZ, -R3 ;  /* 0x000000ffff077224 */ /* 0x000fe200078e0a03 */
[----:B------:R-:W-:Y:S01]  /*7c60*/  ULDC.64 UR8, c[0x0][0xae0] ;  /* 0x0002b80000087ab9 */ /* 0x000fe20000000a00 */
[----:B------:R-:W-:-:S02]  /*7c70*/  UIADD3 UR4, UR7, UR4, URZ ;  /* 0x0000000407047290 */ /* 0x000fc4000fffe03f */
[----:B------:R-:W-:Y:S02]  /*7c80*/  IMAD.U32 R5, RZ, RZ, UR7 ;  /* 0x00000007ff057e24 */ /* 0x000fe4000f8e00ff */
[----:B------:R-:W-:Y:S02]  /*7c90*/  IMAD R7, R11, R7, R6 ;  /* 0x000000070b077224 */ /* 0x000fe400078e0206 */
[----:B------:R-:W-:Y:S02]  /*7ca0*/  IMAD R8, R4, UR8, RZ ;  /* 0x0000000804087c24 */ /* 0x000fe4000f8e02ff */
[----:B------:R-:W-:Y:S01]  /*7cb0*/  IMAD.U32 R4, RZ, RZ, UR6 ;  /* 0x00000006ff047e24 */ /* 0x000fe2000f8e00ff */
[----:B------:R-:W-:Y:S01]  /*7cc0*/  SHF.R.S32.HI R6, RZ, 0x1f, R7 ;  /* 0x0000001fff067819 */ /* 0x000fe20000011407 */
[----:B------:R-:W-:Y:S01]  /*7cd0*/  IMAD.U32 R5, RZ, RZ, UR4 ;  /* 0x00000004ff057e24 */ /* 0x000fe2000f8e00ff */
[----:B------:R-:W-:Y:S01]  /*7ce0*/  ULDC.64 UR6, c[0x0][0xad8] ;  /* 0x0002b60000067ab9 */ /* 0x000fe20000000a00 */
[----:B------:R-:W-:-:S02]  /*7cf0*/  IMAD R9, R3, UR9, R8 ;  /* 0x0000000903097c24 */ /* 0x000fc4000f8e0208 */
[----:B------:R-:W-:-:S04]  /*7d00*/  IMAD.WIDE.U32 R4, R3, UR8, R4 ;  /* 0x0000000803047c25 */ /* 0x000fc8000f8e0004 */
[----:B------:R-:W-:Y:S02]  /*7d10*/  IMAD.U32 R8, RZ, RZ, UR45 ;  /* 0x0000002dff087e24 */ /* 0x000fe4000f8e00ff */
[----:B------:R-:W-:Y:S02]  /*7d20*/  IMAD R6, R6, UR6, RZ ;  /* 0x0000000606067c24 */ /* 0x000fe4000f8e02ff */
[----:B------:R-:W-:Y:S02]  /*7d30*/  IMAD.IADD R5, R5, 0x1, R9 ;  /* 0x0000000105057824 */ /* 0x000fe400078e0209 */
[----:B-----5:R-:W-:Y:S02]  /*7d40*/  IMAD R11, R0, R11, RZ ;  /* 0x0000000b000b7224 */ /* 0x020fe400078e02ff */
[----:B------:R-:W-:Y:S02]  /*7d50*/  IMAD R0, R8, 0xc0, R19 ;  /* 0x000000c008007824 */ /* 0x000fe400078e0213 */
[----:B------:R-:W-:-:S02]  /*7d60*/  IMAD R3, R7, UR7, R6 ;  /* 0x0000000707037c24 */ /* 0x000fc4000f8e0206 */
[----:B------:R-:W-:Y:S01]  /*7d70*/  IMAD.WIDE.U32 R4, R7, UR6, R4 ;  /* 0x0000000607047c25 */ /* 0x000fe2000f8e0004 */
[----:B------:R-:W-:Y:S01]  /*7d80*/  ISETP.GE.AND P0, PT, R0, R11, PT ;  /* 0x0000000b0000720c */ /* 0x000fe20003f06270 */
[----:B------:R-:W-:Y:S02]  /*7d90*/  ULDC.64 UR6, c[0x0][0xa80] ;  /* 0x0002a00000067ab9 */ /* 0x000fe40000000a00 */
[----:B------:R-:W-:Y:S01]  /*7da0*/  IMAD.IADD R3, R5, 0x1, R3 ;  /* 0x0000000105037824 */ /* 0x000fe200078e0203 */
[----:B------:R-:W-:-:S04]  /*7db0*/  LEA R6, P1, R4, UR6, 0x1 ;  /* 0x0000000604067c11 */ /* 0x000fc8000f8208ff */
[----:B------:R-:W-:Y:S02]  /*7dc0*/  LEA.HI.X R3, R4, UR7, R3, 0x1, P1 ;  /* 0x0000000704037c11 */ /* 0x000fe400088f0c03 */
[----:B------:R0:W1:Y:S04]  /*7dd0*/  SHFL.IDX PT, R4, R6, RZ, 0x1c1f ;  /* 0x001c1fff06047589 */ /* 0x00006800000e0000 */
        /* <DEDUP_REMOVED lines=11> */
[----:B------:R3:W-:Y:S04]  /*7e90*/  @!P2 ST.E.128 desc[UR50][R8.64], RZ ;  /* 0x000000ff0800a985 */ /* 0x0007e8000c101d32 */
[----:B------:R3:W-:Y:S04]  /*7ea0*/  @!P3 ST.E.128 desc[UR50][R12.64], RZ ;  /* 0x000000ff0c00b985 */ /* 0x0007e8000c101d32 */
[----:B------:R3:W-:Y:S02]  /*7eb0*/  @!P4 ST.E.128 desc[UR50][R14.64], RZ ;  /* 0x000000ff0e00c985 */ /* 0x0007e4000c101d32 */
.L_x_196:
[----:B------:R-:W-:Y:S05]  /*7ec0*/  BSYNC B1 ;  /* 0x0000000000017941 */ /* 0x000fea0003800000 */
.L_x_195:
[----:B------:R-:W-:Y:S01]  /*7ed0*/  VIADD R0, R0, 0x60 ;  /* 0x0000006000007836 */ /* 0x000fe20000000000 */
[----:B--2---:R2:W4:Y:S04]  /*7ee0*/  SHFL.IDX PT, R5, R3, 0x1, 0x1c1f ;  /* 0x003c1f0003057f89 */ /* 0x00452800000e0000 */
[----:B------:R-:W-:Y:S01]  /*7ef0*/  ISETP.GE.AND P0, PT, R0, R11, PT ;  /* 0x0000000b0000720c */ /* 0x000fe20003f06270 */
[----:B-1----:R2:W1:-:S12]  /*7f00*/  SHFL.IDX PT, R4, R6, 0x1, 0x1c1f ;  /* 0x003c1f0006047f89 */ /* 0x00245800000e0000 */
[----:B--2---:R-:W-:Y:S05]  /*7f10*/  @P0 BRA `(.L_x_191) ;  /* 0x0000000000300947 */ /* 0x004fea0003800000 */
[----:B------:R-:W-:Y:S02]  /*7f20*/  ULDC UR4, c[0x0][0xac8] ;  /* 0x0002b20000047ab9 */ /* 0x000fe40000000800 */
[----:B------:R-:W-:Y:S02]  /*7f30*/  ISETP.GE.AND P3, PT, R16, UR4, PT ;  /* 0x0000000410007c0c */ /* 0x000fe4000bf66270 */
[----:B------:R-:W-:Y:S02]  /*7f40*/  ISETP.GE.AND P4, PT, R17, UR4, PT ;  /* 0x0000000411007c0c */ /* 0x000fe4000bf86270 */
[----:B------:R-:W-:-:S09]  /*7f50*/  ISETP.GE.AND P2, PT, R2, UR4, PT ;  /* 0x0000000402007c0c */ /* 0x000fd2000bf46270 */
[-C--:B-1-3--:R-:W-:Y:S02]  /*7f60*/  @!P3 LEA R8, P0, R16, R4.reuse, 0x1 ;  /* 0x000000041008b211 */ /* 0x08afe400078008ff */
[C---:B------:R-:W-:Y:S02]  /*7f70*/  @!P4 LEA R10, P1, R17.reuse, R4, 0x1 ;  /* 0x00000004110ac211 */ /* 0x040fe400078208ff */
[----:B0---4-:R-:W-:Y:S01]  /*7f80*/  @!P2 IMAD.WIDE R6, R2, 0x2, R4 ;  /* 0x000000020206a825 */ /* 0x011fe200078e0204 */
[-C--:B------:R-:W-:Y:S02]  /*7f90*/  @!P3 LEA.HI.X R9, R16, R5.reuse, R157, 0x1, P0 ;  /* 0x000000051009b211 */ /* 0x080fe400000f0c9d */
[----:B------:R-:W-:Y:S02]  /*7fa0*/  @!P4 LEA.HI.X R11, R17, R5, R156, 0x1, P1 ;  /* 0x00000005110bc211 */ /* 0x000fe400008f0c9c */
[----:B------:R0:W-:Y:S04]  /*7fb0*/  @!P2 ST.E.128 desc[UR50][R6.64], RZ ;  /* 0x000000ff0600a985 */ /* 0x0001e8000c101d32 */
[----:B------:R0:W-:Y:S04]  /*7fc0*/  @!P3 ST.E.128 desc[UR50][R8.64], RZ ;  /* 0x000000ff0800b985 */ /* 0x0001e8000c101d32 */
[----:B------:R0:W-:Y:S02]  /*7fd0*/  @!P4 ST.E.128 desc[UR50][R10.64], RZ ;  /* 0x000000ff0a00c985 */ /* 0x0001e4000c101d32 */
.L_x_191:
[----:B------:R-:W-:Y:S05]  /*7fe0*/  BSYNC B0 ;  /* 0x0000000000007941 */ /* 0x000fea0003800000 */
.L_x_186:
[----:B------:R-:W-:Y:S02]  /*7ff0*/  ULDC UR4, c[0x0][0xc3c] ;  /* 0x00030f0000047ab9 */ /* 0x000fe40000000800 */
[----:B------:R-:W-:-:S13]  /*8000*/  ISETP.GE.AND P0, PT, R47, UR4, PT ;  /* 0x000000042f007c0c */ /* 0x000fda000bf06270 */
[----:B------:R-:W-:Y:S05]  /*8010*/  @!P0 BRA `(.L_x_197) ;  /* 0xffffff8c003c8947 */ /* 0x000fea000383ffff */
[----:B------:R-:W-:Y:S05]  /*8020*/  EXIT ;  /* 0x000000000000794d */ /* 0x000fea0003800000 */
.L_x_158:
[----:B------:R-:W-:-:S08]  /*8030*/  NOP ;  /* 0x0000000000007918 */ /* 0x000fd00000000000 */
[----:B------:R-:W0:-:S00]  /*8040*/  USETMAXREG.DEALLOC.CTAPOOL 0x20 ;  /* 0x00000020000079c8 */ /* 0x000e0000080e0500 */
[----:B0-----:R-:W-:Y:S02]  /*8050*/  LOP3.LUT R3, R0, 0x3, RZ, 0xc0, !PT ;  /* 0x0000000300037812 */ /* 0x001fe400078ec0ff */
[----:B------:R-:W-:-:S04]  /*8060*/  LOP3.LUT R27, R27, 0xffffffdf, RZ, 0xc0, !PT ;  /* 0xffffffdf1b1b7812 */ /* 0x000fc800078ec0ff */
[----:B------:R-:W0:Y:S02]  /*8070*/  SHFL.IDX PT, R3, R3, RZ, 0x1f ;  /* 0x00001fff03037589 */ /* 0x000e2400000e0000 */
[----:B0-----:R-:W-:-:S13]  /*8080*/  ISETP.NE.AND P0, PT, R3, RZ, PT ;  /* 0x000000ff0300720c */ /* 0x001fda0003f05270 */
[----:B------:R-:W-:Y:S01]  /*8090*/  @P0 BAR.SYNC.DEFER_BLOCKING 0x5, 0x200 ;  /* 0x0148000000000b1d */ /* 0x000fe20000010000 */
[----:B------:R-:W-:Y:S02]  /*80a0*/  @P0 MOV R3, 0x400 ;  /* 0x0000040000030802 */ /* 0x000fe40000000f00 */
[----:B------:R-:W-:Y:S02]  /*80b0*/  @P0 LOP3.LUT R27, R27, 0x20, RZ, 0xfc, !PT ;  /* 0x000000201b1b0812 */ /* 0x000fe400078efcff */
[----:B------:R-:W-:-:S05]  /*80c0*/  @P0 LEA R2, R2, R3, 0x18 ;  /* 0x0000000302020211 */ /* 0x000fca00078ec0ff */
[----:B------:R-:W0:Y:S02]  /*80d0*/  @P0 LDS.128 R16, [R2+0x19cd0] ;  /* 0x019cd00002100984 */ /* 0x000e240000000c00 */
[----:B0-----:R-:W-:Y:S01]  /*80e0*/  @P0 R2UR UR40, R19 ;  /* 0x00000000132802ca */ /* 0x001fe200000e0000 */
[----:B------:R-:W-:Y:S06]  /*80f0*/  @P0 BAR.ARV 0x4, 0x200 ;  /* 0x0108000000000b1d */ /* 0x000fec0000002000 */
[----:B------:R-:W-:Y:S08]  /*8100*/  @P0 BRA `(.L_x_198) ;  /* 0x0000000800100947 */ /* 0x000ff00003800000 */
[----:B------:R-:W0:Y:S01]  /*8110*/  S2R R4, SR_TID.X ;  /* 0x0000000000047919 */ /* 0x000e220000002100 */
[----:B------:R-:W-:Y:S01]  /*8120*/  ULDC UR4, c[0x0][0xc3c] ;  /* 0x00030f0000047ab9 */ /* 0x000fe20000000800 */
[----:B------:R-:W1:Y:S01]  /*8130*/  LDC R11, c[0x0][0xc38] ;  /* 0x00030e00ff0b7b82 */ /* 0x000e620000000800 */
[----:B0-----:R-:W-:Y:S01]  /*8140*/  LOP3.LUT R5, R4, 0x1f, RZ, 0xc0, !PT ;  /* 0x0000001f04057812 */ /* 0x001fe200078ec0ff */
[----:B------:R-:W-:-:S03]  /*8150*/  IMAD.MOV.U32 R4, RZ, RZ, RZ ;  /* 0x000000ffff047224 */ /* 0x000fc600078e00ff */
[----:B------:R-:W-:-:S04]  /*8160*/  ISETP.NE.AND P0, PT, R5, 0x1f, PT ;  /* 0x0000001f0500780c */ /* 0x000fc80003f05270 */
[----:B------:R-:W-:-:S13]  /*8170*/  ISETP.GE.OR P1, PT, R5, UR4, !P0 ;  /* 0x0000000405007c0c */ /* 0x000fda000c726670 */
[----:B------:R-:W0:Y:S02]  /*8180*/  @!P1 LDC.64 R2, c[0x0][0xc80] ;  /* 0x00032000ff029b82 */ /* 0x000e240000000a00 */
[----:B0-----:R-:W-:-:S05]  /*8190*/  @!P1 IMAD.WIDE.U32 R2, R5, 0x4, R2 ;  /* 0x0000000405029825 */ /* 0x001fca00078e0002 */
[----:B------:R-:W2:Y:S01]  /*81a0*/  @!P1 LDG.E R4, desc[UR50][R2.64] ;  /* 0x0000003202049981 */ /* 0x000ea2000c1e1900 */
[C---:B------:R-:W-:Y:S01]  /*81b0*/  ISETP.NE.AND P1, PT, R5.reuse, RZ, PT ;  /* 0x000000ff0500720c */ /* 0x040fe20003f25270 */
[----:B------:R-:W-:Y:S01]  /*81c0*/  UMOV UR4, URZ ;  /* 0x0000003f00047c82 */ /* 0x000fe20008000000 */
[C---:B------:R-:W-:Y:S01]  /*81d0*/  ISETP.GE.U32.AND P2, PT, R5.reuse, 0x2, PT ;  /* 0x000000020500780c */ /* 0x040fe20003f46070 */
[----:B------:R-:W-:Y:S01]  /*81e0*/  IMAD.MOV.U32 R16, RZ, RZ, RZ ;  /* 0x000000ffff107224 */ /* 0x000fe200078e00ff */
[C---:B------:R-:W-:Y:S02]  /*81f0*/  ISETP.GE.U32.AND P3, PT, R5.reuse, 0x4, PT ;  /* 0x000000040500780c */ /* 0x040fe40003f66070 */
[C---:B------:R-:W-:Y:S02]  /*8200*/  ISETP.GE.U32.AND P4, PT, R5.reuse, 0x8, PT ;  /* 0x000000080500780c */ /* 0x040fe40003f86070 */
[----:B------:R-:W-:Y:S01]  /*8210*/  ISETP.GE.U32.AND P5, PT, R5, 0x10, PT ;  /* 0x000000100500780c */ /* 0x000fe20003fa6070 */
[----:B--2---:R-:W0:Y:S02]  /*8220*/  SHFL.UP PT, R6, R4, 0x1, RZ ;  /* 0x0420000004067989 */ /* 0x004e2400000e00ff */
[----:B0-----:R-:W-:-:S05]  /*8230*/  SEL R7, R6, RZ, P1 ;  /* 0x000000ff06077207 */ /* 0x001fca0000800000 */
[----:B------:R-:W-:-:S05]  /*8240*/  IMAD.IADD R7, R4, 0x1, R7 ;  /* 0x0000000104077824 */ /* 0x000fca00078e0207 */
[----:B------:R-:W0:Y:S02]  /*8250*/  SHFL.UP PT, R6, R7, 0x2, RZ ;  /* 0x0440000007067989 */ /* 0x000e2400000e00ff */
        /* <DEDUP_REMOVED lines=10> */
[----:B------:R-:W-:Y:S02]  /*8300*/  IMAD.IADD R8, R2, 0x1, R7 ;  /* 0x0000000102087824 */ /* 0x000fe400078e0207 */
[----:B------:R-:W0:Y:S03]  /*8310*/  S2R R7, SR_CTAID.X ;  /* 0x0000000000077919 */ /* 0x000e260000002500 */
[----:B------:R-:W1:Y:S02]  /*8320*/  SHFL.IDX PT, R6, R8, 0x1f, 0x1f ;  /* 0x03e01f0008067f89 */ /* 0x000e6400000e0000 */
[----:B-1----:R-:W-:-:S04]  /*8330*/  IMAD R6, R6, R11, RZ ;  /* 0x0000000b06067224 */ /* 0x002fc800078e02ff */
[----:B------:R-:W-:Y:S01]  /*8340*/  IMAD.MOV.U32 R3, RZ, RZ, R6 ;  /* 0x000000ffff037224 */ /* 0x000fe200078e0006 */
[----:B0-----:R-:W-:-:S13]  /*8350*/  ISETP.GT.AND P6, PT, R6, R7, PT ;  /* 0x000000070600720c */ /* 0x001fda0003fc4270 */
[----:B------:R-:W-:Y:S05]  /*8360*/  @P6 BRA `(.L_x_199) ;  /* 0x0000000000946947 */ /* 0x000fea0003800000 */
[----:B------:R-:W-:Y:S01]  /*8370*/  IMAD.MOV.U32 R6, RZ, RZ, R3 ;  /* 0x000000ffff067224 */ /* 0x000fe200078e0003 */
[----:B------:R-:W-:Y:S01]  /*8380*/  UMOV UR4, URZ ;  /* 0x0000003f00047c82 */ /* 0x000fe20008000000 */
[----:B------:R-:W-:-:S05]  /*8390*/  ULDC UR5, c[0x0][0xc3c] ;  /* 0x00030f0000057ab9 */ /* 0x000fca0000000800 */
.L_x_203:
[----:B------:R-:W-:-:S04]  /*83a0*/  UIADD3 UR4, UR4, 0x1f, URZ ;  /* 0x0000001f04047890 */ /* 0x000fc8000fffe03f */
[----:B------:R-:W-:-:S06]  /*83b0*/  UISETP.GE.AND UP0, UPT, UR4, UR5, UPT ;  /* 0x000000050400728c */ /* 0x000fcc000bf06270 */
[----:B------:R-:W-:-:S13]  /*83c0*/  PLOP3.LUT P6, PT, PT, PT, UP0, 0x40, 0x0 ;  /* 0x000000000000781c */ /* 0x000fda0003fce808 */
[----:B------:R-:W-:Y:S05]  /*83d0*/  @!P6 BRA `(.L_x_200) ;  /* 0x000000040030e947 */ /* 0x000fea0003800000 */
[----:B------:R-:W-:Y:S01]  /*83e0*/  VIADD R9, R5, UR4 ;  /* 0x0000000405097c36 */ /* 0x000fe20008000000 */
[----:B------:R-:W-:Y:S01]  /*83f0*/  BSSY B0, `(.L_x_201) ;  /* 0x0000007000007945 */ /* 0x000fe20003800000 */
[----:B------:R-:W-:-:S03]  /*8400*/  IMAD.MOV.U32 R4, RZ, RZ, RZ ;  /* 0x000000ffff047224 */ /* 0x000fc600078e00ff */
[----:B------:R-:W-:-:S13]  /*8410*/  ISETP.GE.OR P6, PT, R9, UR5, !P0 ;  /* 0x0000000509007c0c */ /* 0x000fda000c7c6670 */
[----:B------:R-:W-:Y:S05]  /*8420*/  @P6 BRA `(.L_x_202) ;  /* 0x00000000000c6947 */ /* 0x000fea0003800000 */
[----:B------:R-:W0:Y:S02]  /*8430*/  LDC.64 R2, c[0x0][0xc80] ;  /* 0x00032000ff027b82 */ /* 0x000e240000000a00 */
[----:B0-----:R-:W-:-:S05]  /*8440*/  IMAD.WIDE R2, R9, 0x4, R2 ;  /* 0x0000000409027825 */ /* 0x001fca00078e0202 */
[----:B------:R0:W5:Y:S02]  /*8450*/  LDG.E R4, desc[UR50][R2.64] ;  /* 0x0000003202047981 */ /* 0x000164000c1e1900 */
.L_x_202:
[----:B------:R-:W-:Y:S05]  /*8460*/  BSYNC B0 ;  /* 0x0000000000007941 */ /* 0x000fea0003800000 */
.L_x_201:
[----:B0----5:R-:W0:Y:S02]  /*8470*/  SHFL.UP PT, R2, R4, 0x1, RZ ;  /* 0x0420000004027989 */ /* 0x021e2400000e00ff */
        /* <DEDUP_REMOVED lines=14> */
[----:B------:R-:W0:Y:S03]  /*8560*/  LDC R11, c[0x0][0xc38] ;  /* 0x00030e00ff0b7b82 */ /* 0x000e260000000800 */
[----:B------:R-:W0:Y:S02]  /*8570*/  SHFL.IDX PT, R3, R8, 0x1f, 0x1f ;  /* 0x03e01f0008037f89 */ /* 0x000e2400000e0000 */
[----:B0-----:R-:W-:-:S04]  /*8580*/  IMAD R3, R3, R11, RZ ;  /* 0x0000000b03037224 */ /* 0x001fc800078e02ff */
[----:B------:R-:W-:-:S05]  /*8590*/  IMAD.IADD R6, R3, 0x1, R6 ;  /* 0x0000000103067824 */ /* 0x000fca00078e0206 */
[----:B------:R-:W-:-:S13]  /*85a0*/  ISETP.GT.AND P6, PT, R6, R7, PT ;  /* 0x000000070600720c */ /* 0x000fda0003fc4270 */
[----:B------:R-:W-:Y:S05]  /*85b0*/  @!P6 BRA `(.L_x_203) ;  /* 0xfffffffc0078e947 */ /* 0x000fea000383ffff */
.L_x_199:
[----:B------:R-:W-:-:S04]  /*85c0*/  IMAD.IADD R10, R6, 0x1, -R3 ;  /* 0x00000001060a7824 */ /* 0x000fc800078e0a03 */
[----:B------:R-:W-:-:S05]  /*85d0*/  IMAD R2, R8, R11, R10 ;  /* 0x0000000b08027224 */ /* 0x000fca00078e020a */
[----:B------:R-:W-:-:S13]  /*85e0*/  ISETP.GT.AND P0, PT, R2, R7, PT ;  /* 0x000000070200720c */ /* 0x000fda0003f04270 */
[----:B------:R-:W-:Y:S02]  /*85f0*/  VOTEU.ANY UR5, UPT, !P0 ;  /* 0x0000000000057886 */ /* 0x000fe400040e0100 */
[----:B------:R-:W-:Y:S02]  /*8600*/  UPOPC UR40, UR5 ;  /* 0x00000005002872bf */ /* 0x000fe40008000000 */
[----:B------:R-:W-:-:S04]  /*8610*/  ISETP.NE.AND P0, PT, RZ, UR5, PT ;  /* 0x00000005ff007c0c */ /* 0x000fc8000bf05270 */
[----:B------:R-:W-:-:S05]  /*8620*/  IMAD.U32 R13, RZ, RZ, UR40 ;  /* 0x00000028ff0d7e24 */ /* 0x000fca000f8e00ff */
[----:B------:R-:W0:Y:S02]  /*8630*/  SHFL.IDX PT, R4, R4, R13, 0x1f ;  /* 0x00001f0d04047589 */ /* 0x000e2400000e0000 */
[----:B0-----:R-:W-:-:S04]  /*8640*/  IABS R6, R4 ;  /* 0x0000000400067213 */ /* 0x001fc80000000000 */
[----:B------:R-:W0:Y:S08]  /*8650*/  I2F.RP R9, R6 ;  /* 0x0000000600097306 */ /* 0x000e300000209400 */
[----:B0-----:R-:W0:Y:S02]  /*8660*/  MUFU.RCP R9, R9 ;  /* 0x0000000900097308 */ /* 0x001e240000001000 */
[----:B0-----:R-:W-:-:S06]  /*8670*/  VIADD R2, R9, 0xffffffe ;  /* 0x0ffffffe09027836 */ /* 0x001fcc0000000000 */
[----:B------:R0:W1:Y:S01]  /*8680*/  F2I.FTZ.U32.TRUNC.NTZ R3, R2 ;  /* 0x0000000200037305 */ /* 0x000062000021f000 */
[----:B------:R-:W-:Y:S05]  /*8690*/  @!P0 BRA `(.L_x_204) ;  /* 0x00000000000c8947 */ /* 0x000fea0003800000 */
[----:B------:R-:W-:-:S06]  /*86a0*/  UIADD3 UR5, UR40, -0x1, URZ ;  /* 0xffffffff28057890 */ /* 0x000fcc000fffe03f */
[----:B------:R-:W-:-:S05]  /*86b0*/  IMAD.U32 R9, RZ, RZ, UR5 ;  /* 0x00000005ff097e24 */ /* 0x000fca000f8e00ff */
[----:B------:R2:W3:Y:S02]  /*86c0*/  SHFL.IDX PT, R16, R8, R9, 0x1f ;  /* 0x00001f0908107589 */ /* 0x0004e400000e0000 */
.L_x_204:
[----:B01----:R-:W-:Y:S01]  /*86d0*/  IMAD.MOV R2, RZ, RZ, -R3 ;  /* 0x000000ffff027224 */ /* 0x003fe200078e0a03 */
[----:B------:R-:W-:Y:S01]  /*86e0*/  UIADD3 UR40, UR40, UR4, URZ ;  /* 0x0000000428287290 */ /* 0x000fe2000fffe03f */
[----:B---3--:R-:W-:Y:S02]  /*86f0*/  IMAD R16, R16, R11, R10 ;  /* 0x0000000b10107224 */ /* 0x008fe400078e020a */
[----:B------:R-:W-:Y:S01]  /*8700*/  IMAD.MOV.U32 R11, RZ, RZ, R2 ;  /* 0x000000ffff0b7224 */ /* 0x000fe200078e0002 */
[----:B------:R-:W-:Y:S01]  /*8710*/  IABS R2, R4 ;  /* 0x0000000400027213 */ /* 0x000fe20000000000 */
[----:B--2---:R-:W-:Y:S02]  /*8720*/  IMAD.IADD R9, R7, 0x1, -R16 ;  /* 0x0000000107097824 */ /* 0x004fe400078e0a10 */
[----:B------:R-:W-:Y:S02]  /*8730*/  IMAD R7, R11, R6, RZ ;  /* 0x000000060b077224 */ /* 0x000fe400078e02ff */
[----:B------:R-:W-:Y:S01]  /*8740*/  IMAD.MOV R10, RZ, RZ, -R2 ;  /* 0x000000ffff0a7224 */ /* 0x000fe200078e0a02 */
[----:B------:R-:W-:Y:S01]  /*8750*/  IABS R8, R9 ;  /* 0x0000000900087213 */ /* 0x000fe20000000000 */
[----:B------:R-:W-:-:S04]  /*8760*/  IMAD.MOV.U32 R2, RZ, RZ, RZ ;  /* 0x000000ffff027224 */ /* 0x000fc800078e00ff */
[----:B------:R-:W-:-:S04]  /*8770*/  IMAD.HI.U32 R2, R3, R7, R2 ;  /* 0x0000000703027227 */ /* 0x000fc800078e0002 */
[----:B------:R-:W-:Y:S02]  /*8780*/  IMAD.MOV.U32 R3, RZ, RZ, R8 ;  /* 0x000000ffff037224 */ /* 0x000fe400078e0008 */
[----:B------:R-:W-:Y:S02]  /*8790*/  IMAD.MOV.U32 R7, RZ, RZ, R10 ;  /* 0x000000ffff077224 */ /* 0x000fe400078e000a */
[----:B------:R-:W-:-:S04]  /*87a0*/  IMAD.HI.U32 R2, R2, R3, RZ ;  /* 0x0000000302027227 */ /* 0x000fc800078e00ff */
[----:B------:R-:W-:-:S05]  /*87b0*/  IMAD R3, R2, R7, R3 ;  /* 0x0000000702037224 */ /* 0x000fca00078e0203 */
[----:B------:R-:W-:-:S13]  /*87c0*/  ISETP.GT.U32.AND P1, PT, R6, R3, PT ;  /* 0x000000030600720c */ /* 0x000fda0003f24070 */
[----:B------:R-:W-:Y:S02]  /*87d0*/  @!P1 IMAD.IADD R3, R3, 0x1, -R6 ;  /* 0x0000000103039824 */ /* 0x000fe400078e0a06 */
[----:B------:R-:W-:Y:S01]  /*87e0*/  @!P1 VIADD R2, R2, 0x1 ;  /* 0x0000000102029836 */ /* 0x000fe20000000000 */
[----:B------:R-:W-:Y:S02]  /*87f0*/  ISETP.NE.AND P1, PT, R4, RZ, PT ;  /* 0x000000ff0400720c */ /* 0x000fe40003f25270 */
[----:B------:R-:W-:Y:S02]  /*8800*/  ISETP.GE.U32.AND P0, PT, R3, R6, PT ;  /* 0x000000060300720c */ /* 0x000fe40003f06070 */
[----:B------:R-:W-:-:S04]  /*8810*/  LOP3.LUT R3, R9, R4, RZ, 0x3c, !PT ;  /* 0x0000000409037212 */ /* 0x000fc800078e3cff */
[----:B------:R-:W-:-:S07]  /*8820*/  ISETP.GE.AND P2, PT, R3, RZ, PT ;  /* 0x000000ff0300720c */ /* 0x000fce0003f46270 */
[----:B------:R-:W-:-:S06]  /*8830*/  @P0 VIADD R2, R2, 0x1 ;  /* 0x0000000102020836 */ /* 0x000fcc0000000000 */
[----:B------:R-:W-:Y:S01]  /*8840*/  @!P2 IMAD.MOV R2, RZ, RZ, -R2 ;  /* 0x000000ffff02a224 */ /* 0x000fe200078e0a02 */
[----:B------:R-:W-:-:S05]  /*8850*/  @!P1 LOP3.LUT R2, RZ, R4, RZ, 0x33, !PT ;  /* 0x00000004ff029212 */ /* 0x000fca00078e33ff */
[--C-:B------:R-:W-:Y:S02]  /*8860*/  IMAD.MOV R17, RZ, RZ, -R2.reuse ;  /* 0x000000ffff117224 */ /* 0x100fe400078e0a02 */
[----:B------:R-:W-:Y:S02]  /*8870*/  IMAD.MOV.U32 R18, RZ, RZ, R2 ;  /* 0x000000ffff127224 */ /* 0x000fe400078e0002 */
[----:B------:R-:W-:Y:S01]  /*8880*/  IMAD R17, R4, R17, R9 ;  /* 0x0000001104117224 */ /* 0x000fe200078e0209 */
[----:B------:R-:W-:Y:S06]  /*8890*/  BRA `(.L_x_205) ;  /* 0x0000000000107947 */ /* 0x000fec0003800000 */
.L_x_200:
[----:B------:R-:W-:Y:S01]  /*88a0*/  IMAD.MOV.U32 R16, RZ, RZ, R7 ;  /* 0x000000ffff107224 */ /* 0x000fe200078e0007 */
[----:B------:R-:W-:Y:S01]  /*88b0*/  ULDC UR40, c[0x0][0xc3c] ;  /* 0x00030f0000287ab9 */ /* 0x000fe20000000800 */
[----:B------:R-:W-:Y:S02]  /*88c0*/  IMAD.MOV.U32 R17, RZ, RZ, RZ ;  /* 0x000000ffff117224 */ /* 0x000fe400078e00ff */
[----:B------:R-:W-:-:S07]  /*88d0*/  IMAD.MOV.U32 R18, RZ, RZ, RZ ;  /* 0x000000ffff127224 */ /* 0x000fce00078e00ff */
.L_x_205:
[----:B------:R-:W-:Y:S01]  /*88e0*/  ISETP.NE.AND P0, PT, R5, RZ, PT ;  /* 0x000000ff0500720c */ /* 0x000fe20003f05270 */
[----:B------:R-:W-:-:S12]  /*88f0*/  IMAD.U32 R19, RZ, RZ, UR40 ;  /* 0x00000028ff137e24 */ /* 0x000fd8000f8e00ff */
[----:B------:R-:W0:Y:S01]  /*8900*/  @!P0 S2R R3, SR_CgaCtaId ;  /* 0x0000000000038919 */ /* 0x000e220000008800 */
[----:B------:R-:W-:-:S04]  /*8910*/  @!P0 MOV R2, 0x400 ;  /* 0x0000040000028802 */ /* 0x000fc80000000f00 */
[----:B0-----:R-:W-:-:S05]  /*8920*/  @!P0 LEA R2, R3, R2, 0x18 ;  /* 0x0000000203028211 */ /* 0x001fca00078ec0ff */
[----:B------:R0:W-:Y:S01]  /*8930*/  @!P0 STS.128 [R2+0x19cd0], R16 ;  /* 0x019cd01002008388 */ /* 0x0001e20000000c00 */
[----:B------:R-:W-:Y:S06]  /*8940*/  BAR.ARV 0x5, 0x200 ;  /* 0x0148000000007b1d */ /* 0x000fec0000002000 */
.L_x_198:
[----:B------:R-:W-:Y:S01]  /*8950*/  ULDC UR4, c[0x0][0xc3c] ;  /* 0x00030f0000047ab9 */ /* 0x000fe20000000800 */
[----:B------:R1:W-:Y:S01]  /*8960*/  STL [R1+0x1c], RZ ;  /* 0x00001cff01007387 */ /* 0x0003e20000100800 */
[----:B------:R-:W-:Y:S01]  /*8970*/  UISETP.GE.AND UP0, UPT, UR40, UR4, UPT ;  /* 0x000000042800728c */ /* 0x000fe2000bf06270 */
[----:B------:R-:W-:Y:S02]  /*8980*/  IMAD.MOV.U32 R24, RZ, RZ, 0x1 ;  /* 0x00000001ff187424 */ /* 0x000fe400078e00ff */
[----:B------:R-:W-:-:S03]  /*8990*/  IMAD.MOV.U32 R23, RZ, RZ, RZ ;  /* 0x000000ffff177224 */ /* 0x000fc600078e00ff */
[----:B------:R-:W-:-:S13]  /*89a0*/  PLOP3.LUT P0, PT, PT, PT, UP0, 0x80, 0x0 ;  /* 0x000000000000781c */ /* 0x000fda0003f0f008 */
[----:B-1----:R-:W-:Y:S05]  /*89b0*/  @P0 BRA `(.L_x_206) ;  /* 0x0000004400dc0947 */ /* 0x002fea0003800000 */
[----:B------:R-:W0:Y:S01]  /*89c0*/  S2R R10, SR_TID.X ;  /* 0x00000000000a7919 */ /* 0x000e220000002100 */
[----:B------:R-:W-:Y:S01]  /*89d0*/  IMAD.SHL.U32 R5, R0, 0x800, RZ ;  /* 0x0000080000057824 */ /* 0x000fe200078e00ff */
[----:B------:R-:W1:Y:S01]  /*89e0*/  S2UR UR4, SR_CgaCtaId ;  /* 0x00000000000479c3 */ /* 0x000e620000008800 */
[----:B------:R-:W-:Y:S01]  /*89f0*/  MOV R22, 0x400 ;  /* 0x0000040000167802 */ /* 0x000fe20000000f00 */
[----:B------:R-:W-:Y:S01]  /*8a00*/  IMAD.MOV.U32 R24, RZ, RZ, 0x1 ;  /* 0x00000001ff187424 */ /* 0x000fe200078e00ff */
[----:B------:R-:W-:Y:S01]  /*8a10*/  ULOP3.LUT UR46, UR39, 0x2, URZ, 0xfc, !UPT ;  /* 0x00000002272e7892 */ /* 0x000fe2000f8efc3f */
[----:B------:R-:W-:Y:S01]  /*8a20*/  IMAD.MOV.U32 R23, RZ, RZ, RZ ;  /* 0x000000ffff177224 */ /* 0x000fe200078e00ff */
[----:B------:R-:W-:Y:S01]  /*8a30*/  ULOP3.LUT UR48, UR39, 0x1, URZ, 0xfc, !UPT ;  /* 0x0000000127307892 */ /* 0x000fe2000f8efc3f */
[----:B------:R-:W-:Y:S01]  /*8a40*/  ULDC UR49, c[0x0][0xc] ;  /* 0x0000030000317ab9 */ /* 0x000fe20000000800 */
[C---:B0-----:R-:W-:Y:S01]  /*8a50*/  IMAD.SHL.U32 R2, R10.reuse, 0x20, RZ ;  /* 0x000000200a027824 */ /* 0x041fe200078e00ff */
[----:B------:R-:W-:Y:S01]  /*8a60*/  SHF.R.U32.HI R4, RZ, 0x1, R10 ;  /* 0x00000001ff047819 */ /* 0x000fe2000001160a */
[C---:B------:R-:W-:Y:S01]  /*8a70*/  IMAD.SHL.U32 R6, R10.reuse, 0x80, RZ ;  /* 0x000000800a067824 */ /* 0x040fe200078e00ff */
[C---:B------:R-:W-:Y:S01]  /*8a80*/  LOP3.LUT P0, RZ, R10.reuse, 0x4, RZ, 0xc0, !PT ;  /* 0x000000040aff7812 */ /* 0x040fe2000780c0ff */
[----:B------:R-:W-:Y:S01]  /*8a90*/  IMAD.SHL.U32 R8, R10, 0x4, RZ ;  /* 0x000000040a087824 */ /* 0x000fe200078e00ff */
[----:B------:R-:W-:Y:S01]  /*8aa0*/  LOP3.LUT R3, R2, 0x80, RZ, 0xc0, !PT ;  /* 0x0000008002037812 */ /* 0x000fe200078ec0ff */
[----:B------:R-:W-:Y:S01]  /*8ab0*/  IMAD.SHL.U32 R9, R10, 0x2, RZ ;  /* 0x000000020a097824 */ /* 0x000fe200078e00ff */
[----:B------:R-:W-:-:S02]  /*8ac0*/  LOP3.LUT R0, R6, 0x400, RZ, 0xc0, !PT ;  /* 0x0000040006007812 */ /* 0x000fc400078ec0ff */
[----:B------:R-:W-:Y:S02]  /*8ad0*/  LOP3.LUT R3, R3, 0x10, R4, 0xf8, !PT ;  /* 0x0000001003037812 */ /* 0x000fe400078ef804 */
[----:B------:R-:W-:Y:S02]  /*8ae0*/  LOP3.LUT R4, R4, 0x20, RZ, 0xc0, !PT ;  /* 0x0000002004047812 */ /* 0x000fe400078ec0ff */
[----:B------:R-:W-:Y:S02]  /*8af0*/  LOP3.LUT R0, R0, 0x800, R5, 0xf8, !PT ;  /* 0x0000080000007812 */ /* 0x000fe400078ef805 */
[----:B------:R-:W-:Y:S02]  /*8b00*/  LOP3.LUT R7, R4, 0x10, R10, 0xf8, !PT ;  /* 0x0000001004077812 */ /* 0x000fe400078ef80a */
[----:B------:R-:W-:Y:S01]  /*8b10*/  LOP3.LUT R5, R3, 0x10, R8, 0x78, !PT ;  /* 0x0000001003057812 */ /* 0x000fe200078e7808 */
[----:B------:R-:W-:Y:S01]  /*8b20*/  IMAD.SHL.U32 R3, R10, 0x10, RZ ;  /* 0x000000100a037824 */ /* 0x000fe200078e00ff */
[----:B------:R-:W-:-:S02]  /*8b30*/  LOP3.LUT R2, R2, 0x360, RZ, 0xc0, !PT ;  /* 0x0000036002027812 */ /* 0x000fc400078ec0ff */
[----:B------:R-:W-:Y:S02]  /*8b40*/  LOP3.LUT R6, R7, 0x380, R6, 0xf8, !PT ;  /* 0x0000038007067812 */ /* 0x000fe400078ef806 */
[--C-:B------:R-:W-:Y:S02]  /*8b50*/  LOP3.LUT R2, R2, 0x400, R3.reuse, 0xf8, !PT ;  /* 0x0000040002027812 */ /* 0x100fe400078ef803 */
[----:B------:R-:W-:Y:S01]  /*8b60*/  LOP3.LUT R7, R6, 0x70, R3, 0x78, !PT ;  /* 0x0000007006077812 */ /* 0x000fe200078e7803 */
[----:B-1----:R-:W-:Y:S01]  /*8b70*/  IMAD.U32 R6, RZ, RZ, UR4 ;  /* 0x00000004ff067e24 */ /* 0x002fe2000f8e00ff */
[----:B------:R-:W-:Y:S02]  /*8b80*/  LOP3.LUT R2, R2, R5, RZ, 0xfc, !PT ;  /* 0x0000000502027212 */ /* 0x000fe400078efcff */
[----:B------:R-:W-:Y:S02]  /*8b90*/  LOP3.LUT R0, R0, R7, RZ, 0xfc, !PT ;  /* 0x0000000700007212 */ /* 0x000fe400078efcff */
[----:B------:R-:W-:Y:S01]  /*8ba0*/  LOP3.LUT R4, R3, 0x90, RZ, 0xc0, !PT ;  /* 0x0000009003047812 */ /* 0x000fe200078ec0ff */
[----:B------:R0:W-:Y:S01]  /*8bb0*/  STL [R1+0x10], R2 ;  /* 0x0000100201007387 */ /* 0x0001e20000100800 */
[----:B------:R-:W-:-:S02]  /*8bc0*/  LOP3.LUT R8, R10, 0x7f, RZ, 0xc0, !PT ;  /* 0x0000007f0a087812 */ /* 0x000fc400078ec0ff */
[----:B------:R-:W-:Y:S01]  /*8bd0*/  LOP3.LUT R4, R4, 0x10, R9, 0x78, !PT ;  /* 0x0000001004047812 */ /* 0x000fe200078e7809 */
[----:B------:R1:W-:Y:S01]  /*8be0*/  STL [R1+0x8], R0 ;  /* 0x0000080001007387 */ /* 0x0003e20000100800 */
[----:B------:R-:W-:Y:S02]  /*8bf0*/  LEA R22, R6, R22, 0x18 ;  /* 0x0000001606167211 */ /* 0x000fe400078ec0ff */
[----:B------:R-:W-:Y:S02]  /*8c00*/  LOP3.LUT R4, R4, 0x760, R3, 0xf8, !PT ;  /* 0x0000076004047812 */ /* 0x000fe400078ef803 */
[----:B------:R-:W-:Y:S01]  /*8c10*/  LOP3.LUT R28, R3, 0x10, RZ, 0xc0, !PT ;  /* 0x00000010031c7812 */ /* 0x000fe200078ec0ff */
[----:B0-----:R-:W-:Y:S02]  /*8c20*/  IMAD.MOV.U32 R2, RZ, RZ, 0x40 ;  /* 0x00000040ff027424 */ /* 0x001fe400078e00ff */
[----:B------:R-:W-:Y:S01]  /*8c30*/  STL [R1+0x4], R4 ;  /* 0x0000040401007387 */ /* 0x000fe20000100800 */
[----:B------:R-:W-:Y:S01]  /*8c40*/  LOP3.LUT R3, R28, 0x20, RZ, 0xfc, !PT ;  /* 0x000000201c037812 */ /* 0x000fe200078efcff */
[----:B-1----:R-:W-:Y:S01]  /*8c50*/  IMAD.SHL.U32 R0, R10, 0x40, RZ ;  /* 0x000000400a007824 */ /* 0x002fe200078e00ff */
[----:B------:R-:W-:Y:S01]  /*8c60*/  SEL R2, R2, 0xffffffc0, !P0 ;  /* 0xffffffc002027807 */ /* 0x000fe20004000000 */
[----:B------:R-:W-:Y:S03]  /*8c70*/  STL [R1], R6 ;  /* 0x0000000601007387 */ /* 0x000fe60000100800 */
[----:B------:R-:W-:Y:S01]  /*8c80*/  LOP3.LUT R5, R0, 0x40, RZ, 0xc0, !PT ;  /* 0x0000004000057812 */ /* 0x000fe200078ec0ff */
[----:B------:R0:W-:Y:S01]  /*8c90*/  STL [R1+0xc], R2 ;  /* 0x00000c0201007387 */ /* 0x0001e20000100800 */
[----:B------:R-:W-:-:S03]  /*8ca0*/  SHF.R.U32.HI R0, RZ, 0x1, R8 ;  /* 0x00000001ff007819 */ /* 0x000fc60000011608 */
[----:B------:R1:W-:Y:S01]  /*8cb0*/  STL [R1+0x1c], RZ ;  /* 0x00001cff01007387 */ /* 0x0003e20000100800 */
[----:B------:R-:W-:Y:S01]  /*8cc0*/  LOP3.LUT R0, R0, R5, RZ, 0xfc, !PT ;  /* 0x0000000500007212 */ /* 0x000fe200078efcff */
[----:B------:R-:W-:Y:S01]  /*8cd0*/  IMAD.IADD R0, R22, 0x1, R4 ;  /* 0x0000000116007824 */ /* 0x000fe200078e0204 */
[----:B0-----:R-:W-:-:S04]  /*8ce0*/  LOP3.LUT R2, R28, 0x40, RZ, 0xfc, !PT ;  /* 0x000000401c027812 */ /* 0x001fc800078efcff */
[----:B------:R1:W-:Y:S03]  /*8cf0*/  STL [R1+0x14], R0 ;  /* 0x0000140001007387 */ /* 0x0003e60000100800 */
.L_x_281:
[----:B------:R-:W-:Y:S01]  /*8d00*/  ULDC.64 UR4, c[0x0][0xc88] ;  /* 0x0003220000047ab9 */ /* 0x000fe20000000a00 */
[----:B------:R-:W-:Y:S01]  /*8d10*/  ULDC.64 UR6, c[0x0][0xa18] ;  /* 0x0002860000067ab9 */ /* 0x000fe20000000a00 */
[----:B------:R-:W-:Y:S01]  /*8d20*/  UIMAD.WIDE UR4, UR40, 0x4, UR4 ;  /* 0x00000004280478a5 */ /* 0x000fe2000f8e0204 */
[----:B------:R-:W-:-:S05]  /*8d30*/  ULDC.64 UR8, c[0x0][0xa00] ;  /* 0x0002800000087ab9 */ /* 0x000fca0000000a00 */
[----:B01----:R-:W-:Y:S02]  /*8d40*/  IMAD.U32 R2, RZ, RZ, UR4 ;  /* 0x00000004ff027e24 */ /* 0x003fe4000f8e00ff */
[----:B------:R-:W-:Y:S01]  /*8d50*/  IMAD.U32 R3, RZ, RZ, UR5 ;  /* 0x00000005ff037e24 */ /* 0x000fe2000f8e00ff */
[----:B------:R-:W-:-:S04]  /*8d60*/  ULDC.64 UR4, c[0x0][0xa28] ;  /* 0x00028a0000047ab9 */ /* 0x000fc80000000a00 */
[----:B------:R-:W2:Y:S01]  /*8d70*/  LDG.E R2, desc[UR50][R2.64] ;  /* 0x0000003202027981 */ /* 0x000ea2000c1e1900 */
[----:B------:R-:W-:Y:S02]  /*8d80*/  UISETP.NE.U32.AND UP1, UPT, UR4, URZ, UPT ;  /* 0x0000003f0400728c */ /* 0x000fe4000bf25070 */
[----:B------:R-:W-:Y:S02]  /*8d90*/  UISETP.NE.U32.AND UP0, UPT, UR6, URZ, UPT ;  /* 0x0000003f0600728c */ /* 0x000fe4000bf05070 */
[----:B------:R-:W-:Y:S02]  /*8da0*/  UISETP.NE.AND.EX UP2, UPT, UR5, URZ, UPT, UP1 ;  /* 0x0000003f0500728c */ /* 0x000fe4000bf45310 */
[----:B------:R-:W-:Y:S02]  /*8db0*/  UISETP.NE.AND.EX UP0, UPT, UR7, URZ, UPT, UP0 ;  /* 0x0000003f0700728c */ /* 0x000fe4000bf05300 */
[----:B------:R-:W-:Y:S02]  /*8dc0*/  UISETP.NE.U32.AND UP1, UPT, UR8, URZ, UPT ;  /* 0x0000003f0800728c */ /* 0x000fe4000bf25070 */
[----:B------:R-:W-:-:S02]  /*8dd0*/  PLOP3.LUT P0, PT, PT, PT, UP2, 0x80, 0x0 ;  /* 0x000000000000781c */ /* 0x000fc40003f0f028 */
[----:B------:R-:W-:Y:S01]  /*8de0*/  PLOP3.LUT P1, PT, PT, PT, UP0, 0x80, 0x0 ;  /* 0x000000000000781c */ /* 0x000fe20003f2f008 */
[----:B------:R-:W-:Y:S01]  /*8df0*/  UISETP.NE.AND.EX UP5, UPT, UR9, URZ, UPT, UP1 ;  /* 0x0000003f0900728c */ /* 0x000fe2000bfa5310 */
[----:B------:R-:W-:Y:S01]  /*8e00*/  IMAD.MOV.U32 R19, RZ, RZ, RZ ;  /* 0x000000ffff137224 */ /* 0x000fe200078e00ff */
[----:B------:R-:W-:Y:S02]  /*8e10*/  UMOV UR38, URZ ;  /* 0x0000003f00267c82 */ /* 0x000fe40008000000 */
[----:B------:R-:W-:Y:S02]  /*8e20*/  UP2UR UR47, UPR, URZ, 0x20 ;  /* 0x000000203f2f7883 */ /* 0x000fe40008000000 */
[----:B------:R-:W-:Y:S02]  /*8e30*/  PLOP3.LUT P2, PT, PT, PT, UP5, 0x80, 0x0 ;  /* 0x000000000000781c */ /* 0x000fe40003f4f058 */
[----:B--2---:R-:W-:-:S13]  /*8e40*/  R2UR UR44, R2 ;  /* 0x00000000022c72ca */ /* 0x004fda00000e0000 */
[----:B------:R-:W-:Y:S02]  /*8e50*/  USHF.R.S32.HI UR45, URZ, 0x1f, UR44 ;  /* 0x0000001f3f2d7899 */ /* 0x000fe4000801142c */
[----:B------:R-:W-:Y:S02]  /*8e60*/  @UP2 ULEA UR4, UP3, UR44, UR4, 0x2 ;  /* 0x000000042c042291 */ /* 0x000fe4000f86103f */
[----:B------:R-:W-:Y:S02]  /*8e70*/  USHF.L.U32 UR36, UR44, 0x2, URZ ;  /* 0x000000022c247899 */ /* 0x000fe4000800063f */
[----:B------:R-:W-:Y:S02]  /*8e80*/  @UP2 ULEA.HI.X UR5, UR44, UR5, UR45, 0x2, UP3 ;  /* 0x000000052c052291 */ /* 0x000fe400098f142d */
[----:B------:R-:W-:Y:S01]  /*8e90*/  USHF.L.U64.HI UR37, UR44, 0x2, UR45 ;  /* 0x000000022c257899 */ /* 0x000fe2000801022d */
[----:B------:R-:W-:Y:S01]  /*8ea0*/  IMAD.U32 R2, RZ, RZ, UR4 ;  /* 0x00000004ff027e24 */ /* 0x000fe2000f8e00ff */
[----:B------:R-:W-:-:S02]  /*8eb0*/  @UP0 UIADD3 UR6, UP4, UR36, UR6, URZ ;  /* 0x0000000624060290 */ /* 0x000fc4000ff9e03f */
[----:B------:R-:W-:Y:S02]  /*8ec0*/  IMAD.U32 R3, RZ, RZ, UR5 ;  /* 0x00000005ff037e24 */ /* 0x000fe4000f8e00ff */
[----:B------:R-:W-:Y:S02]  /*8ed0*/  @UP0 UIADD3.X UR7, UR37, UR7, URZ, UP4, !UPT ;  /* 0x0000000725070290 */ /* 0x000fe4000a7fe43f */
[----:B------:R-:W-:Y:S01]  /*8ee0*/  UIADD3 UR8, UP0, UR36, UR8, URZ ;  /* 0x0000000824087290 */ /* 0x000fe2000ff1e03f */
[----:B-1----:R0:W2:Y:S03]  /*8ef0*/  @P0 LDG.E R0, desc[UR50][R2.64] ;  /* 0x0000003202000981 */ /* 0x0020a6000c1e1900 */
[----:B------:R-:W-:Y:S01]  /*8f00*/  UIADD3.X UR4, UR37, UR9, URZ, UP0, !UPT ;  /* 0x0000000925047290 */ /* 0x000fe200087fe43f */
[----:B0-----:R-:W-:Y:S02]  /*8f10*/  IMAD.U32 R2, RZ, RZ, UR6 ;  /* 0x00000006ff027e24 */ /* 0x001fe4000f8e00ff */
[----:B------:R-:W-:-:S05]  /*8f20*/  IMAD.U32 R3, RZ, RZ, UR7 ;  /* 0x00000007ff037e24 */ /* 0x000fca000f8e00ff */
[----:B------:R0:W3:Y:S02]  /*8f30*/  @P1 LDG.E R4, desc[UR50][R2.64] ;  /* 0x0000003202041981 */ /* 0x0000e4000c1e1900 */
[----:B0-----:R-:W-:Y:S02]  /*8f40*/  IMAD.U32 R2, RZ, RZ, UR8 ;  /* 0x00000008ff027e24 */ /* 0x001fe4000f8e00ff */
[----:B------:R-:W-:-:S05]  /*8f50*/  IMAD.U32 R3, RZ, RZ, UR4 ;  /* 0x00000004ff037e24 */ /* 0x000fca000f8e00ff */
[----:B------:R0:W5:Y:S01]  /*8f60*/  @P2 LDG.E R19, desc[UR50][R2.64] ;  /* 0x0000003202132981 */ /* 0x000162000c1e1900 */
[----:B--2---:R-:W-:Y:S02]  /*8f70*/  @P0 R2UR UR38, R0 ;  /* 0x00000000002602ca */ /* 0x004fe400000e0000 */
[----:B---3--:R-:W-:Y:S01]  /*8f80*/  @P1 R2UR UR41, R4 ;  /* 0x00000000042912ca */ /* 0x008fe200000e0000 */
[----:B0-----:R-:W-:-:S14]  /*8f90*/  @P1 BRA `(.L_x_207) ;  /* 0x0000000000241947 */ /* 0x001fdc0003800000 */
[----:B------:R-:W-:Y:S01]  /*8fa0*/  UISETP.NE.AND UP0, UPT, UR47, URZ, UPT ;  /* 0x0000003f2f00728c */ /* 0x000fe2000bf05270 */
[----:B------:R-:W-:-:S05]  /*8fb0*/  ULDC UR41, c[0x0][0x288] ;  /* 0x0000a20000297ab9 */ /* 0x000fca0000000800 */
[----:B------:R-:W-:-:S13]  /*8fc0*/  PLOP3.LUT P0, PT, PT, PT, UP0, 0x40, 0x0 ;  /* 0x000000000000781c */ /* 0x000fda0003f0e808 */
[----:B------:R-:W-:Y:S05]  /*8fd0*/  @P0 BRA `(.L_x_207) ;  /* 0x0000000000140947 */ /* 0x000fea0003800000 */
[----:B------:R-:W2:Y:S04]  /*8fe0*/  LDG.E R4, desc[UR50][R2.64] ;  /* 0x0000003202047981 */ /* 0x000ea8000c1e1900 */
[----:B------:R-:W3:Y:S01]  /*8ff0*/  LDG.E R0, desc[UR50][R2.64+0x4] ;  /* 0x0000043202007981 */ /* 0x000ee2000c1e1900 */
[----:B--2---:R-:W-:Y:S02]  /*9000*/  R2UR UR4, R4 ;  /* 0x00000000040472ca */ /* 0x004fe400000e0000 */
[----:B---3--:R-:W-:-:S13]  /*9010*/  R2UR UR41, R0 ;  /* 0x00000000002972ca */ /* 0x008fda00000e0000 */
[----:B------:R-:W-:-:S12]  /*9020*/  UIADD3 UR41, -UR4, UR41, URZ ;  /* 0x0000002904297290 */ /* 0x000fd8000fffe13f */
.L_x_207:
[----:B------:R-:W-:Y:S01]  /*9030*/  ULDC.64 UR6, c[0x0][0xa20] ;  /* 0x0002880000067ab9 */ /* 0x000fe20000000a00 */
[----:B------:R-:W-:Y:S01]  /*9040*/  ULDC.64 UR4, c[0x0][0x418] ;  /* 0x0001060000047ab9 */ /* 0x000fe20000000a00 */
[----:B------:R-:W-:Y:S01]  /*9050*/  ISETP.NE.U32.AND P0, PT, RZ, UR6, PT ;  /* 0x00000006ff007c0c */ /* 0x000fe2000bf05070 */
[----:B------:R-:W-:Y:S01]  /*9060*/  UISETP.NE.U32.AND UP0, UPT, UR4, URZ, UPT ;  /* 0x0000003f0400728c */ /* 0x000fe2000bf05070 */
[----:B------:R-:W-:Y:S01]  /*9070*/  IMAD.U32 R25, RZ, RZ, UR44 ;  /* 0x0000002cff197e24 */ /* 0x000fe2000f8e00ff */
[----:B------:R-:W-:Y:S01]  /*9080*/  ULDC UR42, c[0x0][0x2f0] ;  /* 0x0000bc00002a7ab9 */ /* 0x000fe20000000800 */
[----:B------:R-:W-:Y:S01]  /*9090*/  ISETP.NE.AND.EX P0, PT, RZ, UR7, PT, P0 ;  /* 0x00000007ff007c0c */ /* 0x000fe2000bf05300 */
[----:B------:R-:W-:Y:S01]  /*90a0*/  UISETP.NE.AND.EX UP0, UPT, UR5, URZ, UPT, UP0 ;  /* 0x0000003f0500728c */ /* 0x000fe2000bf05300 */
[----:B------:R-:W-:-:S03]  /*90b0*/  ULDC UR4, c[0x0][0x424] ;  /* 0x0001090000047ab9 */ /* 0x000fc60000000800 */
[----:B------:R-:W-:-:S04]  /*90c0*/  USEL UR4, UR4, 0x1, UP0 ;  /* 0x0000000104047887 */ /* 0x000fc80008000000 */
[----:B------:R-:W-:-:S04]  /*90d0*/  UIMAD UR42, UR4, UR42, URZ ;  /* 0x0000002a042a72a4 */ /* 0x000fc8000f8e023f */
[----:B------:R-:W-:Y:S08]  /*90e0*/  @!P0 BRA `(.L_x_208) ;  /* 0x00000000001c8947 */ /* 0x000ff00003800000 */
[----:B------:R-:W-:-:S04]  /*90f0*/  UIADD3 UR4, UP0, UR36, UR6, URZ ;  /* 0x0000000624047290 */ /* 0x000fc8000ff1e03f */
[----:B------:R-:W-:Y:S02]  /*9100*/  UIADD3.X UR5, UR37, UR7, URZ, UP0, !UPT ;  /* 0x0000000725057290 */ /* 0x000fe400087fe43f */
[----:B------:R-:W-:-:S04]  /*9110*/  IMAD.U32 R2, RZ, RZ, UR4 ;  /* 0x00000004ff027e24 */ /* 0x000fc8000f8e00ff */
[----:B------:R-:W-:-:S05]  /*9120*/  IMAD.U32 R3, RZ, RZ, UR5 ;  /* 0x00000005ff037e24 */ /* 0x000fca000f8e00ff */
[----:B------:R-:W2:Y:S02]  /*9130*/  LDG.E R2, desc[UR50][R2.64] ;  /* 0x0000003202027981 */ /* 0x000ea4000c1e1900 */
[----:B--2---:R-:W-:Y:S01]  /*9140*/  R2UR UR42, R2 ;  /* 0x00000000022a72ca */ /* 0x004fe200000e0000 */
[----:B------:R-:W-:-:S14]  /*9150*/  BRA `(.L_x_209) ;  /* 0x00000000002c7947 */ /* 0x000fdc0003800000 */
.L_x_208:
[----:B------:R-:W-:Y:S02]  /*9160*/  ULDC.64 UR4, c[0x0][0xa08] ;  /* 0x0002820000047ab9 */ /* 0x000fe40000000a00 */
[----:B------:R-:W-:-:S04]  /*9170*/  ISETP.NE.U32.AND P0, PT, RZ, UR4, PT ;  /* 0x00000004ff007c0c */ /* 0x000fc8000bf05070 */
[----:B------:R-:W-:-:S13]  /*9180*/  ISETP.NE.AND.EX P0, PT, RZ, UR5, PT, P0 ;  /* 0x00000005ff007c0c */ /* 0x000fda000bf05300 */
[----:B------:R-:W-:Y:S05]  /*9190*/  @!P0 BRA `(.L_x_209) ;  /* 0x00000000001c8947 */ /* 0x000fea0003800000 */
[----:B------:R-:W0:Y:S02]  /*91a0*/  LDC.64 R2, c[0x0][0xa08] ;  /* 0x00028200ff027b82 */ /* 0x000e240000000a00 */
[----:B0-----:R-:W-:-:S05]  /*91b0*/  IMAD.WIDE R2, R25, 0x4, R2 ;  /* 0x0000000419027825 */ /* 0x001fca00078e0202 */
[----:B------:R-:W2:Y:S04]  /*91c0*/  LDG.E R4, desc[UR50][R2.64] ;  /* 0x0000003202047981 */ /* 0x000ea8000c1e1900 */
[----:B------:R-:W3:Y:S01]  /*91d0*/  LDG.E R0, desc[UR50][R2.64+0x4] ;  /* 0x0000043202007981 */ /* 0x000ee2000c1e1900 */
[----:B--2---:R-:W-:Y:S02]  /*91e0*/  R2UR UR42, R4 ;  /* 0x00000000042a72ca */ /* 0x004fe400000e0000 */
[----:B---3--:R-:W-:-:S13]  /*91f0*/  R2UR UR4, R0 ;  /* 0x00000000000472ca */ /* 0x008fda00000e0000 */
[----:B------:R-:W-:-:S12]  /*9200*/  UIADD3 UR42, -UR42, UR4, URZ ;  /* 0x000000042a2a7290 */ /* 0x000fd8000fffe13f */
.L_x_209:
[----:B------:R-:W-:Y:S01]  /*9210*/  UIADD3 UR42, -UR38, UR42, URZ ;  /* 0x0000002a262a7290 */ /* 0x000fe2000fffe13f */
[----:B------:R-:W-:Y:S03]  /*9220*/  BSSY B7, `(.L_x_210) ;  /* 0x0000357000077945 */ /* 0x000fe60003800000 */
[----:B------:R-:W-:Y:S02]  /*9230*/  UIADD3 UR4, UR42, 0x7f, URZ ;  /* 0x0000007f2a047890 */ /* 0x000fe4000fffe03f */
[----:B------:R-:W-:Y:S02]  /*9240*/  ISETP.LT.AND P0, PT, RZ, UR42, PT ;  /* 0x0000002aff007c0c */ /* 0x000fe4000bf01270 */
[----:B------:R-:W-:-:S04]  /*9250*/  USHF.R.S32.HI UR5, URZ, 0x1f, UR4 ;  /* 0x0000001f3f057899 */ /* 0x000fc80008011404 */
[----:B------:R-:W-:-:S04]  /*9260*/  ULEA.HI UR5, UR5, UR4, URZ, 0x7 ;  /* 0x0000000405057291 */ /* 0x000fc8000f8f383f */
[----:B------:R-:W-:-:S03]  /*9270*/  USHF.R.S32.HI UR43, URZ, 0x7, UR5 ;  /* 0x000000073f2b7899 */ /* 0x000fc60008011405 */
[----:B------:R-:W-:Y:S09]  /*9280*/  @P0 BRA `(.L_x_211) ;  /* 0x0000000000440947 */ /* 0x000ff20003800000 */
[----:B------:R-:W0:Y:S02]  /*9290*/  S2R R0, SR_TID.X ;  /* 0x0000000000007919 */ /* 0x000e240000002100 */
[----:B0-----:R-:W-:-:S04]  /*92a0*/  LOP3.LUT R0, R0, 0x7f, RZ, 0xc0, !PT ;  /* 0x0000007f00007812 */ /* 0x001fc800078ec0ff */
[----:B------:R-:W-:-:S13]  /*92b0*/  ISETP.NE.AND P0, PT, R0, RZ, PT ;  /* 0x000000ff0000720c */ /* 0x000fda0003f05270 */
[----:B------:R-:W-:Y:S05]  /*92c0*/  @P0 BRA `(.L_x_212) ;  /* 0x0000003400300947 */ /* 0x000fea0003800000 */
[----:B------:R-:W0:Y:S01]  /*92d0*/  S2R R5, SR_LANEID ;  /* 0x0000000000057919 */ /* 0x000e220000000000 */
[----:B------:R-:W-:Y:S01]  /*92e0*/  VOTEU.ANY UR4, UPT, PT ;  /* 0x0000000000047886 */ /* 0x000fe200038e0100 */
[----:B------:R-:W1:Y:S01]  /*92f0*/  LDC.64 R2, c[0x0][0xc60] ;  /* 0x00031800ff027b82 */ /* 0x000e620000000a00 */
[----:B------:R-:W0:Y:S02]  /*9300*/  FLO.U32 R0, UR4 ;  /* 0x0000000400007d00 */ /* 0x000e2400080e0000 */
[----:B0-----:R-:W-:-:S06]  /*9310*/  ISETP.EQ.U32.AND P0, PT, R0, R5, PT ;  /* 0x000000050000720c */ /* 0x001fcc0003f02070 */
[----:B------:R-:W1:Y:S07]  /*9320*/  POPC R5, UR4 ;  /* 0x0000000400057d09 */ /* 0x000e6e0008000000 */
[----:B-1----:R-:W2:Y:S01]  /*9330*/  @P0 ATOMG.E.ADD.STRONG.GPU PT, R3, desc[UR50][R2.64], R5 ;  /* 0x00000005020309a8 */ /* 0x002ea200081ee1f2 */
[----:B------:R-:W0:Y:S02]  /*9340*/  S2R R4, SR_LTMASK ;  /* 0x0000000000047919 */ /* 0x000e240000003900 */
[----:B0-----:R-:W-:-:S04]  /*9350*/  LOP3.LUT R4, R4, UR4, RZ, 0xc0, !PT ;  /* 0x0000000404047c12 */ /* 0x001fc8000f8ec0ff */
[----:B------:R-:W0:Y:S01]  /*9360*/  POPC R7, R4 ;  /* 0x0000000400077309 */ /* 0x000e220000000000 */
[----:B--2---:R-:W0:Y:S02]  /*9370*/  SHFL.IDX PT, R0, R3, R0, 0x1f ;  /* 0x00001f0003007589 */ /* 0x004e2400000e0000 */
[----:B0-----:R-:W-:Y:S01]  /*9380*/  IADD3 R16, R0, UR49, R7 ;  /* 0x0000003100107c10 */ /* 0x001fe2000fffe007 */
[----:B------:R-:W-:Y:S06]  /*9390*/  BRA `(.L_x_212) ;  /* 0x0000003000fc7947 */ /* 0x000fec0003800000 */
.L_x_211:
[----:B------:R-:W-:Y:S01]  /*93a0*/  VIADD R0, R22, 0x13800 ;  /* 0x0001380016007836 */ /* 0x000fe20000000000 */
[----:B------:R-:W-:Y:S04]  /*93b0*/  BSSY B6, `(.L_x_213) ;  /* 0x0000013000067945 */ /* 0x000fe80003800000 */
[----:B------:R-:W-:-:S13]  /*93c0*/  LOP3.LUT P0, RZ, R0, 0x9f, RZ, 0xc0, !PT ;  /* 0x0000009f00ff7812 */ /* 0x000fda000780c0ff */
[----:B------:R-:W-:Y:S05]  /*93d0*/  @!P0 BRA `(.L_x_214) ;  /* 0x0000000000408947 */ /* 0x000fea0003800000 */
[----:B------:R-:W-:Y:S01]  /*93e0*/  MOV R2, 0x0 ;  /* 0x0000000000027802 */ /* 0x000fe20000000f00 */
        /* <DEDUP_REMOVED lines=15> */
.L_x_214:
[----:B------:R-:W-:Y:S05]  /*94e0*/  BSYNC B6 ;  /* 0x0000000000067941 */ /* 0x000fea0003800000 */
.L_x_213:
[----:B------:R-:W-:Y:S01]  /*94f0*/  VIADD R0, R22, 0x9000 ;  /* 0x0000900016007836 */ /* 0x000fe20000000000 */
[----:B------:R-:W-:Y:S01]  /*9500*/  LOP3.LUT R27, R27, 0xfffffffe, RZ, 0xc0, !PT ;  /* 0xfffffffe1b1b7812 */ /* 0x000fe200078ec0ff */
[----:B------:R-:W-:Y:S03]  /*9510*/  BSSY B6, `(.L_x_215) ;  /* 0x0000014000067945 */ /* 0x000fe60003800000 */
[----:B------:R-:W-:-:S13]  /*9520*/  LOP3.LUT P0, RZ, R0, 0x9f, RZ, 0xc0, !PT ;  /* 0x0000009f00ff7812 */ /* 0x000fda000780c0ff */
[----:B------:R-:W-:Y:S01]  /*9530*/  @P0 LOP3.LUT R27, R27, 0x1, RZ, 0xfc, !PT ;  /* 0x000000011b1b0812 */ /* 0x000fe200078efcff */
[----:B------:R-:W-:Y:S06]  /*9540*/  @!P0 BRA `(.L_x_216) ;  /* 0x0000000000408947 */ /* 0x000fec0003800000 */
        /* <DEDUP_REMOVED lines=16> */
.L_x_216:
[----:B------:R-:W-:Y:S05]  /*9650*/  BSYNC B6 ;  /* 0x0000000000067941 */ /* 0x000fea0003800000 */
.L_x_215:
        /* <DEDUP_REMOVED lines=20> */
.L_x_218:
[----:B------:R-:W-:Y:S05]  /*97a0*/  BSYNC B6 ;  /* 0x0000000000067941 */ /* 0x000fea0003800000 */
.L_x_217:
[----:B------:R-:W-:Y:S01]  /*97b0*/  LOP3.LUT P6, RZ, R27, 0x1, RZ, 0xc0, !PT ;  /* 0x000000011bff7812 */ /* 0x000fe200078cc0ff */
[----:B------:R-:W-:-:S12]  /*97c0*/  BSSY B6, `(.L_x_219) ;  /* 0x0000012000067945 */ /* 0x000fd80003800000 */
        /* <DEDUP_REMOVED lines=17> */
.L_x_220:
[----:B------:R-:W-:Y:S05]  /*98e0*/  BSYNC B6 ;  /* 0x0000000000067941 */ /* 0x000fea0003800000 */
.L_x_219:
[----:B------:R-:W-:Y:S01]  /*98f0*/  ULDC.64 UR4, c[0x0][0x9f8] ;  /* 0x00027e0000047ab9 */ /* 0x000fe20000000a00 */
[----:B------:R-:W0:Y:S01]  /*9900*/  LDC R5, c[0x0][0x430] ;  /* 0x00010c00ff057b82 */ /* 0x000e220000000800 */
[----:B------:R-:W-:-:S04]  /*9910*/  UISETP.NE.U32.AND UP0, UPT, UR4, URZ, UPT ;  /* 0x0000003f0400728c */ /* 0x000fc8000bf05070 */
[----:B------:R-:W-:-:S06]  /*9920*/  UISETP.NE.AND.EX UP0, UPT, UR5, URZ, UPT, UP0 ;  /* 0x0000003f0500728c */ /* 0x000fcc000bf05300 */
[----:B------:R-:W-:-:S05]  /*9930*/  PLOP3.LUT P0, PT, PT, PT, UP0, 0x80, 0x0 ;  /* 0x000000000000781c */ /* 0x000fca0003f0f008 */
[----:B------:R-:W-:-:S04]  /*9940*/  @UP0 UIADD3 UR4, UP1, UR36, UR4, URZ ;  /* 0x0000000424040290 */ /* 0x000fc8000ff3e03f */
[----:B------:R-:W-:Y:S02]  /*9950*/  @UP0 UIADD3.X UR5, UR37, UR5, URZ, UP1, !UPT ;  /* 0x0000000525050290 */ /* 0x000fe40008ffe43f */
[----:B------:R-:W-:-:S04]  /*9960*/  IMAD.U32 R2, RZ, RZ, UR4 ;  /* 0x00000004ff027e24 */ /* 0x000fc8000f8e00ff */
[----:B------:R-:W-:-:S05]  /*9970*/  IMAD.U32 R3, RZ, RZ, UR5 ;  /* 0x00000005ff037e24 */ /* 0x000fca000f8e00ff */
[----:B------:R1:W2:Y:S01]  /*9980*/  @P0 LDG.E R25, desc[UR50][R2.64] ;  /* 0x0000003202190981 */ /* 0x0002a2000c1e1900 */
[----:B0-----:R-:W-:Y:S01]  /*9990*/  ISETP.NE.AND P1, PT, R5, 0x1, PT ;  /* 0x000000010500780c */ /* 0x001fe20003f25270 */
[----:B------:R-:W-:Y:S01]  /*99a0*/  IMAD.U32 R7, RZ, RZ, UR43 ;  /* 0x0000002bff077e24 */ /* 0x000fe2000f8e00ff */
[----:B------:R-:W-:Y:S01]  /*99b0*/  LOP3.LUT R27, R27, 0xffffffef, RZ, 0xc0, !PT ;  /* 0xffffffef1b1b7812 */ /* 0x000fe200078ec0ff */
[----:B------:R-:W0:Y:S03]  /*99c0*/  S2R R21, SR_TID.X ;  /* 0x0000000000157919 */ /* 0x000e260000002100 */
[----:B------:R-:W-:Y:S01]  /*99d0*/  LEA R7, R7, 0xffffff80, 0x7 ;  /* 0xffffff8007077811 */ /* 0x000fe200078e38ff */
[----:B------:R-:W3:Y:S06]  /*99e0*/  S2R R20, SR_TID.X ;  /* 0x0000000000147919 */ /* 0x000eec0000002100 */
[----:B-1----:R-:W1:Y:S01]  /*99f0*/  @P1 LDC R3, c[0x0][0x434] ;  /* 0x00010d00ff031b82 */ /* 0x002e620000000800 */
[----:B------:R-:W-:-:S07]  /*9a00*/  @P1 LOP3.LUT R27, R27, 0x10, RZ, 0xfc, !PT ;  /* 0x000000101b1b1812 */ /* 0x000fce00078efcff */
[----:B------:R-:W4:Y:S01]  /*9a10*/  @P1 LDC R0, c[0x0][0x438] ;  /* 0x00010e00ff001b82 */ /* 0x000f220000000800 */
[----:B0-----:R-:W-:Y:S01]  /*9a20*/  IMAD.SHL.U32 R21, R21, 0x40, RZ ;  /* 0x0000004015157824 */ /* 0x001fe200078e00ff */
[----:B---3--:R-:W-:-:S04]  /*9a30*/  LOP3.LUT R20, R20, 0x7f, RZ, 0xc0, !PT ;  /* 0x0000007f14147812 */ /* 0x008fc800078ec0ff */
[----:B------:R-:W-:Y:S02]  /*9a40*/  LOP3.LUT R21, R21, 0x40, RZ, 0xc0, !PT ;  /* 0x0000004015157812 */ /* 0x000fe400078ec0ff */
[----:B------:R-:W-:-:S04]  /*9a50*/  SHF.R.U32.HI R20, RZ, 0x1, R20 ;  /* 0x00000001ff147819 */ /* 0x000fc80000011614 */
[----:B------:R-:W-:-:S04]  /*9a60*/  LOP3.LUT R4, R7, R20, R21, 0xfe, !PT ;  /* 0x0000001407047212 */ /* 0x000fc800078efe15 */
[C---:B------:R-:W-:Y:S01]  /*9a70*/  ISETP.GE.AND P0, PT, R4.reuse, UR42, PT ;  /* 0x0000002a04007c0c */ /* 0x040fe2000bf06270 */
[----:B------:R-:W-:-:S04]  /*9a80*/  VIADD R2, R4, UR38 ;  /* 0x0000002604027c36 */ /* 0x000fc80008000000 */
[----:B-1----:R-:W-:-:S04]  /*9a90*/  @P1 IMAD.HI.U32 R3, R2, R3, RZ ;  /* 0x0000000302031227 */ /* 0x002fc800078e00ff */
[----:B------:R-:W-:Y:S01]  /*9aa0*/  IMAD.MOV.U32 R8, RZ, RZ, R2 ;  /* 0x000000ffff087224 */ /* 0x000fe200078e0002 */
[----:B----4-:R-:W-:Y:S02]  /*9ab0*/  @P1 SHF.R.U32.HI R8, RZ, R0, R3 ;  /* 0x00000000ff081219 */ /* 0x010fe40000011603 */
[----:B------:R-:W0:Y:S02]  /*9ac0*/  LDC R0, c[0x0][0x2f4] ;  /* 0x0000bd00ff007b82 */ /* 0x000e240000000800 */
[--C-:B------:R-:W-:Y:S01]  /*9ad0*/  @!P0 SHF.R.S32.HI R9, RZ, 0x1f, R8.reuse ;  /* 0x0000001fff098819 */ /* 0x100fe20000011408 */
[----:B------:R-:W-:-:S04]  /*9ae0*/  IMAD.MOV R6, RZ, RZ, -R8 ;  /* 0x000000ffff067224 */ /* 0x000fc800078e0a08 */
[----:B------:R-:W-:Y:S02]  /*9af0*/  IMAD R6, R5, R6, R2 ;  /* 0x0000000605067224 */ /* 0x000fe400078e0202 */
[----:B------:R-:W1:Y:S08]  /*9b00*/  @!P0 LDC.64 R2, c[0x0][0x428] ;  /* 0x00010a00ff028b82 */ /* 0x000e700000000a00 */
[----:B------:R-:W3:Y:S01]  /*9b10*/  @!P0 LDC.64 R4, c[0x0][0x418] ;  /* 0x00010600ff048b82 */ /* 0x000ee20000000a00 */
[----:B0-----:R-:W-:-:S02]  /*9b20*/  ISETP.GE.AND P3, PT, R28, R0, PT ;  /* 0x000000001c00720c */ /* 0x001fc40003f66270 */
[C---:B------:R-:W-:Y:S02]  /*9b30*/  LOP3.LUT R11, R28.reuse, 0x20, RZ, 0xfc, !PT ;  /* 0x000000201c0b7812 */ /* 0x040fe400078efcff */
[----:B------:R-:W-:Y:S01]  /*9b40*/  LOP3.LUT R27, R27, 0xfffffff7, RZ, 0xc0, !PT ;  /* 0xfffffff71b1b7812 */ /* 0x000fe200078ec0ff */
[----:B------:R-:W-:Y:S01]  /*9b50*/  IMAD.U32 R12, RZ, RZ, UR46 ;  /* 0x0000002eff0c7e24 */ /* 0x000fe2000f8e00ff */
[----:B------:R-:W-:-:S04]  /*9b60*/  LOP3.LUT R10, R28, 0x40, RZ, 0xfc, !PT ;  /* 0x000000401c0a7812 */ /* 0x000fc800078efcff */
[----:B------:R-:W-:-:S03]  /*9b70*/  ISETP.NE.AND P2, PT, R12, 0x3, PT ;  /* 0x000000030c00780c */ /* 0x000fc60003f45270 */
[----:B------:R-:W-:-:S04]  /*9b80*/  @P3 LOP3.LUT R27, R27, 0x8, RZ, 0xfc, !PT ;  /* 0x000000081b1b3812 */ /* 0x000fc800078efcff */
[----:B------:R-:W-:-:S04]  /*9b90*/  LOP3.LUT R27, R27, 0xfffffffe, RZ, 0xc0, !PT ;  /* 0xfffffffe1b1b7812 */ /* 0x000fc800078ec0ff */
[----:B------:R-:W-:Y:S01]  /*9ba0*/  LOP3.LUT R27, R27, 0xfffffffb, RZ, 0xc0, !PT ;  /* 0xfffffffb1b1b7812 */ /* 0x000fe200078ec0ff */
[----:B------:R-:W-:Y:S01]  /*9bb0*/  UMOV UR4, 0xffffffff ;  /* 0xffffffff00047882 */ /* 0x000fe20000000000 */
[----:B--2---:R-:W-:Y:S01]  /*9bc0*/  SHF.R.S32.HI R29, RZ, 0x1f, R25 ;  /* 0x0000001fff1d7819 */ /* 0x004fe20000011419 */
[----:B-1----:R-:W-:-:S04]  /*9bd0*/  @!P0 IMAD.WIDE.U32 R8, R25, R2, R8 ;  /* 0x0000000219088225 */ /* 0x002fc800078e0008 */
[----:B------:R-:W-:-:S04]  /*9be0*/  @!P0 IMAD R2, R29, R2, RZ ;  /* 0x000000021d028224 */ /* 0x000fc800078e02ff */
[----:B------:R-:W-:Y:S01]  /*9bf0*/  @!P0 IMAD R3, R25, R3, R2 ;  /* 0x0000000319038224 */ /* 0x000fe200078e0202 */
[----:B---3--:R-:W-:-:S03]  /*9c00*/  @!P0 LEA R2, P1, R8, R4, 0x2 ;  /* 0x0000000408028211 */ /* 0x008fc600078210ff */
[----:B------:R-:W-:-:S05]  /*9c10*/  @!P0 IMAD.IADD R3, R9, 0x1, R3 ;  /* 0x0000000109038824 */ /* 0x000fca00078e0203 */
[----:B------:R-:W-:Y:S01]  /*9c20*/  @!P0 LEA.HI.X R3, R8, R5, R3, 0x2, P1 ;  /* 0x0000000508038211 */ /* 0x000fe200008f1403 */
[----:B------:R-:W-:Y:S01]  /*9c30*/  IMAD.MOV.U32 R5, RZ, RZ, RZ ;  /* 0x000000ffff057224 */ /* 0x000fe200078e00ff */
[----:B------:R-:W-:-:S05]  /*9c40*/  ISETP.GE.AND P1, PT, R11, R0, PT ;  /* 0x000000000b00720c */ /* 0x000fca0003f26270 */
[----:B------:R0:W5:Y:S01]  /*9c50*/  @!P0 LDG.E R5, desc[UR50][R2.64] ;  /* 0x0000003202058981 */ /* 0x000162000c1e1900 */
[----:B------:R-:W-:-:S07]  /*9c60*/  ISETP.GE.AND P0, PT, R10, R0, PT ;  /* 0x000000000a00720c */ /* 0x000fce0003f06270 */
[----:B------:R-:W-:-:S04]  /*9c70*/  @P1 LOP3.LUT R27, R27, 0x4, RZ, 0xfc, !PT ;  /* 0x000000041b1b1812 */ /* 0x000fc800078efcff */
[----:B------:R-:W-:-:S04]  /*9c80*/  @P2 LOP3.LUT R27, R27, 0x1, RZ, 0xfc, !PT ;  /* 0x000000011b1b2812 */ /* 0x000fc800078efcff */
[----:B------:R-:W-:-:S04]  /*9c90*/  LOP3.LUT R27, R27, 0xfffffffd, RZ, 0xc0, !PT ;  /* 0xfffffffd1b1b7812 */ /* 0x000fc800078ec0ff */
[----:B------:R-:W-:Y:S01]  /*9ca0*/  @P0 LOP3.LUT R27, R27, 0x2, RZ, 0xfc, !PT ;  /* 0x000000021b1b0812 */ /* 0x000fe200078efcff */
[----:B0-----:R-:W-:Y:S06]  /*9cb0*/  BRA.DIV UR4, `(.L_x_221) ;  /* 0x0000003a04987947 */ /* 0x001fec000b800000 */
.L_x_301:
[----:B------:R-:W-:Y:S01]  /*9cc0*/  SHF.R.S32.HI R26, RZ, 0x1f, R18 ;  /* 0x0000001fff1a7819 */ /* 0x000fe20000011412 */
[----:B------:R-:W-:Y:S06]  /*9cd0*/  @!P2 BRA `(.L_x_222) ;  /* 0x000000000004a947 */ /* 0x000fec0003800000 */
[----:B------:R-:W-:Y:S01]  /*9ce0*/  BPT.TRAP 0x1 ;  /* 0x000000040000795c */ /* 0x000fe20000300000 */
.L_x_222:
[----:B------:R-:W-:Y:S01]  /*9cf0*/  IMAD R4, R23, 0x8, R22 ;  /* 0x0000000817047824 */ /* 0x000fe200078e0216 */
[----:B------:R-:W-:Y:S01]  /*9d00*/  SHF.L.U32 R0, R24, 0x1f, RZ ;  /* 0x0000001f18007819 */ /* 0x000fe200000006ff */
[----:B------:R-:W-:Y:S01]  /*9d10*/  BSSY B0, `(.L_x_223) ;  /* 0x0000005000007945 */ /* 0x000fe20003800000 */
[----:B------:R-:W-:Y:S02]  /*9d20*/  SHF.R.S32.HI R20, RZ, 0x1f, R6 ;  /* 0x0000001fff147819 */ /* 0x000fe40000011406 */
[----:B------:R-:W0:Y:S01]  /*9d30*/  SYNCS.PHASECHK.TRANS64.TRYWAIT P0, [R4+URZ+0x19c80], R0 ;  /* 0x019c8000040075a7 */ /* 0x000e22000800017f */
[----:B------:R1:W-:Y:S02]  /*9d40*/  STL [R1+0x18], R0 ;  /* 0x0000180001007387 */ /* 0x0003e40000100800 */
[----:B01----:R-:W-:Y:S05]  /*9d50*/  @!P0 BRA `(.L_x_224) ;  /* 0x00000038009c8947 */ /* 0x003fea0003800000 */
.L_x_302:
[----:B------:R-:W-:Y:S05]  /*9d60*/  BSYNC B0 ;  /* 0x0000000000007941 */ /* 0x000fea0003800000 */
.L_x_223:
[----:B------:R-:W2:Y:S01]  /*9d70*/  LDL R10, [R1+0x4] ;  /* 0x00000400010a7983 */ /* 0x000ea20000100800 */
[----:B------:R-:W-:Y:S01]  /*9d80*/  ULDC.64 UR4, c[0x0][0x328] ;  /* 0x0000ca0000047ab9 */ /* 0x000fe20000000a00 */
[----:B-----5:R-:W-:Y:S01]  /*9d90*/  SHF.R.S32.HI R21, RZ, 0x1f, R5 ;  /* 0x0000001fff157819 */ /* 0x020fe20000011405 */
[----:B0-----:R-:W-:Y:S01]  /*9da0*/  IMAD R0, R20, UR4, RZ ;  /* 0x0000000414007c24 */ /* 0x001fe2000f8e02ff */
[----:B------:R-:W0:Y:S01]  /*9db0*/  S2R R8, SR_TID.X ;  /* 0x0000000000087919 */ /* 0x000e220000002100 */
[----:B------:R-:W-:Y:S01]  /*9dc0*/  IMAD.WIDE.U32 R2, R6, UR4, RZ ;  /* 0x0000000406027c25 */ /* 0x000fe2000f8e00ff */
[----:B------:R-:W-:-:S03]  /*9dd0*/  ULDC.64 UR6, c[0x0][0x318] ;  /* 0x0000c60000067ab9 */ /* 0x000fc60000000a00 */
        /* <DEDUP_REMOVED lines=11> */
[----:B------:R-:W-:Y:S01]  /*9e90*/  UMOV UR4, 0xffffffff ;  /* 0xffffffff00047882 */ /* 0x000fe20000000000 */
[----:B0-----:R-:W-:-:S04]  /*9ea0*/  LOP3.LUT R8, R8, 0x7f, RZ, 0xc0, !PT ;  /* 0x0000007f08087812 */ /* 0x001fc800078ec0ff */
[----:B------:R-:W-:Y:S02]  /*9eb0*/  SHF.R.U32.HI R11, RZ, 0x1, R8 ;  /* 0x00000001ff0b7819 */ /* 0x000fe40000011608 */
[----:B------:R-:W-:Y:S02]  /*9ec0*/  IADD3 R8, P0, R2, UR6, RZ ;  /* 0x0000000602087c10 */ /* 0x000fe4000ff1e0ff */
[----:B------:R-:W-:Y:S02]  /*9ed0*/  IADD3 R7, -R11, UR42, -R7 ;  /* 0x0000002a0b077c10 */ /* 0x000fe4000fffe907 */
[----:B------:R-:W-:Y:S02]  /*9ee0*/  IADD3.X R9, R3, UR7, R9, P0, !PT ;  /* 0x0000000703097c10 */ /* 0x000fe400087fe409 */
[----:B------:R-:W-:Y:S01]  /*9ef0*/  ISETP.GE.AND P0, PT, R7, 0x1, PT ;  /* 0x000000010700780c */ /* 0x000fe20003f06270 */
[----:B--2---:R-:W-:Y:S01]  /*9f00*/  IMAD R10, R23, 0x3000, R10 ;  /* 0x00003000170a7824 */ /* 0x004fe200078e020a */
[----:B------:R-:W-:Y:S11]  /*9f10*/  BRA.DIV UR4, `(.L_x_225) ;  /* 0x0000003a04447947 */ /* 0x000ff6000b800000 */
[----:B------:R-:W0:Y:S01]  /*9f20*/  SHFL.IDX PT, R2, R8, RZ, 0x1e1f ;  /* 0x001e1fff08027589 */ /* 0x000e2200000e0000 */
[----:B------:R-:W1:Y:S01]  /*9f30*/  LDC R12, c[0x0][0x2f4] ;  /* 0x0000bd00ff0c7b82 */ /* 0x000e620000000800 */
[C---:B------:R-:W-:Y:S02]  /*9f40*/  LOP3.LUT R13, R28.reuse, 0x20, RZ, 0xfc, !PT ;  /* 0x000000201c0d7812 */ /* 0x040fe400078efcff */
[----:B------:R-:W2:Y:S01]  /*9f50*/  SHFL.IDX PT, R0, R9, RZ, 0x1e1f ;  /* 0x001e1fff09007589 */ /* 0x000ea200000e0000 */
[----:B------:R-:W-:-:S03]  /*9f60*/  LOP3.LUT R11, R28, 0x40, RZ, 0xfc, !PT ;  /* 0x000000401c0b7812 */ /* 0x000fc600078efcff */
[----:B------:R-:W3:Y:S01]  /*9f70*/  SHFL.IDX PT, R9, R9, 0x1, 0x1e1f ;  /* 0x003e1f0009097f89 */ /* 0x000ee200000e0000 */
[C---:B0-----:R-:W-:Y:S02]  /*9f80*/  IADD3 R2, P1, R28.reuse, R2, RZ ;  /* 0x000000021c027210 */ /* 0x041fe40007f3e0ff */
[-C--:B-1----:R-:W-:Y:S02]  /*9f90*/  ISETP.GE.AND P3, PT, R28, R12.reuse, PT ;  /* 0x0000000c1c00720c */ /* 0x082fe40003f66270 */
[----:B------:R-:W-:Y:S01]  /*9fa0*/  ISETP.GE.AND P2, PT, R13, R12, PT ;  /* 0x0000000c0d00720c */ /* 0x000fe20003f46270 */
[----:B--2---:R-:W-:Y:S01]  /*9fb0*/  IMAD.X R3, RZ, RZ, R0, P1 ;  /* 0x000000ffff037224 */ /* 0x004fe200008e0600 */
[----:B------:R-:W-:Y:S01]  /*9fc0*/  ISETP.LT.OR P1, PT, R7, 0x1, P3 ;  /* 0x000000010700780c */ /* 0x000fe20001f21670 */
[----:B------:R-:W-:-:S12]  /*9fd0*/  IMAD.IADD R0, R22, 0x1, R10 ;  /* 0x0000000116007824 */ /* 0x000fd800078e020a */
[----:B------:R-:W-:Y:S01]  /*9fe0*/  LDGSTS.E.BYPASS.LTC128B.128 [R0+0x9000], desc[UR50][R2.64], !P1 ;  /* 0x0900000002007fae */ /* 0x000fe2000c901d72 */
[----:B------:R-:W-:-:S13]  /*9ff0*/  ISETP.LT.OR P1, PT, R7, 0x1, P2 ;  /* 0x000000010700780c */ /* 0x000fda0001721670 */
[----:B------:R-:W-:Y:S01]  /*a000*/  LDGSTS.E.BYPASS.LTC128B.128 [R0+0xa000], desc[UR50][R2.64+0x20], !P1 ;  /* 0x0a00002002007fae */ /* 0x000fe2000c901d72 */
[----:B------:R-:W-:-:S04]  /*a010*/  ISETP.GE.AND P1, PT, R11, R12, PT ;  /* 0x0000000c0b00720c */ /* 0x000fc80003f26270 */
[----:B------:R-:W-:-:S13]  /*a020*/  ISETP.LT.OR P4, PT, R7, 0x1, P1 ;  /* 0x000000010700780c */ /* 0x000fda0000f81670 */
[----:B------:R0:W-:Y:S01]  /*a030*/  LDGSTS.E.BYPASS.LTC128B.128 [R0+0xb000], desc[UR50][R2.64+0x40], !P4 ;  /* 0x0b00004002007fae */ /* 0x0001e2000e101d72 */
[----:B------:R-:W-:-:S03]  /*a040*/  ISETP.GE.AND P4, PT, R7, 0x41, PT ;  /* 0x000000410700780c */ /* 0x000fc60003f86270 */
[----:B0--3--:R0:W1:Y:S10]  /*a050*/  SHFL.IDX PT, R2, R8, 0x1, 0x1e1f ;  /* 0x003e1f0008027f89 */ /* 0x00907400000e0000 */
.L_x_308:
[C---:B------:R-:W-:Y:S02]  /*a060*/  ISETP.LT.OR P3, PT, R7.reuse, 0x41, P3 ;  /* 0x000000410700780c */ /* 0x040fe40001f61670 */
[C---:B------:R-:W-:Y:S02]  /*a070*/  ISETP.LT.OR P2, PT, R7.reuse, 0x41, P2 ;  /* 0x000000410700780c */ /* 0x040fe40001741670 */
[----:B------:R-:W-:Y:S02]  /*a080*/  ISETP.LT.OR P1, PT, R7, 0x41, P1 ;  /* 0x000000410700780c */ /* 0x000fe40000f21670 */
[----:B-1----:R-:W-:-:S05]  /*a090*/  IADD3 R2, P5, R28, R2, RZ ;  /* 0x000000021c027210 */ /* 0x002fca0007fbe0ff */
[----:B------:R-:W-:-:S05]  /*a0a0*/  IMAD.X R3, RZ, RZ, R9, P5 ;  /* 0x000000ffff037224 */ /* 0x000fca00028e0609 */
[----:B------:R-:W-:Y:S01]  /*a0b0*/  @!PT LDS RZ, [RZ] ;  /* 0x00000000fffff984 */ /* 0x000fe20000000800 */
[----:B------:R-:W-:Y:S01]  /*a0c0*/  @!PT LDS RZ, [RZ] ;  /* 0x00000000fffff984 */ /* 0x000fe20000000800 */
[----:B------:R-:W-:Y:S01]  /*a0d0*/  @!PT LDS RZ, [RZ] ;  /* 0x00000000fffff984 */ /* 0x000fe20000000800 */
[----:B------:R1:W-:Y:S04]  /*a0e0*/  LDGSTS.E.BYPASS.LTC128B.128 [R0+0x9800], desc[UR50][R2.64], !P3 ;  /* 0x0980000002007fae */ /* 0x0003e8000d901d72 */
[----:B------:R1:W-:Y:S04]  /*a0f0*/  LDGSTS.E.BYPASS.LTC128B.128 [R0+0xa800], desc[UR50][R2.64+0x20], !P2 ;  /* 0x0a80002002007fae */ /* 0x0003e8000d101d72 */
[----:B------:R1:W-:Y:S01]  /*a100*/  LDGSTS.E.BYPASS.LTC128B.128 [R0+0xb800], desc[UR50][R2.64+0x40], !P1 ;  /* 0x0b80004002007fae */ /* 0x0003e2000c901d72 */
[----:B------:R-:W-:Y:S01]  /*a110*/  PLOP3.LUT P1, PT, PT, PT, PT, 0x80, 0x0 ;  /* 0x000000000000781c */ /* 0x000fe20003f2f070 */
[----:B------:R-:W-:-:S12]  /*a120*/  NOP ;  /* 0x0000000000007918 */ /* 0x000fd80000000000 */
.L_x_226:
[----:B------:R-:W-:Y:S02]  /*a130*/  PLOP3.LUT P2, PT, P2, P1, PT, 0xa2, 0x0 ;  /* 0x000000000000781c */ /* 0x000fe40001743472 */
[----:B------:R-:W-:-:S08]  /*a140*/  @P1 R2UR P2, UR4, R4 ;  /* 0x00000000040412ca */ /* 0x000fd00000040000 */
[----:B------:R-:W-:-:S05]  /*a150*/  @P1 PLOP3.LUT P1, PT, P2, PT, PT, 0x80, 0x0 ;  /* 0x000000000000181c */ /* 0x000fca000172f070 */
[----:B------:R-:W-:Y:S01]  /*a160*/  @!P2 SYNCS.ARRIVE.TRANS64.RED.A0T1 RZ, [UR4+0x19c70], RZ ;  /* 0x019c70ffffffa9a7 */ /* 0x000fe20008200404 */
[----:B------:R-:W-:Y:S07]  /*a170*/  @!P2 ARRIVES.LDGSTSBAR.64.TRANSCNT [UR4+0x19c70] ;  /* 0x019c7000ff00a9b0 */ /* 0x000fee0008000a84 */
[----:B------:R-:W-:Y:S05]  /*a180*/  @P1 BRA.U.ANY `(.L_x_226) ;  /* 0xfffffffd00e81947 */ /* 0x000fea000393ffff */
[----:B------:R-:W-:Y:S01]  /*a190*/  NOP ;  /* 0x0000000000007918 */ /* 0x000fe20000000000 */
[----:B-1----:R-:W-:-:S05]  /*a1a0*/  IMAD.U32 R2, RZ, RZ, UR46 ;  /* 0x0000002eff027e24 */ /* 0x002fca000f8e00ff */
[----:B------:R-:W-:-:S13]  /*a1b0*/  ISETP.NE.AND P3, PT, R2, 0x3, PT ;  /* 0x000000030200780c */ /* 0x000fda0003f65270 */
[----:B------:R-:W-:Y:S05]  /*a1c0*/  @!P3 BRA `(.L_x_227) ;  /* 0x000000000004b947 */ /* 0x000fea0003800000 */
[----:B------:R-:W-:Y:S01]  /*a1d0*/  BPT.TRAP 0x1 ;  /* 0x000000040000795c */ /* 0x000fe20000300000 */
.L_x_227:
[----:B------:R1:W-:Y:S01]  /*a1e0*/  SYNCS.ARRIVE.TRANS64.A1T0 RZ, [R4+URZ+0x19c70], RZ ;  /* 0x019c70ff04ff79a7 */ /* 0x0003e2000810003f */
[----:B------:R-:W-:Y:S05]  /*a1f0*/  @!P3 BRA `(.L_x_228) ;  /* 0x000000000004b947 */ /* 0x000fea0003800000 */
[----:B------:R-:W-:Y:S01]  /*a200*/  BPT.TRAP 0x1 ;  /* 0x000000040000795c */ /* 0x000fe20000300000 */
.L_x_228:
[----:B------:R-:W2:Y:S01]  /*a210*/  LDL R2, [R1+0x18] ;  /* 0x0000180001027983 */ /* 0x000ea20000100800 */
[----:B------:R-:W-:Y:S01]  /*a220*/  BSSY B0, `(.L_x_229) ;  /* 0x0000003000007945 */ /* 0x000fe20003800000 */
[----:B--2---:R-:W2:Y:S03]  /*a230*/  SYNCS.PHASECHK.TRANS64.TRYWAIT P1, [R4+URZ+0x19c40], R2 ;  /* 0x019c4002040075a7 */ /* 0x004ea6000802017f */
[----:B--2---:R-:W-:Y:S05]  /*a240*/  @!P1 BRA `(.L_x_230) ;  /* 0x0000003800509947 */ /* 0x004fea0003800000 */
.L_x_309:
[----:B------:R-:W-:Y:S05]  /*a250*/  BSYNC B0 ;  /* 0x0000000000007941 */ /* 0x000fea0003800000 */
.L_x_229:
[----:B------:R-:W-:Y:S01]  /*a260*/  ULDC.64 UR4, c[0x0][0x300] ;  /* 0x0000c00000047ab9 */ /* 0x000fe20000000a00 */
[----:B0-----:R-:W0:Y:S01]  /*a270*/  LDC R8, c[0x0][0x2f4] ;  /* 0x0000bd00ff087b82 */ /* 0x001e220000000800 */
[----:B------:R-:W-:Y:S01]  /*a280*/  IMAD R7, R20, UR4, RZ ;  /* 0x0000000414077c24 */ /* 0x000fe2000f8e02ff */
[----:B------:R-:W-:Y:S01]  /*a290*/  ULDC.64 UR6, c[0x0][0x2e8] ;  /* 0x0000ba0000067ab9 */ /* 0x000fe20000000a00 */
[----:B--2---:R-:W-:Y:S01]  /*a2a0*/  IMAD.WIDE.U32 R2, R6, UR4, RZ ;  /* 0x0000000406027c25 */ /* 0x004fe2000f8e00ff */
[C---:B------:R-:W-:Y:S02]  /*a2b0*/  LOP3.LUT R10, R28.reuse, 0x40, RZ, 0xfc, !PT ;  /* 0x000000401c0a7812 */ /* 0x040fe400078efcff */
[----:B------:R-:W-:Y:S01]  /*a2c0*/  LOP3.LUT R9, R28, 0x20, RZ, 0xfc, !PT ;  /* 0x000000201c097812 */ /* 0x000fe200078efcff */
[----:B------:R-:W-:Y:S01]  /*a2d0*/  IMAD R7, R6, UR5, R7 ;  /* 0x0000000506077c24 */ /* 0x000fe2000f8e0207 */
[----:B------:R-:W-:Y:S02]  /*a2e0*/  ULDC.64 UR4, c[0x0][0x310] ;  /* 0x0000c40000047ab9 */ /* 0x000fe40000000a00 */
        /* <DEDUP_REMOVED lines=8> */
[----:B------:R-:W-:Y:S01]  /*a370*/  UMOV UR4, 0xffffffff ;  /* 0xffffffff00047882 */ /* 0x000fe20000000000 */
[-C--:B0-----:R-:W-:Y:S02]  /*a380*/  ISETP.GE.AND P2, PT, R10, R8.reuse, PT ;  /* 0x000000080a00720c */ /* 0x081fe40003f46270 */
[----:B------:R-:W-:Y:S01]  /*a390*/  IMAD R6, R18, UR5, R6 ;  /* 0x0000000512067c24 */ /* 0x000fe2000f8e0206 */
[----:B------:R-:W-:Y:S02]  /*a3a0*/  IADD3 R5, P1, R2, UR6, RZ ;  /* 0x0000000602057c10 */ /* 0x000fe4000ff3e0ff */
[----:B------:R-:W-:-:S02]  /*a3b0*/  ISETP.GE.AND P3, PT, R9, R8, PT ;  /* 0x000000080900720c */ /* 0x000fc40003f66270 */
[----:B------:R-:W-:Y:S02]  /*a3c0*/  IADD3.X R6, R3, UR7, R6, P1, !PT ;  /* 0x0000000703067c10 */ /* 0x000fe40008ffe406 */
[----:B------:R-:W-:Y:S01]  /*a3d0*/  ISETP.GE.AND P5, PT, R28, R8, PT ;  /* 0x000000081c00720c */ /* 0x000fe20003fa6270 */
[----:B------:R-:W-:-:S12]  /*a3e0*/  BRA.DIV UR4, `(.L_x_231) ;  /* 0x0000003a04007947 */ /* 0x000fd8000b800000 */
[----:B------:R-:W0:Y:S04]  /*a3f0*/  SHFL.IDX PT, R3, R5, RZ, 0x1e1f ;  /* 0x001e1fff05037589 */ /* 0x000e2800000e0000 */
[----:B------:R-:W2:Y:S04]  /*a400*/  SHFL.IDX PT, R2, R6, RZ, 0x1e1f ;  /* 0x001e1fff06027589 */ /* 0x000ea800000e0000 */
[----:B------:R-:W3:Y:S04]  /*a410*/  SHFL.IDX PT, R5, R5, 0x1, 0x1e1f ;  /* 0x003e1f0005057f89 */ /* 0x000ee800000e0000 */
[----:B------:R-:W4:Y:S01]  /*a420*/  SHFL.IDX PT, R6, R6, 0x1, 0x1e1f ;  /* 0x003e1f0006067f89 */ /* 0x000f2200000e0000 */
[----:B0-----:R-:W-:-:S05]  /*a430*/  @P0 IADD3 R3, P1, R28, R3, RZ ;  /* 0x000000031c030210 */ /* 0x001fca0007f3e0ff */
[----:B--2---:R-:W-:-:S05]  /*a440*/  @P0 IMAD.X R2, RZ, RZ, R2, P1 ;  /* 0x000000ffff020224 */ /* 0x004fca00008e0602 */
[----:B------:R-:W-:-:S04]  /*a450*/  @P0 LOP3.LUT R3, R3, R2, RZ, 0x3c, !PT ;  /* 0x0000000203030212 */ /* 0x000fc800078e3cff */
[----:B------:R-:W-:-:S04]  /*a460*/  @P0 LOP3.LUT R2, R3, R2, RZ, 0x3c, !PT ;  /* 0x0000000203020212 */ /* 0x000fc800078e3cff */
[----:B------:R-:W-:-:S05]  /*a470*/  @P0 LOP3.LUT R3, R3, R2, RZ, 0x3c, !PT ;  /* 0x0000000203030212 */ /* 0x000fca00078e3cff */
[----:B------:R0:W-:Y:S04]  /*a480*/  @P0 LDGSTS.E.BYPASS.LTC128B.128 [R0+0x13800], desc[UR50][R2.64], !P5 ;  /* 0x1380000002000fae */ /* 0x0001e8000e901d72 */
[----:B------:R0:W-:Y:S04]  /*a490*/  @P0 LDGSTS.E.BYPASS.LTC128B.128 [R0+0x14800], desc[UR50][R2.64+0x20], !P3 ;  /* 0x1480002002000fae */ /* 0x0001e8000d901d72 */
[----:B---34-:R0:W-:Y:S02]  /*a4a0*/  @P0 LDGSTS.E.BYPASS.LTC128B.128 [R0+0x15800], desc[UR50][R2.64+0x40], !P2 ;  /* 0x1580004002000fae */ /* 0x0181e4000d101d72 */
.L_x_315:
[----:B0-2---:R-:W-:-:S05]  /*a4b0*/  @P4 IADD3 R2, P0, R28, R5, RZ ;  /* 0x000000051c024210 */ /* 0x005fca0007f1e0ff */
        /* <DEDUP_REMOVED lines=9> */
.L_x_232:
        /* <DEDUP_REMOVED lines=11> */
.L_x_233:
[----:B------:R0:W-:Y:S02]  /*a600*/  SYNCS.ARRIVE.TRANS64.A1T0 RZ, [R4+URZ+0x19c30], RZ ;  /* 0x019c30ff04ff79a7 */ /* 0x0001e4000810003f */
[----:B------:R-:W-:Y:S05]  /*a610*/  WARPSYNC.ALL ;  /* 0x0000000000007948 */ /* 0x000fea0003800000 */
[C---:B------:R-:W-:Y:S01]  /*a620*/  R2UR UR5, R19.reuse ;  /* 0x00000000130572ca */ /* 0x040fe200000e0000 */
[----:B------:R-:W-:Y:S01]  /*a630*/  VIADD R0, R22, 0xf000 ;  /* 0x0000f00016007836 */ /* 0x000fe20000000000 */
[----:B------:R-:W-:Y:S01]  /*a640*/  R2UR UR36, R19 ;  /* 0x00000000132472ca */ /* 0x000fe200000e0000 */
[----:B------:R-:W-:Y:S01]  /*a650*/  ULDC.64 UR6, c[0x0][0x298] ;  /* 0x0000a60000067ab9 */ /* 0x000fe20000000a00 */
[----:B------:R-:W-:Y:S01]  /*a660*/  UISETP.NE.AND UP0, UPT, UR47, URZ, UPT ;  /* 0x0000003f2f00728c */ /* 0x000fe2000bf05270 */
[----:B------:R-:W-:Y:S01]  /*a670*/  BSSY B6, `(.L_x_234) ;  /* 0x000001b000067945 */ /* 0x000fe20003800000 */
[----:B------:R-:W-:Y:S01]  /*a680*/  BAR.SYNC.DEFER_BLOCKING 0x8, 0x200 ;  /* 0x0208000000007b1d */ /* 0x000fe20000010000 */
[----:B------:R-:W-:Y:S01]  /*a690*/  LOP3.LUT P0, RZ, R0, 0x9f, RZ, 0xc0, !PT ;  /* 0x0000009f00ff7812 */ /* 0x000fe2000780c0ff */
[----:B------:R-:W-:-:S02]  /*a6a0*/  USEL UR44, UR44, URZ, !UP0 ;  /* 0x0000003f2c2c7287 */ /* 0x000fc4000c000000 */
[----:B------:R-:W-:-:S03]  /*a6b0*/  USEL UR45, UR45, URZ, !UP0 ;  /* 0x0000003f2d2d7287 */ /* 0x000fc6000c000000 */
[----:B------:R-:W-:Y:S02]  /*a6c0*/  USHF.R.S32.HI UR4, URZ, 0x1f, UR5 ;  /* 0x0000001f3f047899 */ /* 0x000fe40008011405 */
[----:B------:R-:W-:Y:S02]  /*a6d0*/  UIMAD.WIDE.U32 UR36, UR36, UR6, URZ ;  /* 0x00000006242472a5 */ /* 0x000fe4000f8e003f */
[----:B------:R-:W-:-:S04]  /*a6e0*/  UIMAD UR4, UR4, UR6, URZ ;  /* 0x00000006040472a4 */ /* 0x000fc8000f8e023f */
[----:B------:R-:W-:-:S04]  /*a6f0*/  UIMAD UR4, UR5, UR7, UR4 ;  /* 0x00000007050472a4 */ /* 0x000fc8000f8e0204 */
[----:B------:R-:W-:Y:S01]  /*a700*/  UIADD3 UR47, UR37, UR4, URZ ;  /* 0x00000004252f7290 */ /* 0x000fe2000fffe03f */
[----:B------:R-:W-:Y:S11]  /*a710*/  @!P0 BRA `(.L_x_235) ;  /* 0x0000000000408947 */ /* 0x000ff60003800000 */
[----:B------:R-:W-:Y:S01]  /*a720*/  MOV R2, 0x0 ;  /* 0x0000000000027802 */ /* 0x000fe20000000f00 */
[----:B------:R-:W-:Y:S01]  /*a730*/  ULDC.64 UR6, c[0x4][0x98] ;  /* 0x0100260000067ab9 */ /* 0x000fe20000000a00 */
[----:B------:R-:W-:Y:S01]  /*a740*/  ULDC.64 UR8, c[0x4][0xa0] ;  /* 0x0100280000087ab9 */ /* 0x000fe20000000a00 */
[----:B------:R-:W-:Y:S01]  /*a750*/  ULDC.64 UR4, c[0x4][0x28] ;  /* 0x01000a0000047ab9 */ /* 0x000fe20000000a00 */
[----:B01----:R-:W-:Y:S02]  /*a760*/  IMAD.U32 R4, RZ, RZ, UR6 ;  /* 0x00000006ff047e24 */ /* 0x003fe4000f8e00ff */
        /* <DEDUP_REMOVED lines=11> */
.L_x_235:
[----:B------:R-:W-:Y:S05]  /*a820*/  BSYNC B6 ;  /* 0x0000000000067941 */ /* 0x000fea0003800000 */
.L_x_234:
[----:B------:R2:W5:Y:S01]  /*a830*/  LDL R9, [R1+0x14] ;  /* 0x0000140001097983 */ /* 0x0005620000100800 */
[----:B------:R-:W3:Y:S01]  /*a840*/  LDC R8, c[0x0][0x448] ;  /* 0x00011200ff087b82 */ /* 0x000ee20000000800 */
[----:B------:R-:W-:Y:S01]  /*a850*/  R2UR UR6, R26 ;  /* 0x000000001a0672ca */ /* 0x000fe200000e0000 */
[----:B------:R-:W-:Y:S01]  /*a860*/  ULDC.64 UR8, c[0x0][0x2d8] ;  /* 0x0000b60000087ab9 */ /* 0x000fe20000000a00 */
[----:B------:R-:W4:Y:S01]  /*a870*/  S2R R19, SR_TID.X ;  /* 0x0000000000137919 */ /* 0x000f220000002100 */
[----:B------:R-:W-:Y:S02]  /*a880*/  R2UR UR7, R18 ;  /* 0x00000000120772ca */ /* 0x000fe400000e0000 */
[----:B---3--:R-:W-:Y:S02]  /*a890*/  ISETP.NE.AND P0, PT, R8, 0x1, PT ;  /* 0x000000010800780c */ /* 0x008fe40003f05270 */
[----:B------:R-:W-:Y:S02]  /*a8a0*/  R2UR UR10, R18 ;  /* 0x00000000120a72ca */ /* 0x000fe400000e0000 */
[C---:B----4-:R-:W-:Y:S01]  /*a8b0*/  LOP3.LUT R2, R19.reuse, 0x7f, RZ, 0xc0, !PT ;  /* 0x0000007f13027812 */ /* 0x050fe200078ec0ff */
[----:B------:R-:W-:-:S08]  /*a8c0*/  IMAD.SHL.U32 R19, R19, 0x40, RZ ;  /* 0x0000004013137824 */ /* 0x000fd000078e00ff */
[----:B------:R-:W3:Y:S01]  /*a8d0*/  @P0 LDC R3, c[0x0][0x44c] ;  /* 0x00011300ff030b82 */ /* 0x000ee20000000800 */
[----:B------:R-:W-:Y:S02]  /*a8e0*/  SHF.R.U32.HI R2, RZ, 0x1, R2 ;  /* 0x00000001ff027819 */ /* 0x000fe40000011602 */
[----:B------:R-:W-:-:S05]  /*a8f0*/  LOP3.LUT R19, R19, 0x40, RZ, 0xc0, !PT ;  /* 0x0000004013137812 */ /* 0x000fca00078ec0ff */
[----:B------:R-:W4:Y:S01]  /*a900*/  @P0 LDC R0, c[0x0][0x450] ;  /* 0x00011400ff000b82 */ /* 0x000f220000000800 */
[----:B------:R-:W-:Y:S01]  /*a910*/  LOP3.LUT R2, R2, R19, RZ, 0xfc, !PT ;  /* 0x0000001302027212 */ /* 0x000fe200078efcff */
[----:B------:R-:W-:Y:S01]  /*a920*/  UIMAD UR6, UR6, UR8, URZ ;  /* 0x00000008060672a4 */ /* 0x000fe2000f8e023f */
[----:B------:R-:W-:Y:S01]  /*a930*/  UMOV UR4, UR36 ;  /* 0x0000002400047c82 */ /* 0x000fe20008000000 */
[----:B------:R-:W-:Y:S02]  /*a940*/  UMOV UR5, UR47 ;  /* 0x0000002f00057c82 */ /* 0x000fe40008000000 */
[----:B------:R-:W-:Y:S01]  /*a950*/  IMAD R6, R17, 0xc0, R2 ;  /* 0x000000c011067824 */ /* 0x000fe200078e0202 */
[----:B------:R-:W-:Y:S02]  /*a960*/  UIMAD.WIDE.U32 UR4, UR7, UR8, UR4 ;  /* 0x00000008070472a5 */ /* 0x000fe4000f8e0004 */
[----:B------:R-:W-:-:S03]  /*a970*/  UIMAD UR6, UR10, UR9, UR6 ;  /* 0x000000090a0672a4 */ /* 0x000fc6000f8e0206 */
[----:B------:R-:W-:Y:S01]  /*a980*/  ULDC.64 UR8, c[0x0][0x2e0] ;  /* 0x0000b80000087ab9 */ /* 0x000fe20000000a00 */
[----:B------:R-:W-:Y:S02]  /*a990*/  UIADD3 UR5, UR5, UR6, URZ ;  /* 0x0000000605057290 */ /* 0x000fe4000fffe03f */
[----:B------:R-:W-:Y:S01]  /*a9a0*/  UIMAD UR6, UR45, UR8, URZ ;  /* 0x000000082d0672a4 */ /* 0x000fe2000f8e023f */
[----:B---3--:R-:W-:Y:S01]  /*a9b0*/  @P0 IMAD.HI.U32 R3, R6, R3, RZ ;  /* 0x0000000306030227 */ /* 0x008fe200078e00ff */
[----:B------:R-:W-:Y:S02]  /*a9c0*/  UIMAD.WIDE.U32 UR4, UR44, UR8, UR4 ;  /* 0x000000082c0472a5 */ /* 0x000fe4000f8e0004 */
[----:B------:R-:W-:Y:S01]  /*a9d0*/  UIMAD UR6, UR44, UR9, UR6 ;  /* 0x000000092c0672a4 */ /* 0x000fe2000f8e0206 */
[----:B------:R-:W-:Y:S01]  /*a9e0*/  IMAD.MOV.U32 R2, RZ, RZ, R6 ;  /* 0x000000ffff027224 */ /* 0x000fe200078e0006 */
[----:B------:R-:W-:Y:S01]  /*a9f0*/  ULDC.64 UR10, c[0x0][0x280] ;  /* 0x0000a000000a7ab9 */ /* 0x000fe20000000a00 */
[----:B------:R-:W-:Y:S01]  /*aa00*/  ULDC.64 UR8, c[0x0][0x2c8] ;  /* 0x0000b20000087ab9 */ /* 0x000fe20000000a00 */
[----:B----4-:R-:W-:Y:S01]  /*aa10*/  @P0 SHF.R.U32.HI R2, RZ, R0, R3 ;  /* 0x00000000ff020219 */ /* 0x010fe20000011603 */
[----:B------:R-:W-:-:S03]  /*aa20*/  UIADD3 UR5, UR5, UR6, URZ ;  /* 0x0000000605057290 */ /* 0x000fc6000fffe03f */
[--C-:B01----:R-:W-:Y:S01]  /*aa30*/  SHF.R.S32.HI R4, RZ, 0x1f, R2.reuse ;  /* 0x0000001fff047819 */ /* 0x103fe20000011402 */
[----:B------:R-:W-:Y:S01]  /*aa40*/  ULDC.64 UR6, c[0x0][0x2d0] ;  /* 0x0000b40000067ab9 */ /* 0x000fe20000000a00 */
[----:B------:R-:W-:Y:S02]  /*aa50*/  IMAD.MOV R0, RZ, RZ, -R2 ;  /* 0x000000ffff007224 */ /* 0x000fe400078e0a02 */
[----:B------:R-:W-:Y:S02]  /*aa60*/  IMAD.U32 R5, RZ, RZ, UR6 ;  /* 0x00000006ff057e24 */ /* 0x000fe4000f8e00ff */
[----:B------:R-:W-:Y:S02]  /*aa70*/  IMAD R4, R4, UR6, RZ ;  /* 0x0000000604047c24 */ /* 0x000fe4000f8e02ff */
[----:B------:R-:W-:Y:S02]  /*aa80*/  IMAD R0, R8, R0, R6 ;  /* 0x0000000008007224 */ /* 0x000fe400078e0206 */
[----:B------:R-:W-:-:S02]  /*aa90*/  IMAD R4, R2, UR7, R4 ;  /* 0x0000000702047c24 */ /* 0x000fc4000f8e0204 */
[----:B------:R-:W-:-:S04]  /*aaa0*/  IMAD.WIDE.U32 R2, R2, R5, UR4 ;  /* 0x0000000402027e25 */ /* 0x000fc8000f8e0005 */
[----:B------:R-:W-:Y:S01]  /*aab0*/  IMAD.IADD R3, R3, 0x1, R4 ;  /* 0x0000000103037824 */ /* 0x000fe200078e0204 */
[----:B------:R-:W-:Y:S01]  /*aac0*/  SHF.R.S32.HI R4, RZ, 0x1f, R0 ;  /* 0x0000001fff047819 */ /* 0x000fe20000011400 */
[----:B------:R-:W-:-:S04]  /*aad0*/  IMAD.WIDE.U32 R2, R0, UR8, R2 ;  /* 0x0000000800027c25 */ /* 0x000fc8000f8e0002 */
[----:B------:R-:W-:-:S04]  /*aae0*/  IMAD R4, R4, UR8, RZ ;  /* 0x0000000804047c24 */ /* 0x000fc8000f8e02ff */
[----:B------:R-:W-:Y:S01]  /*aaf0*/  IMAD R0, R0, UR9, R4 ;  /* 0x0000000900007c24 */ /* 0x000fe2000f8e0204 */
[----:B------:R-:W-:Y:S02]  /*ab00*/  IADD3 R4, P1, R2, UR10, RZ ;  /* 0x0000000a02047c10 */ /* 0x000fe4000ff3e0ff */
[----:B------:R-:W0:Y:S02]  /*ab10*/  @P0 LDC R2, c[0x0][0x44c] ;  /* 0x00011300ff020b82 */ /* 0x000e240000000800 */
[----:B------:R-:W-:-:S06]  /*ab20*/  IADD3.X R0, R3, UR11, R0, P1, !PT ;  /* 0x0000000b03007c10 */ /* 0x000fcc0008ffe400 */
[----:B------:R-:W1:Y:S01]  /*ab30*/  @P0 LDC R3, c[0x0][0x450] ;  /* 0x00011400ff030b82 */ /* 0x000e620000000800 */
[----:B------:R-:W-:Y:S01]  /*ab40*/  VIADD R6, R6, 0x80 ;  /* 0x0000008006067836 */ /* 0x000fe20000000000 */
[----:B------:R-:W3:Y:S03]  /*ab50*/  S2R R19, SR_TID.X ;  /* 0x0000000000137919 */ /* 0x000ee60000002100 */
[----:B0-----:R-:W-:-:S04]  /*ab60*/  @P0 IMAD.HI.U32 R7, R6, R2, RZ ;  /* 0x0000000206070227 */ /* 0x001fc800078e00ff */
[----:B------:R-:W-:Y:S01]  /*ab70*/  IMAD.MOV.U32 R2, RZ, RZ, R6 ;  /* 0x000000ffff027224 */ /* 0x000fe200078e0006 */
[----:B-1----:R-:W-:-:S05]  /*ab80*/  @P0 SHF.R.U32.HI R2, RZ, R3, R7 ;  /* 0x00000003ff020219 */ /* 0x002fca0000011607 */
[----:B------:R-:W-:-:S04]  /*ab90*/  IMAD.MOV R3, RZ, RZ, -R2 ;  /* 0x000000ffff037224 */ /* 0x000fc800078e0a02 */
[----:B------:R-:W-:Y:S01]  /*aba0*/  IMAD R6, R8, R3, R6 ;  /* 0x0000000308067224 */ /* 0x000fe200078e0206 */
[----:B------:R-:W-:-:S05]  /*abb0*/  SHF.R.S32.HI R3, RZ, 0x1f, R2 ;  /* 0x0000001fff037819 */ /* 0x000fca0000011402 */
[----:B------:R-:W-:-:S04]  /*abc0*/  IMAD R3, R3, UR6, RZ ;  /* 0x0000000603037c24 */ /* 0x000fc8000f8e02ff */
[C---:B------:R-:W-:Y:S02]  /*abd0*/  IMAD R7, R2.reuse, UR7, R3 ;  /* 0x0000000702077c24 */ /* 0x040fe4000f8e0203 */
[----:B------:R-:W-:Y:S01]  /*abe0*/  IMAD.WIDE.U32 R2, R2, R5, UR4 ;  /* 0x0000000402027e25 */ /* 0x000fe2000f8e0005 */
[----:B------:R-:W-:Y:S01]  /*abf0*/  SHF.R.S32.HI R5, RZ, 0x1f, R6 ;  /* 0x0000001fff057819 */ /* 0x000fe20000011406 */
[----:B------:R-:W-:Y:S02]  /*ac00*/  ULDC UR4, c[0x0][0x2b8] ;  /* 0x0000ae0000047ab9 */ /* 0x000fe40000000800 */
[----:B------:R-:W-:Y:S02]  /*ac10*/  IMAD.IADD R3, R3, 0x1, R7 ;  /* 0x0000000103037824 */ /* 0x000fe400078e0207 */
[----:B------:R-:W-:Y:S02]  /*ac20*/  IMAD R5, R5, UR8, RZ ;  /* 0x0000000805057c24 */ /* 0x000fe4000f8e02ff */
[----:B------:R-:W-:Y:S01]  /*ac30*/  IMAD.WIDE.U32 R2, R6, UR8, R2 ;  /* 0x0000000806027c25 */ /* 0x000fe2000f8e0002 */
[----:B------:R-:W-:-:S03]  /*ac40*/  LOP3.LUT R10, R28, 0x20, RZ, 0xfc, !PT ;  /* 0x000000201c0a7812 */ /* 0x000fc600078efcff */
[----:B------:R-:W-:Y:S01]  /*ac50*/  IMAD R6, R6, UR9, R5 ;  /* 0x0000000906067c24 */ /* 0x000fe2000f8e0205 */
[----:B------:R-:W-:Y:S02]  /*ac60*/  IADD3 R7, P0, R2, UR10, RZ ;  /* 0x0000000a02077c10 */ /* 0x000fe4000ff1e0ff */
[C---:B------:R-:W-:Y:S01]  /*ac70*/  LOP3.LUT R11, R28.reuse, 0x40, RZ, 0xfc, !PT ;  /* 0x000000401c0b7812 */ /* 0x040fe200078efcff */
[----:B------:R-:W-:Y:S01]  /*ac80*/  UMOV UR5, 0xffffffff ;  /* 0xffffffff00057882 */ /* 0x000fe20000000000 */
[----:B------:R-:W-:Y:S02]  /*ac90*/  IADD3.X R6, R3, UR11, R6, P0, !PT ;  /* 0x0000000b03067c10 */ /* 0x000fe400087fe406 */
[----:B---3--:R-:W-:Y:S02]  /*aca0*/  LOP3.LUT R19, R19, 0x7f, RZ, 0xc0, !PT ;  /* 0x0000007f13137812 */ /* 0x008fe400078ec0ff */
[----:B------:R-:W-:Y:S02]  /*acb0*/  ISETP.GE.AND P3, PT, R28, UR4, PT ;  /* 0x000000041c007c0c */ /* 0x000fe4000bf66270 */
[----:B------:R-:W-:-:S02]  /*acc0*/  ISETP.GE.AND P2, PT, R10, UR4, PT ;  /* 0x000000040a007c0c */ /* 0x000fc4000bf46270 */
[----:B------:R-:W-:Y:S02]  /*acd0*/  ISETP.GE.AND P0, PT, R11, UR4, PT ;  /* 0x000000040b007c0c */ /* 0x000fe4000bf06270 */
[----:B------:R-:W-:Y:S01]  /*ace0*/  SHF.R.U32.HI R10, RZ, 0x1, R19 ;  /* 0x00000001ff0a7819 */ /* 0x000fe20000011613 */
[----:B--2---:R-:W-:Y:S10]  /*acf0*/  BRA.DIV UR5, `(.L_x_236) ;  /* 0x0000003205607947 */ /* 0x004ff4000b800000 */
[----:B------:R-:W0:Y:S01]  /*ad00*/  SHFL.IDX PT, R3, R4, RZ, 0x1e1f ;  /* 0x001e1fff04037589 */ /* 0x000e2200000e0000 */
[----:B------:R-:W-:Y:S02]  /*ad10*/  IMAD R17, R17, 0xc0, R10 ;  /* 0x000000c011117824 */ /* 0x000fe400078e020a */
[----:B------:R-:W-:Y:S01]  /*ad20*/  IMAD R5, R8, UR41, RZ ;  /* 0x0000002908057c24 */ /* 0x000fe2000f8e02ff */
[----:B------:R-:W1:Y:S04]  /*ad30*/  SHFL.IDX PT, R2, R0, RZ, 0x1e1f ;  /* 0x001e1fff00027589 */ /* 0x000e6800000e0000 */
[----:B------:R-:W-:Y:S01]  /*ad40*/  ISETP.GE.AND P1, PT, R17, R5, PT ;  /* 0x000000051100720c */ /* 0x000fe20003f26270 */
[----:B------:R-:W2:Y:S04]  /*ad50*/  SHFL.IDX PT, R4, R4, 0x1, 0x1e1f ;  /* 0x003e1f0004047f89 */ /* 0x000ea800000e0000 */
[----:B------:R-:W3:Y:S04]  /*ad60*/  SHFL.IDX PT, R0, R0, 0x1, 0x1e1f ;  /* 0x003e1f0000007f89 */ /* 0x000ee800000e0000 */
[----:B------:R-:W4:Y:S04]  /*ad70*/  SHFL.IDX PT, R6, R6, RZ, 0x1e1f ;  /* 0x001e1fff06067589 */ /* 0x000f2800000e0000 */
[----:B0-----:R-:W-:-:S05]  /*ad80*/  @!P1 IADD3 R3, P4, R28, R3, RZ ;  /* 0x000000031c039210 */ /* 0x001fca0007f9e0ff */
[----:B-1----:R-:W-:-:S05]  /*ad90*/  @!P1 IMAD.X R2, RZ, RZ, R2, P4 ;  /* 0x000000ffff029224 */ /* 0x002fca00020e0602 */
[----:B------:R-:W-:-:S04]  /*ada0*/  @!P1 LOP3.LUT R3, R3, R2, RZ, 0x3c, !PT ;  /* 0x0000000203039212 */ /* 0x000fc800078e3cff */
[----:B------:R-:W-:-:S04]  /*adb0*/  @!P1 LOP3.LUT R2, R3, R2, RZ, 0x3c, !PT ;  /* 0x0000000203029212 */ /* 0x000fc800078e3cff */
[----:B------:R-:W-:-:S05]  /*adc0*/  @!P1 LOP3.LUT R3, R3, R2, RZ, 0x3c, !PT ;  /* 0x0000000203039212 */ /* 0x000fca00078e3cff */
[----:B-----5:R-:W-:Y:S04]  /*add0*/  @!P1 LDGSTS.E.BYPASS.LTC128B.128 [R9+0xf000], desc[UR50][R2.64], !P3 ;  /* 0x0f00000002099fae */ /* 0x020fe8000d901d72 */
[----:B------:R-:W-:Y:S04]  /*ade0*/  @!P1 LDGSTS.E.BYPASS.LTC128B.128 [R9+0x10800], desc[UR50][R2.64+0x20], !P2 ;  /* 0x1080002002099fae */ /* 0x000fe8000d101d72 */
[----:B------:R0:W-:Y:S02]  /*adf0*/  @!P1 LDGSTS.E.BYPASS.LTC128B.128 [R9+0x12000], desc[UR50][R2.64+0x40], !P0 ;  /* 0x1200004002099fae */ /* 0x0001e4000c101d72 */
[----:B0-----:R-:W-:-:S05]  /*ae00*/  VIADD R2, R17, 0x40 ;  /* 0x0000004011027836 */ /* 0x001fca0000000000 */
[----:B------:R-:W-:-:S13]  /*ae10*/  ISETP.GE.AND P1, PT, R2, R5, PT ;  /* 0x000000050200720c */ /* 0x000fda0003f26270 */
[----:B--2---:R-:W-:-:S05]  /*ae20*/  @!P1 IADD3 R2, P4, R28, R4, RZ ;  /* 0x000000041c029210 */ /* 0x004fca0007f9e0ff */
[----:B---3--:R-:W-:-:S04]  /*ae30*/  @!P1 IMAD.X R0, RZ, RZ, R0, P4 ;  /* 0x000000ffff009224 */ /* 0x008fc800020e0600 */
[----:B------:R-:W-:-:S05]  /*ae40*/  @!P1 IMAD.MOV.U32 R3, RZ, RZ, R0 ;  /* 0x000000ffff039224 */ /* 0x000fca00078e0000 */
[----:B------:R-:W-:Y:S04]  /*ae50*/  @!P1 LDGSTS.E.BYPASS.LTC128B.128 [R9+0xf800], desc[UR50][R2.64], !P3 ;  /* 0x0f80000002099fae */ /* 0x000fe8000d901d72 */
[----:B------:R-:W-:Y:S04]  /*ae60*/  @!P1 LDGSTS.E.BYPASS.LTC128B.128 [R9+0x11000], desc[UR50][R2.64+0x20], !P2 ;  /* 0x1100002002099fae */ /* 0x000fe8000d101d72 */
[----:B------:R0:W-:Y:S04]  /*ae70*/  @!P1 LDGSTS.E.BYPASS.LTC128B.128 [R9+0x12800], desc[UR50][R2.64+0x40], !P0 ;  /* 0x1280004002099fae */ /* 0x0001e8000c101d72 */
[----:B0---4-:R0:W1:Y:S02]  /*ae80*/  SHFL.IDX PT, R2, R7, RZ, 0x1e1f ;  /* 0x001e1fff07027589 */ /* 0x01106400000e0000 */
.L_x_322:
[----:B------:R-:W-:Y:S01]  /*ae90*/  VIADD R17, R17, 0x80 ;  /* 0x0000008011117836 */ /* 0x000fe20000000000 */
[----:B------:R-:W-:Y:S04]  /*aea0*/  BSSY B0, `(.L_x_237) ;  /* 0x000000b000007945 */ /* 0x000fe80003800000 */
[----:B------:R-:W-:-:S13]  /*aeb0*/  ISETP.GE.AND P1, PT, R17, R5, PT ;  /* 0x000000051100720c */ /* 0x000fda0003f26270 */
[----:B------:R-:W-:Y:S05]  /*aec0*/  @P1 BRA `(.L_x_238) ;  /* 0x0000000000201947 */ /* 0x000fea0003800000 */
[----:B-1----:R-:W-:-:S05]  /*aed0*/  IADD3 R2, P1, R28, R2, RZ ;  /* 0x000000021c027210 */ /* 0x002fca0007f3e0ff */
[----:B------:R-:W-:-:S05]  /*aee0*/  IMAD.X R3, RZ, RZ, R6, P1 ;  /* 0x000000ffff037224 */ /* 0x000fca00008e0606 */
[----:B------:R-:W-:Y:S01]  /*aef0*/  @!PT LDS RZ, [RZ] ;  /* 0x00000000fffff984 */ /* 0x000fe20000000800 */
[----:B------:R-:W-:Y:S01]  /*af00*/  @!PT LDS RZ, [RZ] ;  /* 0x00000000fffff984 */ /* 0x000fe20000000800 */
[----:B------:R-:W-:Y:S01]  /*af10*/  @!PT LDS RZ, [RZ] ;  /* 0x00000000fffff984 */ /* 0x000fe20000000800 */
[----:B------:R2:W-:Y:S04]  /*af20*/  LDGSTS.E.BYPASS.LTC128B.128 [R9+0x10000], desc[UR50][R2.64], !P3 ;  /* 0x1000000002097fae */ /* 0x0005e8000d901d72 */
[----:B------:R2:W-:Y:S04]  /*af30*/  LDGSTS.E.BYPASS.LTC128B.128 [R9+0x11800], desc[UR50][R2.64+0x20], !P2 ;  /* 0x1180002002097fae */ /* 0x0005e8000d101d72 */
[----:B------:R2:W-:Y:S02]  /*af40*/  LDGSTS.E.BYPASS.LTC128B.128 [R9+0x13000], desc[UR50][R2.64+0x40], !P0 ;  /* 0x1300004002097fae */ /* 0x0005e4000c101d72 */
.L_x_238:
[----:B------:R-:W-:Y:S05]  /*af50*/  BSYNC B0 ;  /* 0x0000000000007941 */ /* 0x000fea0003800000 */
.L_x_237:
[----:B------:R-:W-:Y:S01]  /*af60*/  NOP ;  /* 0x0000000000007918 */ /* 0x000fe20000000000 */
[----:B------:R-:W-:-:S13]  /*af70*/  PLOP3.LUT P0, PT, PT, PT, PT, 0x80, 0x0 ;  /* 0x000000000000781c */ /* 0x000fda0003f0f070 */
.L_x_239:
[----:B------:R-:W-:Y:S02]  /*af80*/  PLOP3.LUT P1, PT, P1, P0, PT, 0xa2, 0x0 ;  /* 0x000000000000781c */ /* 0x000fe40000f21472 */
[----:B------:R-:W-:-:S08]  /*af90*/  @P0 R2UR P1, UR4, R22 ;  /* 0x00000000160402ca */ /* 0x000fd00000020000 */
[----:B------:R-:W-:-:S05]  /*afa0*/  @P0 PLOP3.LUT P0, PT, P1, PT, PT, 0x80, 0x0 ;  /* 0x000000000000081c */ /* 0x000fca0000f0f070 */
[----:B------:R-:W-:Y:S01]  /*afb0*/  @!P1 SYNCS.ARRIVE.TRANS64.RED.A0T1 RZ, [UR4+0x19c00], RZ ;  /* 0x019c00ffffff99a7 */ /* 0x000fe20008200404 */
[----:B------:R-:W-:Y:S07]  /*afc0*/  @!P1 ARRIVES.LDGSTSBAR.64.TRANSCNT [UR4+0x19c00] ;  /* 0x019c0000ff0099b0 */ /* 0x000fee0008000a84 */
[----:B------:R-:W-:Y:S05]  /*afd0*/  @P0 BRA.U.ANY `(.L_x_239) ;  /* 0xfffffffd00e80947 */ /* 0x000fea000393ffff */
[----:B-12---:R-:W2:Y:S02]  /*afe0*/  LDL.LU R2, [R1+0x1c] ;  /* 0x00001c0001027983 */ /* 0x006ea40000300800 */
[----:B--2---:R-:W-:-:S05]  /*aff0*/  VIADD R2, R2, 0x1 ;  /* 0x0000000102027836 */ /* 0x004fca0000000000 */
[----:B------:R1:W-:Y:S01]  /*b000*/  STL [R1+0x1c], R2 ;  /* 0x00001c0201007387 */ /* 0x0003e20000100800 */
[----:B------:R-:W-:-:S04]  /*b010*/  LEA.HI R0, R2, R2, RZ, 0x1 ;  /* 0x0000000202007211 */ /* 0x000fc800078f08ff */
[----:B------:R-:W-:-:S05]  /*b020*/  LOP3.LUT R0, R0, 0xfffffffe, RZ, 0xc0, !PT ;  /* 0xfffffffe00007812 */ /* 0x000fca00078ec0ff */
[----:B------:R-:W-:-:S05]  /*b030*/  IMAD.IADD R0, R2, 0x1, -R0 ;  /* 0x0000000102007824 */ /* 0x000fca00078e0a00 */
[----:B------:R-:W-:Y:S01]  /*b040*/  SHF.L.U32 R3, R0, 0x1f, RZ ;  /* 0x0000001f00037819 */ /* 0x000fe200000006ff */
[----:B------:R-:W-:Y:S01]  /*b050*/  NOP ;  /* 0x0000000000007918 */ /* 0x000fe20000000000 */
[----:B------:R1:W-:Y:S01]  /*b060*/  SYNCS.ARRIVE.TRANS64.A1T0 RZ, [R22+URZ+0x19c00], RZ ;  /* 0x019c00ff16ff79a7 */ /* 0x0003e2000810003f */
[----:B------:R-:W-:Y:S01]  /*b070*/  BSSY B0, `(.L_x_240) ;  /* 0x0000003000007945 */ /* 0x000fe20003800000 */
[----:B------:R-:W2:Y:S03]  /*b080*/  SYNCS.PHASECHK.TRANS64.TRYWAIT P0, [R22+URZ+0x19c20], R3 ;  /* 0x019c2003160075a7 */ /* 0x000ea6000800017f */
[----:B-12---:R-:W-:Y:S05]  /*b090*/  @!P0 BRA `(.L_x_241) ;  /* 0x00000030006c8947 */ /* 0x006fea0003800000 */
.L_x_323:
[----:B------:R-:W-:Y:S05]  /*b0a0*/  BSYNC B0 ;  /* 0x0000000000007941 */ /* 0x000fea0003800000 */
.L_x_240:
[----:B------:R-:W-:-:S06]  /*b0b0*/  UISETP.GE.AND UP0, UPT, UR42, 0x81, UPT ;  /* 0x000000812a00788c */ /* 0x000fcc000bf06270 */
[----:B------:R-:W-:-:S13]  /*b0c0*/  PLOP3.LUT P0, PT, PT, PT, UP0, 0x80, 0x0 ;  /* 0x000000000000781c */ /* 0x000fda0003f0f008 */
[----:B------:R-:W-:Y:S05]  /*b0d0*/  @!P0 BRA `(.L_x_242) ;  /* 0x0000001000088947 */ /* 0x000fea0003800000 */
[----:B------:R-:W-:Y:S01]  /*b0e0*/  UIADD3 UR4, UR43, -0x2, URZ ;  /* 0xfffffffe2b047890 */ /* 0x000fe2000fffe03f */
[----:B------:R-:W-:Y:S02]  /*b0f0*/  IMAD.MOV.U32 R5, RZ, RZ, R24 ;  /* 0x000000ffff057224 */ /* 0x000fe400078e0018 */
[----:B------:R-:W-:-:S03]  /*b100*/  IMAD.MOV.U32 R4, RZ, RZ, R23 ;  /* 0x000000ffff047224 */ /* 0x000fc600078e0017 */
[----:B------:R-:W-:-:S07]  /*b110*/  IMAD.U32 R19, RZ, RZ, UR4 ;  /* 0x00000004ff137e24 */ /* 0x000fce000f8e00ff */
.L_x_262:
[----:B01----:R-:W1:Y:S01]  /*b120*/  LDC R3, c[0x0][0x430] ;  /* 0x00010c00ff037b82 */ /* 0x003e620000000800 */
[----:B--2---:R-:W2:Y:S01]  /*b130*/  S2R R2, SR_TID.X ;  /* 0x0000000000027919 */ /* 0x004ea20000002100 */
[----:B------:R-:W-:Y:S05]  /*b140*/  YIELD ;  /* 0x0000000000007946 */ /* 0x000fea0003800000 */
[----:B------:R-:W-:Y:S01]  /*b150*/  ULDC UR4, c[0x0][0x430] ;  /* 0x00010c0000047ab9 */ /* 0x000fe20000000800 */
[----:B-1----:R-:W-:Y:S02]  /*b160*/  ISETP.NE.AND P0, PT, R3, 0x1, PT ;  /* 0x000000010300780c */ /* 0x002fe40003f05270 */
[C---:B--2---:R-:W-:Y:S01]  /*b170*/  LOP3.LUT R0, R2.reuse, 0x7f, RZ, 0xc0, !PT ;  /* 0x0000007f02007812 */ /* 0x044fe200078ec0ff */
[----:B------:R-:W-:-:S10]  /*b180*/  IMAD.SHL.U32 R2, R2, 0x40, RZ ;  /* 0x0000004002027824 */ /* 0x000fd400078e00ff */
[----:B------:R-:W1:Y:S01]  /*b190*/  @P0 LDC R6, c[0x0][0x434] ;  /* 0x00010d00ff060b82 */ /* 0x000e620000000800 */
[----:B------:R-:W-:Y:S02]  /*b1a0*/  SHF.R.U32.HI R3, RZ, 0x1, R0 ;  /* 0x00000001ff037819 */ /* 0x000fe40000011600 */
[----:B------:R-:W-:-:S03]  /*b1b0*/  LOP3.LUT R2, R2, 0x40, RZ, 0xc0, !PT ;  /* 0x0000004002027812 */ /* 0x000fc600078ec0ff */
[----:B------:R-:W-:Y:S02]  /*b1c0*/  IMAD R3, R19, 0x80, R3 ;  /* 0x0000008013037824 */ /* 0x000fe400078e0203 */
[----:B------:R-:W2:Y:S03]  /*b1d0*/  @P0 LDC R0, c[0x0][0x438] ;  /* 0x00010e00ff000b82 */ /* 0x000ea60000000800 */
[----:B------:R-:W-:-:S05]  /*b1e0*/  IADD3 R3, R2, UR38, R3 ;  /* 0x0000002602037c10 */ /* 0x000fca000fffe003 */
[----:B------:R-:W-:Y:S02]  /*b1f0*/  IMAD.MOV.U32 R2, RZ, RZ, R3 ;  /* 0x000000ffff027224 */ /* 0x000fe400078e0003 */
[----:B-1----:R-:W-:-:S05]  /*b200*/  @P0 IMAD.HI.U32 R6, R3, R6, RZ ;  /* 0x0000000603060227 */ /* 0x002fca00078e00ff */
[----:B--2---:R-:W-:-:S05]  /*b210*/  @P0 SHF.R.U32.HI R2, RZ, R0, R6 ;  /* 0x00000000ff020219 */ /* 0x004fca0000011606 */
[----:B------:R-:W-:-:S04]  /*b220*/  IMAD.MOV R8, RZ, RZ, -R2 ;  /* 0x000000ffff087224 */ /* 0x000fc800078e0a02 */
[----:B------:R-:W-:Y:S01]  /*b230*/  IMAD R8, R8, UR4, R3 ;  /* 0x0000000408087c24 */ /* 0x000fe2000f8e0203 */
[----:B------:R-:W-:Y:S01]  /*b240*/  ULDC.64 UR4, c[0x0][0x428] ;  /* 0x00010a0000047ab9 */ /* 0x000fe20000000a00 */
[----:B------:R-:W-:Y:S01]  /*b250*/  SHF.R.S32.HI R3, RZ, 0x1f, R2 ;  /* 0x0000001fff037819 */ /* 0x000fe20000011402 */
[----:B------:R-:W-:-:S04]  /*b260*/  IMAD R0, R29, UR4, RZ ;  /* 0x000000041d007c24 */ /* 0x000fc8000f8e02ff */
[C---:B------:R-:W-:Y:S02]  /*b270*/  IMAD R0, R25.reuse, UR5, R0 ;  /* 0x0000000519007c24 */ /* 0x040fe4000f8e0200 */
[----:B------:R-:W-:Y:S01]  /*b280*/  IMAD.WIDE.U32 R2, R25, UR4, R2 ;  /* 0x0000000419027c25 */ /* 0x000fe2000f8e0002 */
[----:B------:R-:W-:-:S03]  /*b290*/  ULDC.64 UR4, c[0x0][0x418] ;  /* 0x0001060000047ab9 */ /* 0x000fc60000000a00 */
[----:B------:R-:W-:Y:S01]  /*b2a0*/  IMAD.IADD R0, R0, 0x1, R3 ;  /* 0x0000000100007824 */ /* 0x000fe200078e0203 */
[----:B------:R-:W-:-:S04]  /*b2b0*/  LEA R6, P0, R2, UR4, 0x2 ;  /* 0x0000000402067c11 */ /* 0x000fc8000f8010ff */
[----:B0-----:R-:W-:-:S06]  /*b2c0*/  LEA.HI.X R7, R2, UR5, R0, 0x2, P0 ;  /* 0x0000000502077c11 */ /* 0x001fcc00080f1400 */
[----:B------:R-:W2:Y:S01]  /*b2d0*/  LDG.E R7, desc[UR50][R6.64] ;  /* 0x0000003206077981 */ /* 0x000ea2000c1e1900 */
[----:B------:R-:W-:Y:S02]  /*b2e0*/  IMAD.U32 R9, RZ, RZ, UR46 ;  /* 0x0000002eff097e24 */ /* 0x000fe4000f8e00ff */
[----:B------:R-:W-:Y:S02]  /*b2f0*/  VIADD R23, R4, 0x1 ;  /* 0x0000000104177836 */ /* 0x000fe40000000000 */
[----:B------:R-:W-:Y:S01]  /*b300*/  IMAD.MOV.U32 R0, RZ, RZ, R19 ;  /* 0x000000ffff007224 */ /* 0x000fe200078e0013 */
[----:B------:R-:W-:Y:S01]  /*b310*/  ISETP.NE.AND P2, PT, R9, 0x3, PT ;  /* 0x000000030900780c */ /* 0x000fe20003f45270 */
[----:B------:R-:W-:Y:S01]  /*b320*/  VIADD R19, R19, 0xffffffff ;  /* 0xffffffff13137836 */ /* 0x000fe20000000000 */
[----:B------:R-:W-:Y:S02]  /*b330*/  ISETP.NE.AND P0, PT, R23, 0x2, PT ;  /* 0x000000021700780c */ /* 0x000fe40003f05270 */
[----:B------:R-:W-:-:S02]  /*b340*/  ISETP.GT.AND P1, PT, R0, RZ, PT ;  /* 0x000000ff0000720c */ /* 0x000fc40003f24270 */
[----:B------:R-:W-:Y:S02]  /*b350*/  SEL R24, RZ, 0x1, P0 ;  /* 0x00000001ff187807 */ /* 0x000fe40000000000 */
[----:B------:R-:W-:Y:S02]  /*b360*/  SEL R23, R23, RZ, P0 ;  /* 0x000000ff17177207 */ /* 0x000fe40000000000 */
[----:B------:R-:W-:Y:S02]  /*b370*/  LOP3.LUT R24, R5, R24, RZ, 0x3c, !PT ;  /* 0x0000001805187212 */ /* 0x000fe400078e3cff */
[----:B--2---:R-:W-:Y:S01]  /*b380*/  SHF.R.S32.HI R17, RZ, 0x1f, R7 ;  /* 0x0000001fff117819 */ /* 0x004fe20000011407 */
[----:B------:R-:W-:Y:S06]  /*b390*/  @!P2 BRA `(.L_x_243) ;  /* 0x000000000004a947 */ /* 0x000fec0003800000 */
[----:B------:R-:W-:Y:S01]  /*b3a0*/  BPT.TRAP 0x1 ;  /* 0x000000040000795c */ /* 0x000fe20000300000 */
.L_x_243:
[----:B------:R-:W-:Y:S01]  /*b3b0*/  IMAD R0, R23, 0x8, R22 ;  /* 0x0000000817007824 */ /* 0x000fe200078e0216 */
[----:B------:R-:W-:Y:S01]  /*b3c0*/  SHF.L.U32 R10, R24, 0x1f, RZ ;  /* 0x0000001f180a7819 */ /* 0x000fe200000006ff */
[----:B------:R-:W-:Y:S01]  /*b3d0*/  BSSY B0, `(.L_x_244) ;  /* 0x0000004000007945 */ /* 0x000fe20003800000 */
[----:B------:R-:W-:Y:S02]  /*b3e0*/  SHF.R.S32.HI R9, RZ, 0x1f, R8 ;  /* 0x0000001fff097819 */ /* 0x000fe40000011408 */
[----:B------:R-:W0:Y:S02]  /*b3f0*/  SYNCS.PHASECHK.TRANS64.TRYWAIT P0, [R0+URZ+0x19c80], R10 ;  /* 0x019c800a000075a7 */ /* 0x000e24000800017f */
[----:B0-----:R-:W-:Y:S05]  /*b400*/  @!P0 BRA `(.L_x_245) ;  /* 0x0000002c00a48947 */ /* 0x001fea0003800000 */
.L_x_324:
[----:B------:R-:W-:Y:S05]  /*b410*/  BSYNC B0 ;  /* 0x0000000000007941 */ /* 0x000fea0003800000 */
.L_x_244:
[----:B------:R-:W2:Y:S01]  /*b420*/  LDL R14, [R1+0x4] ;  /* 0x00000400010e7983 */ /* 0x000ea20000100800 */
[----:B------:R-:W-:Y:S01]  /*b430*/  ULDC.64 UR4, c[0x0][0x328] ;  /* 0x0000ca0000047ab9 */ /* 0x000fe20000000a00 */
[----:B------:R-:W1:Y:S01]  /*b440*/  LDC R11, c[0x0][0x2f4] ;  /* 0x0000bd00ff0b7b82 */ /* 0x000e620000000800 */
[----:B------:R-:W-:Y:S01]  /*b450*/  IMAD R6, R9, UR4, RZ ;  /* 0x0000000409067c24 */ /* 0x000fe2000f8e02ff */
[----:B------:R-:W-:Y:S01]  /*b460*/  ULDC.64 UR6, c[0x0][0x318] ;  /* 0x0000c60000067ab9 */ /* 0x000fe20000000a00 */
[----:B------:R-:W-:Y:S01]  /*b470*/  IMAD.WIDE.U32 R2, R8, UR4, RZ ;  /* 0x0000000408027c25 */ /* 0x000fe2000f8e00ff */
[C---:B------:R-:W-:Y:S02]  /*b480*/  LOP3.LUT R13, R28.reuse, 0x40, RZ, 0xfc, !PT ;  /* 0x000000401c0d7812 */ /* 0x040fe400078efcff */
[----:B------:R-:W-:Y:S01]  /*b490*/  LOP3.LUT R12, R28, 0x20, RZ, 0xfc, !PT ;  /* 0x000000201c0c7812 */ /* 0x000fe200078efcff */
        /* <DEDUP_REMOVED lines=8> */
[----:B------:R-:W-:Y:S01]  /*b520*/  IMAD.IADD R3, R3, 0x1, R6 ;  /* 0x0000000103037824 */ /* 0x000fe200078e0206 */
[-C--:B-1----:R-:W-:Y:S01]  /*b530*/  ISETP.GE.AND P2, PT, R13, R11.reuse, PT ;  /* 0x0000000b0d00720c */ /* 0x082fe20003f46270 */
[----:B------:R-:W-:Y:S01]  /*b540*/  IMAD R21, R18, UR5, R21 ;  /* 0x0000000512157c24 */ /* 0x000fe2000f8e0215 */
[-C--:B------:R-:W-:Y:S01]  /*b550*/  ISETP.GE.AND P3, PT, R12, R11.reuse, PT ;  /* 0x0000000b0c00720c */ /* 0x080fe20003f66270 */
[----:B------:R-:W-:Y:S01]  /*b560*/  IMAD.WIDE.U32 R2, R18, UR4, R2 ;  /* 0x0000000412027c25 */ /* 0x000fe2000f8e0002 */
[----:B------:R-:W-:Y:S01]  /*b570*/  UMOV UR4, 0xffffffff ;  /* 0xffffffff00047882 */ /* 0x000fe20000000000 */
[----:B------:R-:W-:-:S02]  /*b580*/  ISETP.GE.AND P4, PT, R28, R11, PT ;  /* 0x0000000b1c00720c */ /* 0x000fc40003f86270 */
[----:B------:R-:W-:-:S04]  /*b590*/  IADD3 R20, P0, R2, UR6, RZ ;  /* 0x0000000602147c10 */ /* 0x000fc8000ff1e0ff */
[----:B------:R-:W-:Y:S01]  /*b5a0*/  IADD3.X R21, R21, UR7, R3, P0, !PT ;  /* 0x0000000715157c10 */ /* 0x000fe200087fe403 */
[----:B--2---:R-:W-:Y:S01]  /*b5b0*/  IMAD R6, R23, 0x3000, R14 ;  /* 0x0000300017067824 */ /* 0x004fe200078e020e */
[----:B------:R-:W-:Y:S07]  /*b5c0*/  BRA.DIV UR4, `(.L_x_246) ;  /* 0x0000002e04487947 */ /* 0x000fee000b800000 */
[----:B------:R-:W1:Y:S01]  /*b5d0*/  SHFL.IDX PT, R2, R20, RZ, 0x1e1f ;  /* 0x001e1fff14027589 */ /* 0x000e6200000e0000 */
[----:B------:R-:W-:-:S03]  /*b5e0*/  IMAD.IADD R6, R22, 0x1, R6 ;  /* 0x0000000116067824 */ /* 0x000fc600078e0206 */
[----:B------:R-:W2:Y:S04]  /*b5f0*/  SHFL.IDX PT, R3, R21, RZ, 0x1e1f ;  /* 0x001e1fff15037589 */ /* 0x000ea800000e0000 */
[----:B------:R-:W3:Y:S01]  /*b600*/  SHFL.IDX PT, R21, R21, 0x1, 0x1e1f ;  /* 0x003e1f0015157f89 */ /* 0x000ee200000e0000 */
[----:B-1----:R-:W-:-:S05]  /*b610*/  IADD3 R2, P0, R28, R2, RZ ;  /* 0x000000021c027210 */ /* 0x002fca0007f1e0ff */
[----:B--2---:R-:W-:-:S05]  /*b620*/  IMAD.X R3, RZ, RZ, R3, P0 ;  /* 0x000000ffff037224 */ /* 0x004fca00000e0603 */
[----:B------:R-:W-:Y:S04]  /*b630*/  LDGSTS.E.BYPASS.LTC128B.128 [R6+0x9000], desc[UR50][R2.64], !P4 ;  /* 0x0900000002067fae */ /* 0x000fe8000e101d72 */
[----:B------:R-:W-:Y:S04]  /*b640*/  LDGSTS.E.BYPASS.LTC128B.128 [R6+0xa000], desc[UR50][R2.64+0x20], !P3 ;  /* 0x0a00002002067fae */ /* 0x000fe8000d901d72 */
[----:B------:R1:W-:Y:S04]  /*b650*/  LDGSTS.E.BYPASS.LTC128B.128 [R6+0xb000], desc[UR50][R2.64+0x40], !P2 ;  /* 0x0b00004002067fae */ /* 0x0003e8000d101d72 */
[----:B-1-3--:R1:W2:Y:S02]  /*b660*/  SHFL.IDX PT, R2, R20, 0x1, 0x1e1f ;  /* 0x003e1f0014027f89 */ /* 0x00a2a400000e0000 */
.L_x_330:
        /* <DEDUP_REMOVED lines=10> */
.L_x_247:
        /* <DEDUP_REMOVED lines=11> */
.L_x_248:
[----:B------:R2:W-:Y:S01]  /*b7c0*/  SYNCS.ARRIVE.TRANS64.A1T0 RZ, [R0+URZ+0x19c70], RZ ;  /* 0x019c70ff00ff79a7 */ /* 0x0005e2000810003f */
[----:B------:R-:W-:Y:S05]  /*b7d0*/  @!P3 BRA `(.L_x_249) ;  /* 0x000000000004b947 */ /* 0x000fea0003800000 */
[----:B------:R-:W-:Y:S01]  /*b7e0*/  BPT.TRAP 0x1 ;  /* 0x000000040000795c */ /* 0x000fe20000300000 */
.L_x_249:
[----:B------:R-:W3:Y:S01]  /*b7f0*/  SYNCS.PHASECHK.TRANS64.TRYWAIT P0, [R0+URZ+0x19c40], R10 ;  /* 0x019c400a000075a7 */ /* 0x000ee2000800017f */
[----:B------:R-:W-:Y:S04]  /*b800*/  BSSY B0, `(.L_x_250) ;  /* 0x0000002000007945 */ /* 0x000fe80003800000 */
[----:B---3--:R-:W-:Y:S05]  /*b810*/  @!P0 BRA `(.L_x_251) ;  /* 0x0000002c00508947 */ /* 0x008fea0003800000 */
.L_x_331:
[----:B------:R-:W-:Y:S05]  /*b820*/  BSYNC B0 ;  /* 0x0000000000007941 */ /* 0x000fea0003800000 */
.L_x_250:
[----:B------:R-:W-:Y:S01]  /*b830*/  ULDC.64 UR4, c[0x0][0x300] ;  /* 0x0000c00000047ab9 */ /* 0x000fe20000000a00 */
[----:B------:R-:W4:Y:S01]  /*b840*/  LDC R11, c[0x0][0x2f4] ;  /* 0x0000bd00ff0b7b82 */ /* 0x000f220000000800 */
[----:B------:R-:W-:Y:S01]  /*b850*/  IMAD R9, R9, UR4, RZ ;  /* 0x0000000409097c24 */ /* 0x000fe2000f8e02ff */
[----:B------:R-:W-:Y:S01]  /*b860*/  ULDC.64 UR6, c[0x0][0x2e8] ;  /* 0x0000ba0000067ab9 */ /* 0x000fe20000000a00 */
[----:B------:R-:W-:Y:S01]  /*b870*/  IMAD.WIDE.U32 R2, R8, UR4, RZ ;  /* 0x0000000408027c25 */ /* 0x000fe2000f8e00ff */
        /* <DEDUP_REMOVED lines=11> */
[C---:B------:R-:W-:Y:S01]  /*b930*/  IMAD.WIDE.U32 R2, R18.reuse, UR4, R2 ;  /* 0x0000000412027c25 */ /* 0x040fe2000f8e0002 */
[----:B------:R-:W-:Y:S01]  /*b940*/  UMOV UR4, 0xffffffff ;  /* 0xffffffff00047882 */ /* 0x000fe20000000000 */
[-C--:B----4-:R-:W-:Y:S02]  /*b950*/  ISETP.GE.AND P2, PT, R13, R11.reuse, PT ;  /* 0x0000000b0d00720c */ /* 0x090fe40003f46270 */
[----:B------:R-:W-:Y:S01]  /*b960*/  IMAD R8, R18, UR5, R8 ;  /* 0x0000000512087c24 */ /* 0x000fe2000f8e0208 */
[----:B------:R-:W-:Y:S02]  /*b970*/  IADD3 R7, P0, R2, UR6, RZ ;  /* 0x0000000602077c10 */ /* 0x000fe4000ff1e0ff */
[----:B------:R-:W-:-:S02]  /*b980*/  ISETP.GE.AND P3, PT, R12, R11, PT ;  /* 0x0000000b0c00720c */ /* 0x000fc40003f66270 */
[----:B------:R-:W-:Y:S02]  /*b990*/  IADD3.X R8, R8, UR7, R3, P0, !PT ;  /* 0x0000000708087c10 */ /* 0x000fe400087fe403 */
[----:B------:R-:W-:Y:S01]  /*b9a0*/  ISETP.GE.AND P4, PT, R28, R11, PT ;  /* 0x0000000b1c00720c */ /* 0x000fe20003f86270 */
[----:B------:R-:W-:-:S12]  /*b9b0*/  BRA.DIV UR4, `(.L_x_252) ;  /* 0x0000002a04fc7947 */ /* 0x000fd8000b800000 */
[----:B------:R-:W4:Y:S04]  /*b9c0*/  SHFL.IDX PT, R2, R7, RZ, 0x1e1f ;  /* 0x001e1fff07027589 */ /* 0x000f2800000e0000 */
[----:B------:R-:W5:Y:S04]  /*b9d0*/  SHFL.IDX PT, R3, R8, RZ, 0x1e1f ;  /* 0x001e1fff08037589 */ /* 0x000f6800000e0000 */
[----:B------:R-:W0:Y:S01]  /*b9e0*/  SHFL.IDX PT, R8, R8, 0x1, 0x1e1f ;  /* 0x003e1f0008087f89 */ /* 0x000e2200000e0000 */
[----:B----4-:R-:W-:-:S05]  /*b9f0*/  IADD3 R2, P0, R28, R2, RZ ;  /* 0x000000021c027210 */ /* 0x010fca0007f1e0ff */
[----:B-----5:R-:W-:-:S05]  /*ba00*/  IMAD.X R3, RZ, RZ, R3, P0 ;  /* 0x000000ffff037224 */ /* 0x020fca00000e0603 */
[----:B------:R-:W-:Y:S04]  /*ba10*/  LDGSTS.E.BYPASS.LTC128B.128 [R6+0x13800], desc[UR50][R2.64], !P4 ;  /* 0x1380000002067fae */ /* 0x000fe8000e101d72 */
[----:B------:R-:W-:Y:S04]  /*ba20*/  LDGSTS.E.BYPASS.LTC128B.128 [R6+0x14800], desc[UR50][R2.64+0x20], !P3 ;  /* 0x1480002002067fae */ /* 0x000fe8000d901d72 */
[----:B------:R4:W-:Y:S04]  /*ba30*/  LDGSTS.E.BYPASS.LTC128B.128 [R6+0x15800], desc[UR50][R2.64+0x40], !P2 ;  /* 0x1580004002067fae */ /* 0x0009e8000d101d72 */
[----:B----4-:R4:W0:Y:S02]  /*ba40*/  SHFL.IDX PT, R2, R7, 0x1, 0x1e1f ;  /* 0x003e1f0007027f89 */ /* 0x01082400000e0000 */
.L_x_337:
        /* <DEDUP_REMOVED lines=10> */
.L_x_253:
        /* <DEDUP_REMOVED lines=11> */
.L_x_254:
[----:B------:R2:W-:Y:S02]  /*bba0*/  SYNCS.ARRIVE.TRANS64.A1T0 RZ, [R0+URZ+0x19c30], RZ ;  /* 0x019c30ff00ff79a7 */ /* 0x0005e4000810003f */
[----:B--23--:R-:W-:-:S05]  /*bbb0*/  IMAD.U32 R0, RZ, RZ, UR48 ;  /* 0x00000030ff007e24 */ /* 0x00cfca000f8e00ff */
[----:B------:R-:W-:-:S13]  /*bbc0*/  ISETP.NE.AND P0, PT, R0, 0x3, PT ;  /* 0x000000030000780c */ /* 0x000fda0003f05270 */
[----:B------:R-:W-:Y:S05]  /*bbd0*/  @!P0 BRA `(.L_x_255) ;  /* 0x0000000000048947 */ /* 0x000fea0003800000 */
[----:B------:R-:W-:Y:S01]  /*bbe0*/  BPT.TRAP 0x1 ;  /* 0x000000040000795c */ /* 0x000fe20000300000 */
.L_x_255:
[----:B------:R-:W-:Y:S01]  /*bbf0*/  LOP3.LUT R0, R5, 0x1, RZ, 0x3c, !PT ;  /* 0x0000000105007812 */ /* 0x000fe200078e3cff */
[----:B------:R-:W-:Y:S01]  /*bc00*/  IMAD R2, R4, 0x8, R22 ;  /* 0x0000000804027824 */ /* 0x000fe200078e0216 */
[----:B------:R-:W-:Y:S02]  /*bc10*/  BSSY B0, `(.L_x_256) ;  /* 0x0000004000007945 */ /* 0x000fe40003800000 */
[----:B------:R-:W-:-:S04]  /*bc20*/  SHF.L.U32 R0, R0, 0x1f, RZ ;  /* 0x0000001f00007819 */ /* 0x000fc800000006ff */
[----:B------:R-:W0:Y:S02]  /*bc30*/  SYNCS.PHASECHK.TRANS64.TRYWAIT P2, [R2+URZ+0x19c70], R0 ;  /* 0x019c7000020075a7 */ /* 0x000e24000804017f */
[----:B0-----:R-:W-:Y:S05]  /*bc40*/  @!P2 BRA `(.L_x_257) ;  /* 0x0000002800f0a947 */ /* 0x001fea0003800000 */
.L_x_338:
[----:B------:R-:W-:Y:S05]  /*bc50*/  BSYNC B0 ;  /* 0x0000000000007941 */ /* 0x000fea0003800000 */
.L_x_256:
[----:B------:R-:W-:-:S05]  /*bc60*/  IMAD.U32 R3, RZ, RZ, UR46 ;  /* 0x0000002eff037e24 */ /* 0x000fca000f8e00ff */
[----:B------:R-:W-:-:S13]  /*bc70*/  ISETP.NE.AND P2, PT, R3, 0x3, PT ;  /* 0x000000030300780c */ /* 0x000fda0003f45270 */
[----:B------:R-:W-:Y:S05]  /*bc80*/  @!P2 BRA `(.L_x_258) ;  /* 0x000000000004a947 */ /* 0x000fea0003800000 */
[----:B------:R-:W-:Y:S01]  /*bc90*/  BPT.TRAP 0x1 ;  /* 0x000000040000795c */ /* 0x000fe20000300000 */
.L_x_258:
[----:B0-----:R-:W-:Y:S01]  /*bca0*/  SHF.L.U32 R0, R5, 0x1f, RZ ;  /* 0x0000001f05007819 */ /* 0x001fe200000006ff */
[----:B------:R-:W-:-:S03]  /*bcb0*/  IMAD R3, R4, 0x3000, RZ ;  /* 0x0000300004037824 */ /* 0x000fc600078e02ff */
[----:B------:R-:W0:Y:S02]  /*bcc0*/  SYNCS.PHASECHK.TRANS64.TRYWAIT P2, [R2+URZ+0x19c60], R0 ;  /* 0x019c6000020075a7 */ /* 0x000e24000804017f */
[----:B0-----:R-:W-:Y:S05]  /*bcd0*/  @!P2 BRA `(.L_x_259) ;  /* 0x0000002800e0a947 */ /* 0x001fea0003800000 */
.L_x_339:
[----:B------:R-:W0:Y:S04]  /*bce0*/  LDL R4, [R1+0x10] ;  /* 0x0000100001047983 */ /* 0x000e280000100800 */
[----:B------:R-:W2:Y:S04]  /*bcf0*/  LDL R10, [R1+0x8] ;  /* 0x00000800010a7983 */ /* 0x000ea80000100800 */
[----:B------:R-:W3:Y:S01]  /*bd00*/  LDL R12, [R1+0xc] ;  /* 0x00000c00010c7983 */ /* 0x000ee20000100800 */
[----:B------:R-:W-:Y:S05]  /*bd10*/  WARPSYNC.ALL ;  /* 0x0000000000007948 */ /* 0x000fea0003800000 */
[----:B0-----:R-:W-:-:S02]  /*bd20*/  LOP3.LUT R0, R3, R4, RZ, 0xfc, !PT ;  /* 0x0000000403007212 */ /* 0x001fc400078efcff */
[----:B--2---:R-:W-:-:S03]  /*bd30*/  LOP3.LUT R3, R3, R10, RZ, 0xfc, !PT ;  /* 0x0000000a03037212 */ /* 0x004fc600078efcff */
[C---:B------:R-:W-:Y:S02]  /*bd40*/  IMAD.IADD R0, R22.reuse, 0x1, R0 ;  /* 0x0000000116007824 */ /* 0x040fe400078e0200 */
[----:B------:R-:W-:-:S03]  /*bd50*/  IMAD.IADD R3, R22, 0x1, R3 ;  /* 0x0000000116037824 */ /* 0x000fc600078e0203 */
[----:B----4-:R-:W0:Y:S02]  /*bd60*/  LDSM.16.MT88.4 R4, [R0+0x9000] ;  /* 0x009000000004783b */ /* 0x010e240000004200 */
[C-C-:B0-----:R-:W-:Y:S02]  /*bd70*/  PRMT R8, R4.reuse, 0x6420, R5.reuse ;  /* 0x0000642004087816 */ /* 0x141fe40000000005 */
[----:B------:R-:W-:Y:S02]  /*bd80*/  PRMT R9, R4, 0x7531, R5 ;  /* 0x0000753104097816 */ /* 0x000fe40000000005 */
[C-C-:B------:R-:W-:Y:S02]  /*bd90*/  PRMT R10, R6.reuse, 0x6420, R7.reuse ;  /* 0x00006420060a7816 */ /* 0x140fe40000000007 */
[----:B------:R-:W-:-:S05]  /*bda0*/  PRMT R11, R6, 0x7531, R7 ;  /* 0x00007531060b7816 */ /* 0x000fca0000000007 */
[----:B------:R-:W-:Y:S04]  /*bdb0*/  STSM.16.M88.4 [R3+0x3000], R8 ;  /* 0x0030000803007844 */ /* 0x000fe80000000200 */
[----:B------:R-:W0:Y:S02]  /*bdc0*/  LDSM.16.MT88.4 R4, [R0+0xa000] ;  /* 0x00a000000004783b */ /* 0x000e240000004200 */
[C-C-:B0-----:R-:W-:Y:S02]  /*bdd0*/  PRMT R8, R4.reuse, 0x6420, R5.reuse ;  /* 0x0000642004087816 */ /* 0x141fe40000000005 */
[----:B------:R-:W-:Y:S02]  /*bde0*/  PRMT R9, R4, 0x7531, R5 ;  /* 0x0000753104097816 */ /* 0x000fe40000000005 */
[----:B------:R-:W-:-:S02]  /*bdf0*/  PRMT R10, R6, 0x6420, R7 ;  /* 0x00006420060a7816 */ /* 0x000fc40000000007 */
[----:B------:R-:W-:-:S05]  /*be00*/  PRMT R11, R6, 0x7531, R7 ;  /* 0x00007531060b7816 */ /* 0x000fca0000000007 */
[----:B------:R-:W-:Y:S04]  /*be10*/  STSM.16.M88.4 [R3+0x4000], R8 ;  /* 0x0040000803007844 */ /* 0x000fe80000000200 */
[----:B------:R-:W0:Y:S02]  /*be20*/  LDSM.16.MT88.4 R4, [R0+0xb000] ;  /* 0x00b000000004783b */ /* 0x000e240000004200 */
[C-C-:B0-----:R-:W-:Y:S02]  /*be30*/  PRMT R8, R4.reuse, 0x6420, R5.reuse ;  /* 0x0000642004087816 */ /* 0x141fe40000000005 */
[----:B------:R-:W-:Y:S02]  /*be40*/  PRMT R9, R4, 0x7531, R5 ;  /* 0x0000753104097816 */ /* 0x000fe40000000005 */
[----:B------:R-:W-:-:S02]  /*be50*/  PRMT R10, R6, 0x6420, R7 ;  /* 0x00006420060a7816 */ /* 0x000fc40000000007 */
[----:B------:R-:W-:-:S05]  /*be60*/  PRMT R11, R6, 0x7531, R7 ;  /* 0x00007531060b7816 */ /* 0x000fca0000000007 */
[----:B------:R3:W-:Y:S04]  /*be70*/  STSM.16.M88.4 [R3+0x5000], R8 ;  /* 0x0050000803007844 */ /* 0x0007e80000000200 */
[----:B------:R-:W0:Y:S01]  /*be80*/  LDSM.16.MT88.4 R4, [R0+0x9800] ;  /* 0x009800000004783b */ /* 0x000e220000004200 */
        /* <DEDUP_REMOVED lines=28> */
.L_x_260:
[----:B--2---:R2:W-:Y:S01]  /*c050*/  SYNCS.ARRIVE.TRANS64.A1T0 RZ, [R2+URZ+0x19c50], RZ ;  /* 0x019c50ff02ff79a7 */ /* 0x0045e2000810003f */
[----:B------:R-:W-:Y:S06]  /*c060*/  BAR.SYNC.DEFER_BLOCKING 0x2, 0x80 ;  /* 0x0082000000007b1d */ /* 0x000fec0000010000 */
[----:B------:R-:W-:Y:S05]  /*c070*/  @!P0 BRA `(.L_x_261) ;  /* 0x0000000000048947 */ /* 0x000fea0003800000 */
[----:B------:R-:W-:Y:S01]  /*c080*/  BPT.TRAP 0x1 ;  /* 0x000000040000795c */ /* 0x000fe20000300000 */
.L_x_261:
[----:B------:R-:W3:Y:S01]  /*c090*/  LDL R0, [R1] ;  /* 0x0000000001007983 */ /* 0x000ee20000100800 */
[----:B--2---:R-:W-:Y:S02]  /*c0a0*/  VIADD R2, R2, 0x19c80 ;  /* 0x00019c8002027836 */ /* 0x004fe40000000000 */
[----:B------:R-:W-:Y:S02]  /*c0b0*/  IMAD.MOV.U32 R5, RZ, RZ, R24 ;  /* 0x000000ffff057224 */ /* 0x000fe400078e0018 */
[----:B------:R-:W-:Y:S01]  /*c0c0*/  IMAD.MOV.U32 R4, RZ, RZ, R23 ;  /* 0x000000ffff047224 */ /* 0x000fe200078e0017 */
[----:B---3--:R-:W-:-:S04]  /*c0d0*/  PRMT R2, R0, 0x654, R2 ;  /* 0x0000065400027816 */ /* 0x008fc80000000002 */
[----:B------:R2:W-:Y:S01]  /*c0e0*/  SYNCS.ARRIVE.TRANS64.RED.A1T0 RZ, [R2+URZ], RZ ;  /* 0x000000ff02ff79a7 */ /* 0x0005e2000810043f */
[----:B------:R-:W-:Y:S05]  /*c0f0*/  @P1 BRA `(.L_x_262) ;  /* 0xfffffff000081947 */ /* 0x000fea000383ffff */
.L_x_242:
[----:B------:R-:W2:Y:S01]  /*c100*/  S2R R0, SR_TID.X ;  /* 0x0000000000007919 */ /* 0x000ea20000002100 */
[----:B------:R-:W-:Y:S01]  /*c110*/  BSSY B0, `(.L_x_263) ;  /* 0x0000012000007945 */ /* 0x000fe20003800000 */
[----:B--2---:R-:W-:Y:S01]  /*c120*/  LOP3.LUT R2, R0, 0x7f, RZ, 0xc0, !PT ;  /* 0x0000007f00027812 */ /* 0x004fe200078ec0ff */
[----:B------:R-:W-:-:S03]  /*c130*/  IMAD.U32 R0, RZ, RZ, UR48 ;  /* 0x00000030ff007e24 */ /* 0x000fc6000f8e00ff */
[----:B------:R-:W-:Y:S02]  /*c140*/  ISETP.NE.AND P1, PT, R2, RZ, PT ;  /* 0x000000ff0200720c */ /* 0x000fe40003f25270 */
[----:B------:R-:W-:-:S11]  /*c150*/  ISETP.NE.AND P0, PT, R0, 0x3, PT ;  /* 0x000000030000780c */ /* 0x000fd60003f05270 */
[----:B------:R-:W-:Y:S05]  /*c160*/  @P1 BRA `(.L_x_264) ;  /* 0x0000000000301947 */ /* 0x000fea0003800000 */
[----:B------:R-:W2:Y:S01]  /*c170*/  S2R R5, SR_LANEID ;  /* 0x0000000000057919 */ /* 0x000ea20000000000 */
[----:B------:R-:W-:Y:S01]  /*c180*/  VOTEU.ANY UR4, UPT, PT ;  /* 0x0000000000047886 */ /* 0x000fe200038e0100 */
[----:B01----:R-:W0:Y:S01]  /*c190*/  LDC.64 R2, c[0x0][0xc60] ;  /* 0x00031800ff027b82 */ /* 0x003e220000000a00 */
[----:B------:R-:W2:Y:S02]  /*c1a0*/  FLO.U32 R0, UR4 ;  /* 0x0000000400007d00 */ /* 0x000ea400080e0000 */
[----:B--2---:R-:W-:-:S06]  /*c1b0*/  ISETP.EQ.U32.AND P1, PT, R0, R5, PT ;  /* 0x000000050000720c */ /* 0x004fcc0003f22070 */
[----:B------:R-:W0:Y:S07]  /*c1c0*/  POPC R5, UR4 ;  /* 0x0000000400057d09 */ /* 0x000e2e0008000000 */
[----:B0-----:R-:W2:Y:S01]  /*c1d0*/  @P1 ATOMG.E.ADD.STRONG.GPU PT, R3, desc[UR50][R2.64], R5 ;  /* 0x00000005020319a8 */ /* 0x001ea200081ee1f2 */
[----:B------:R-:W0:Y:S02]  /*c1e0*/  S2R R4, SR_LTMASK ;  /* 0x0000000000047919 */ /* 0x000e240000003900 */
[----:B0-----:R-:W-:-:S04]  /*c1f0*/  LOP3.LUT R4, R4, UR4, RZ, 0xc0, !PT ;  /* 0x0000000404047c12 */ /* 0x001fc8000f8ec0ff */
[----:B------:R-:W0:Y:S01]  /*c200*/  POPC R7, R4 ;  /* 0x0000000400077309 */ /* 0x000e220000000000 */
[----:B--2---:R-:W0:Y:S02]  /*c210*/  SHFL.IDX PT, R0, R3, R0, 0x1f ;  /* 0x00001f0003007589 */ /* 0x004e2400000e0000 */
[----:B0-----:R-:W-:-:S07]  /*c220*/  IADD3 R16, R0, UR49, R7 ;  /* 0x0000003100107c10 */ /* 0x001fce000fffe007 */
.L_x_264:
[----:B------:R-:W-:Y:S05]  /*c230*/  BSYNC B0 ;  /* 0x0000000000007941 */ /* 0x000fea0003800000 */
.L_x_263:
[----:B------:R-:W-:Y:S05]  /*c240*/  @!P0 BRA `(.L_x_265) ;  /* 0x0000000000048947 */ /* 0x000fea0003800000 */
[----:B------:R-:W-:Y:S01]  /*c250*/  BPT.TRAP 0x1 ;  /* 0x000000040000795c */ /* 0x000fe20000300000 */
.L_x_265:
[----:B------:R-:W-:Y:S01]  /*c260*/  LOP3.LUT R0, R24, 0x1, RZ, 0x3c, !PT ;  /* 0x0000000118007812 */ /* 0x000fe200078e3cff */
[----:B01----:R-:W-:Y:S01]  /*c270*/  IMAD R3, R23, 0x8, R22 ;  /* 0x0000000817037824 */ /* 0x003fe200078e0216 */
[----:B------:R-:W-:Y:S02]  /*c280*/  BSSY B0, `(.L_x_266) ;  /* 0x0000004000007945 */ /* 0x000fe40003800000 */
[----:B------:R-:W-:-:S04]  /*c290*/  SHF.L.U32 R0, R0, 0x1f, RZ ;  /* 0x0000001f00007819 */ /* 0x000fc800000006ff */
[----:B------:R-:W0:Y:S02]  /*c2a0*/  SYNCS.PHASECHK.TRANS64.TRYWAIT P1, [R3+URZ+0x19c70], R0 ;  /* 0x019c7000030075a7 */ /* 0x000e24000802017f */
[----:B0-----:R-:W-:Y:S05]  /*c2b0*/  @!P1 BRA `(.L_x_267) ;  /* 0x00000024007c9947 */ /* 0x001fea0003800000 */
.L_x_340:
[----:B------:R-:W-:Y:S05]  /*c2c0*/  BSYNC B0 ;  /* 0x0000000000007941 */ /* 0x000fea0003800000 */
.L_x_266:
[----:B------:R-:W-:-:S05]  /*c2d0*/  IMAD.U32 R2, RZ, RZ, UR46 ;  /* 0x0000002eff027e24 */ /* 0x000fca000f8e00ff */
[----:B------:R-:W-:-:S13]  /*c2e0*/  ISETP.NE.AND P1, PT, R2, 0x3, PT ;  /* 0x000000030200780c */ /* 0x000fda0003f25270 */
[----:B------:R-:W-:Y:S05]  /*c2f0*/  @!P1 BRA `(.L_x_268) ;  /* 0x0000000000049947 */ /* 0x000fea0003800000 */
[----:B------:R-:W-:Y:S01]  /*c300*/  BPT.TRAP 0x1 ;  /* 0x000000040000795c */ /* 0x000fe20000300000 */
.L_x_268:
[----:B0-----:R-:W-:-:S04]  /*c310*/  SHF.L.U32 R0, R24, 0x1f, RZ ;  /* 0x0000001f18007819 */ /* 0x001fc800000006ff */
[----:B------:R-:W0:Y:S02]  /*c320*/  SYNCS.PHASECHK.TRANS64.TRYWAIT P1, [R3+URZ+0x19c60], R0 ;  /* 0x019c6000030075a7 */ /* 0x000e24000802017f */
[----:B0-----:R-:W-:Y:S05]  /*c330*/  @!P1 BRA `(.L_x_269) ;  /* 0x0000002400709947 */ /* 0x001fea0003800000 */
.L_x_341:
[----:B------:R-:W2:Y:S04]  /*c340*/  LDL R4, [R1+0x10] ;  /* 0x0000100001047983 */ /* 0x000ea80000100800 */
[----:B------:R-:W3:Y:S04]  /*c350*/  LDL R10, [R1+0x8] ;  /* 0x00000800010a7983 */ /* 0x000ee80000100800 */
[----:B------:R-:W4:Y:S01]  /*c360*/  LDL R12, [R1+0xc] ;  /* 0x00000c00010c7983 */ /* 0x000f220000100800 */
[----:B------:R-:W-:Y:S01]  /*c370*/  IMAD R2, R23, 0x3000, RZ ;  /* 0x0000300017027824 */ /* 0x000fe200078e02ff */
[----:B------:R-:W-:Y:S05]  /*c380*/  WARPSYNC.ALL ;  /* 0x0000000000007948 */ /* 0x000fea0003800000 */
[----:B--2---:R-:W-:-:S02]  /*c390*/  LOP3.LUT R5, R2, R4, RZ, 0xfc, !PT ;  /* 0x0000000402057212 */ /* 0x004fc400078efcff */
[----:B---3--:R-:W-:-:S03]  /*c3a0*/  LOP3.LUT R2, R2, R10, RZ, 0xfc, !PT ;  /* 0x0000000a02027212 */ /* 0x008fc600078efcff */
[C---:B0-----:R-:W-:Y:S02]  /*c3b0*/  IMAD.IADD R0, R22.reuse, 0x1, R5 ;  /* 0x0000000116007824 */ /* 0x041fe400078e0205 */
[----:B------:R-:W-:-:S03]  /*c3c0*/  IMAD.IADD R2, R22, 0x1, R2 ;  /* 0x0000000116027824 */ /* 0x000fc600078e0202 */
[----:B------:R-:W0:Y:S02]  /*c3d0*/  LDSM.16.MT88.4 R4, [R0+0x9000] ;  /* 0x009000000004783b */ /* 0x000e240000004200 */
        /* <DEDUP_REMOVED lines=43> */
[----:B-1----:R-:W1:Y:S01]  /*c690*/  FENCE.VIEW.ASYNC.S ;  /* 0x00000000000073c6 */ /* 0x002e620000000000 */
[----:B------:R-:W-:Y:S05]  /*c6a0*/  @!P1 BRA `(.L_x_270) ;  /* 0x0000000000049947 */ /* 0x000fea0003800000 */
[----:B------:R-:W-:Y:S01]  /*c6b0*/  BPT.TRAP 0x1 ;  /* 0x000000040000795c */ /* 0x000fe20000300000 */
.L_x_270:
[----:B-1----:R1:W-:Y:S01]  /*c6c0*/  SYNCS.ARRIVE.TRANS64.A1T0 RZ, [R3+URZ+0x19c50], RZ ;  /* 0x019c50ff03ff79a7 */ /* 0x0023e2000810003f */
[----:B------:R-:W-:Y:S06]  /*c6d0*/  BAR.SYNC.DEFER_BLOCKING 0x2, 0x80 ;  /* 0x0082000000007b1d */ /* 0x000fec0000010000 */
[----:B------:R-:W-:Y:S05]  /*c6e0*/  @!P0 BRA `(.L_x_271) ;  /* 0x0000000000048947 */ /* 0x000fea0003800000 */
[----:B------:R-:W-:Y:S01]  /*c6f0*/  BPT.TRAP 0x1 ;  /* 0x000000040000795c */ /* 0x000fe20000300000 */
.L_x_271:
[----:B------:R-:W2:Y:S01]  /*c700*/  LDL R0, [R1] ;  /* 0x0000000001007983 */ /* 0x000ea20000100800 */
[----:B-1----:R-:W-:Y:S02]  /*c710*/  VIADD R3, R3, 0x19c80 ;  /* 0x00019c8003037836 */ /* 0x002fe40000000000 */
[----:B------:R-:W-:-:S05]  /*c720*/  VIADD R23, R23, 0x1 ;  /* 0x0000000117177836 */ /* 0x000fca0000000000 */
[----:B------:R-:W-:-:S04]  /*c730*/  ISETP.NE.AND P0, PT, R23, 0x2, PT ;  /* 0x000000021700780c */ /* 0x000fc80003f05270 */
[----:B------:R-:W-:Y:S02]  /*c740*/  SEL R23, R23, RZ, P0 ;  /* 0x000000ff17177207 */ /* 0x000fe40000000000 */
[----:B--2---:R-:W-:-:S04]  /*c750*/  PRMT R3, R0, 0x654, R3 ;  /* 0x0000065400037816 */ /* 0x004fc80000000003 */
[----:B------:R1:W-:Y:S02]  /*c760*/  SYNCS.ARRIVE.TRANS64.RED.A1T0 RZ, [R3+URZ], RZ ;  /* 0x000000ff03ff79a7 */ /* 0x0003e4000810043f */
[----:B-1----:R-:W-:-:S04]  /*c770*/  SEL R3, RZ, 0x1, P0 ;  /* 0x00000001ff037807 */ /* 0x002fc80000000000 */
[----:B------:R-:W-:-:S07]  /*c780*/  LOP3.LUT R24, R24, R3, RZ, 0x3c, !PT ;  /* 0x0000000318187212 */ /* 0x000fce00078e3cff */
.L_x_212:
[----:B------:R-:W-:Y:S05]  /*c790*/  BSYNC B7 ;  /* 0x0000000000077941 */ /* 0x000fea0003800000 */
.L_x_210:
[----:B------:R-:W-:-:S13]  /*c7a0*/  LOP3.LUT P0, RZ, R27, 0x20, RZ, 0xc0, !PT ;  /* 0x000000201bff7812 */ /* 0x000fda000780c0ff */
[----:B------:R-:W-:Y:S05]  /*c7b0*/  @!P0 BRA `(.L_x_272) ;  /* 0x0000000000288947 */ /* 0x000fea0003800000 */
[----:B------:R-:W1:Y:S08]  /*c7c0*/  S2UR UR4, SR_CgaCtaId ;  /* 0x00000000000479c3 */ /* 0x000e700000008800 */
[----:B------:R-:W-:Y:S01]  /*c7d0*/  BAR.SYNC.DEFER_BLOCKING 0x5, 0x200 ;  /* 0x0148000000007b1d */ /* 0x000fe20000010000 */
[----:B------:R-:W-:Y:S01]  /*c7e0*/  MOV R22, 0x400 ;  /* 0x0000040000167802 */ /* 0x000fe20000000f00 */
[----:B-1----:R-:W-:-:S05]  /*c7f0*/  IMAD.U32 R0, RZ, RZ, UR4 ;  /* 0x00000004ff007e24 */ /* 0x002fca000f8e00ff */
[----:B------:R-:W-:Y:S01]  /*c800*/  LEA R22, R0, R22, 0x18 ;  /* 0x0000001600167211 */ /* 0x000fe200078ec0ff */
[----:B------:R-:W-:Y:S04]  /*c810*/  STL [R1], R0 ;  /* 0x0000000001007387 */ /* 0x000fe80000100800 */
[----:B-----5:R-:W1:Y:S02]  /*c820*/  LDS.128 R16, [R22+0x19cd0] ;  /* 0x019cd00016107984 */ /* 0x020e640000000c00 */
[----:B-1----:R-:W-:Y:S01]  /*c830*/  R2UR UR40, R19 ;  /* 0x00000000132872ca */ /* 0x002fe200000e0000 */
[----:B------:R-:W-:Y:S06]  /*c840*/  BAR.ARV 0x4, 0x200 ;  /* 0x0108000000007b1d */ /* 0x000fec0000002000 */
[----:B------:R-:W-:Y:S08]  /*c850*/  BRA `(.L_x_273) ;  /* 0x0000000800247947 */ /* 0x000ff00003800000 */
.L_x_272:
[----:B------:R-:W1:Y:S01]  /*c860*/  S2R R0, SR_TID.X ;  /* 0x0000000000007919 */ /* 0x000e620000002100 */
[----:B------:R-:W-:Y:S01]  /*c870*/  ULDC UR4, c[0x0][0xc3c] ;  /* 0x00030f0000047ab9 */ /* 0x000fe20000000800 */
[----:B------:R-:W-:Y:S01]  /*c880*/  IMAD.MOV.U32 R17, RZ, RZ, RZ ;  /* 0x000000ffff117224 */ /* 0x000fe200078e00ff */
[----:B-1----:R-:W-:-:S04]  /*c890*/  LOP3.LUT R6, R0, 0x1f, RZ, 0xc0, !PT ;  /* 0x0000001f00067812 */ /* 0x002fc800078ec0ff */
[C---:B------:R-:W-:Y:S01]  /*c8a0*/  ISETP.NE.AND P0, PT, R6.reuse, 0x1f, PT ;  /* 0x0000001f0600780c */ /* 0x040fe20003f05270 */
[----:B------:R-:W-:-:S05]  /*c8b0*/  VIADD R5, R6, UR40 ;  /* 0x0000002806057c36 */ /* 0x000fca0008000000 */
[----:B------:R-:W-:Y:S01]  /*c8c0*/  ISETP.GE.OR P1, PT, R5, UR4, !P0 ;  /* 0x0000000405007c0c */ /* 0x000fe2000c726670 */
[----:B------:R-:W-:-:S12]  /*c8d0*/  ULDC UR4, c[0x0][0xc3c] ;  /* 0x00030f0000047ab9 */ /* 0x000fd80000000800 */
[----:B0-----:R-:W0:Y:S02]  /*c8e0*/  @!P1 LDC.64 R2, c[0x0][0xc80] ;  /* 0x00032000ff029b82 */ /* 0x001e240000000a00 */
[----:B0-----:R-:W-:-:S05]  /*c8f0*/  @!P1 IMAD.WIDE R2, R5, 0x4, R2 ;  /* 0x0000000405029825 */ /* 0x001fca00078e0202 */
[----:B------:R-:W2:Y:S01]  /*c900*/  @!P1 LDG.E R17, desc[UR50][R2.64] ;  /* 0x0000003202119981 */ /* 0x000ea2000c1e1900 */
[C---:B------:R-:W-:Y:S02]  /*c910*/  ISETP.NE.AND P1, PT, R6.reuse, RZ, PT ;  /* 0x000000ff0600720c */ /* 0x040fe40003f25270 */
[C---:B------:R-:W-:Y:S02]  /*c920*/  ISETP.GE.U32.AND P2, PT, R6.reuse, 0x2, PT ;  /* 0x000000020600780c */ /* 0x040fe40003f46070 */
[C---:B------:R-:W-:Y:S02]  /*c930*/  ISETP.GE.U32.AND P3, PT, R6.reuse, 0x4, PT ;  /* 0x000000040600780c */ /* 0x040fe40003f66070 */
[C---:B------:R-:W-:Y:S02]  /*c940*/  ISETP.GE.U32.AND P4, PT, R6.reuse, 0x8, PT ;  /* 0x000000080600780c */ /* 0x040fe40003f86070 */
[----:B------:R-:W-:Y:S02]  /*c950*/  ISETP.GE.U32.AND P5, PT, R6, 0x10, PT ;  /* 0x000000100600780c */ /* 0x000fe40003fa6070 */
[----:B------:R-:W-:Y:S04]  /*c960*/  SHFL.IDX PT, R6, R16, 0x1, 0x1f ;  /* 0x00201f0010067f89 */ /* 0x000fe800000e0000 */
        /* <DEDUP_REMOVED lines=9> */
[----:B------:R-:W-:Y:S04]  /*ca00*/  SHFL.IDX PT, R5, R16, RZ, 0x1f ;  /* 0x00001fff10057589 */ /* 0x000fe800000e0000 */
        /* <DEDUP_REMOVED lines=11> */
[----:B------:R-:W-:Y:S05]  /*cac0*/  @P6 BRA `(.L_x_274) ;  /* 0x0000000000986947 */ /* 0x000fea0003800000 */
.L_x_278:
[----:B------:R-:W-:-:S04]  /*cad0*/  UIADD3 UR40, UR40, 0x1f, URZ ;  /* 0x0000001f28287890 */ /* 0x000fc8000fffe03f */
[----:B------:R-:W-:-:S06]  /*cae0*/  UISETP.GE.AND UP0, UPT, UR40, UR4, UPT ;  /* 0x000000042800728c */ /* 0x000fcc000bf06270 */
[----:B------:R-:W-:-:S13]  /*caf0*/  PLOP3.LUT P6, PT, PT, PT, UP0, 0x40, 0x0 ;  /* 0x000000000000781c */ /* 0x000fda0003fce808 */
[----:B------:R-:W-:Y:S05]  /*cb00*/  @!P6 BRA `(.L_x_275) ;  /* 0x000000040038e947 */ /* 0x000fea0003800000 */
[----:B------:R-:W0:Y:S01]  /*cb10*/  S2R R0, SR_TID.X ;  /* 0x0000000000007919 */ /* 0x000e220000002100 */
[----:B------:R-:W-:Y:S01]  /*cb20*/  BSSY B0, `(.L_x_276) ;  /* 0x0000009000007945 */ /* 0x000fe20003800000 */
[----:B------:R-:W-:Y:S01]  /*cb30*/  IMAD.MOV.U32 R17, RZ, RZ, RZ ;  /* 0x000000ffff117224 */ /* 0x000fe200078e00ff */
[----:B0-----:R-:W-:-:S05]  /*cb40*/  LOP3.LUT R0, R0, 0x1f, RZ, 0xc0, !PT ;  /* 0x0000001f00007812 */ /* 0x001fca00078ec0ff */
[----:B------:R-:W-:-:S05]  /*cb50*/  VIADD R7, R0, UR40 ;  /* 0x0000002800077c36 */ /* 0x000fca0008000000 */
[----:B------:R-:W-:-:S13]  /*cb60*/  ISETP.GE.OR P6, PT, R7, UR4, !P0 ;  /* 0x0000000407007c0c */ /* 0x000fda000c7c6670 */
[----:B------:R-:W-:Y:S05]  /*cb70*/  @P6 BRA `(.L_x_277) ;  /* 0x00000000000c6947 */ /* 0x000fea0003800000 */
[----:B------:R-:W0:Y:S02]  /*cb80*/  LDC.64 R2, c[0x0][0xc80] ;  /* 0x00032000ff027b82 */ /* 0x000e240000000a00 */
[----:B0-----:R-:W-:-:S05]  /*cb90*/  IMAD.WIDE R2, R7, 0x4, R2 ;  /* 0x0000000407027825 */ /* 0x001fca00078e0202 */
[----:B------:R0:W5:Y:S02]  /*cba0*/  LDG.E R17, desc[UR50][R2.64] ;  /* 0x0000003202117981 */ /* 0x000164000c1e1900 */
.L_x_277:
[----:B------:R-:W-:Y:S05]  /*cbb0*/  BSYNC B0 ;  /* 0x0000000000007941 */ /* 0x000fea0003800000 */
.L_x_276:
[----:B-----5:R-:W1:Y:S02]  /*cbc0*/  SHFL.UP PT, R0, R17, 0x1, RZ ;  /* 0x0420000011007989 */ /* 0x020e6400000e00ff */
[----:B-1----:R-:W-:-:S05]  /*cbd0*/  SEL R0, R0, RZ, P1 ;  /* 0x000000ff00007207 */ /* 0x002fca0000800000 */
[----:B------:R-:W-:-:S05]  /*cbe0*/  IMAD.IADD R0, R17, 0x1, R0 ;  /* 0x0000000111007824 */ /* 0x000fca00078e0200 */
[----:B0-----:R-:W0:Y:S02]  /*cbf0*/  SHFL.UP PT, R2, R0, 0x2, RZ ;  /* 0x0440000000027989 */ /* 0x001e2400000e00ff */
[----:B0-----:R-:W-:-:S05]  /*cc00*/  SEL R3, R2, RZ, P2 ;  /* 0x000000ff02037207 */ /* 0x001fca0001000000 */
[----:B------:R-:W-:Y:S02]  /*cc10*/  IMAD.IADD R3, R0, 0x1, R3 ;  /* 0x0000000100037824 */ /* 0x000fe400078e0203 */
[----:B------:R-:W0:Y:S03]  /*cc20*/  LDC R0, c[0x0][0xc38] ;  /* 0x00030e00ff007b82 */ /* 0x000e260000000800 */
[----:B------:R-:W1:Y:S02]  /*cc30*/  SHFL.UP PT, R2, R3, 0x4, RZ ;  /* 0x0480000003027989 */ /* 0x000e6400000e00ff */
[----:B-1----:R-:W-:-:S05]  /*cc40*/  SEL R2, R2, RZ, P3 ;  /* 0x000000ff02027207 */ /* 0x002fca0001800000 */
[----:B------:R-:W-:-:S05]  /*cc50*/  IMAD.IADD R2, R3, 0x1, R2 ;  /* 0x0000000103027824 */ /* 0x000fca00078e0202 */
[----:B------:R-:W1:Y:S02]  /*cc60*/  SHFL.UP PT, R6, R2, 0x8, RZ ;  /* 0x0500000002067989 */ /* 0x000e6400000e00ff */
[----:B-1----:R-:W-:-:S05]  /*cc70*/  SEL R7, R6, RZ, P4 ;  /* 0x000000ff06077207 */ /* 0x002fca0002000000 */
[----:B------:R-:W-:-:S05]  /*cc80*/  IMAD.IADD R7, R2, 0x1, R7 ;  /* 0x0000000102077824 */ /* 0x000fca00078e0207 */
[----:B------:R-:W1:Y:S02]  /*cc90*/  SHFL.UP PT, R6, R7, 0x10, RZ ;  /* 0x0600000007067989 */ /* 0x000e6400000e00ff */
[----:B-1----:R-:W-:-:S05]  /*cca0*/  SEL R6, R6, RZ, P5 ;  /* 0x000000ff06067207 */ /* 0x002fca0002800000 */
[----:B------:R-:W-:-:S05]  /*ccb0*/  IMAD.IADD R6, R7, 0x1, R6 ;  /* 0x0000000107067824 */ /* 0x000fca00078e0206 */
[----:B------:R-:W0:Y:S02]  /*ccc0*/  SHFL.IDX PT, R9, R6, 0x1f, 0x1f ;  /* 0x03e01f0006097f89 */ /* 0x000e2400000e0000 */
[----:B0-----:R-:W-:-:S04]  /*ccd0*/  IMAD R9, R9, R0, RZ ;  /* 0x0000000009097224 */ /* 0x001fc800078e02ff */
[----:B------:R-:W-:-:S05]  /*cce0*/  IMAD.IADD R4, R9, 0x1, R4 ;  /* 0x0000000109047824 */ /* 0x000fca00078e0204 */
[----:B------:R-:W-:-:S13]  /*ccf0*/  ISETP.GT.AND P6, PT, R4, R5, PT ;  /* 0x000000050400720c */ /* 0x000fda0003fc4270 */
[----:B------:R-:W-:Y:S05]  /*cd00*/  @!P6 BRA `(.L_x_278) ;  /* 0xfffffffc0070e947 */ /* 0x000fea000383ffff */
[----:B------:R-:W-:Y:S02]  /*cd10*/  IMAD.MOV.U32 R2, RZ, RZ, R6 ;  /* 0x000000ffff027224 */ /* 0x000fe400078e0006 */
[----:B------:R-:W-:-:S07]  /*cd20*/  IMAD.MOV.U32 R7, RZ, RZ, R9 ;  /* 0x000000ffff077224 */ /* 0x000fce00078e0009 */
.L_x_274:
[----:B------:R-:W-:Y:S02]  /*cd30*/  IMAD.IADD R7, R4, 0x1, -R7 ;  /* 0x0000000104077824 */ /* 0x000fe400078e0a07 */
[----:B------:R-:W-:Y:S02]  /*cd40*/  IMAD.MOV.U32 R16, RZ, RZ, RZ ;  /* 0x000000ffff107224 */ /* 0x000fe400078e00ff */
[----:B------:R-:W-:-:S05]  /*cd50*/  IMAD R4, R2, R0, R7 ;  /* 0x0000000002047224 */ /* 0x000fca00078e0207 */
[----:B------:R-:W-:-:S13]  /*cd60*/  ISETP.GT.AND P0, PT, R4, R5, PT ;  /* 0x000000050400720c */ /* 0x000fda0003f04270 */
[----:B------:R-:W-:Y:S02]  /*cd70*/  VOTEU.ANY UR5, UPT, !P0 ;  /* 0x0000000000057886 */ /* 0x000fe400040e0100 */
[----:B------:R-:W-:Y:S02]  /*cd80*/  UPOPC UR4, UR5 ;  /* 0x00000005000472bf */ /* 0x000fe40008000000 */
[----:B------:R-:W-:-:S04]  /*cd90*/  ISETP.NE.AND P0, PT, RZ, UR5, PT ;  /* 0x00000005ff007c0c */ /* 0x000fc8000bf05270 */
[----:B------:R-:W-:-:S05]  /*cda0*/  IMAD.U32 R6, RZ, RZ, UR4 ;  /* 0x00000004ff067e24 */ /* 0x000fca000f8e00ff */
[----:B------:R-:W0:Y:S02]  /*cdb0*/  SHFL.IDX PT, R17, R17, R6, 0x1f ;  /* 0x00001f0611117589 */ /* 0x000e2400000e0000 */
[----:B0-----:R-:W-:Y:S02]  /*cdc0*/  IABS R4, R17 ;  /* 0x0000001100047213 */ /* 0x001fe40000000000 */
[----:B------:R-:W-:Y:S05]  /*cdd0*/  @!P0 BRA `(.L_x_279) ;  /* 0x00000000000c8947 */ /* 0x000fea0003800000 */
[----:B------:R-:W-:-:S06]  /*cde0*/  UIADD3 UR5, UR4, -0x1, URZ ;  /* 0xffffffff04057890 */ /* 0x000fcc000fffe03f */
[----:B------:R-:W-:-:S05]  /*cdf0*/  IMAD.U32 R3, RZ, RZ, UR5 ;  /* 0x00000005ff037e24 */ /* 0x000fca000f8e00ff */
[----:B------:R0:W1:Y:S02]  /*ce00*/  SHFL.IDX PT, R16, R2, R3, 0x1f ;  /* 0x00001f0302107589 */ /* 0x00006400000e0000 */
.L_x_279:
[----:B------:R-:W2:Y:S01]  /*ce10*/  I2F.RP R6, R4 ;  /* 0x0000000400067306 */ /* 0x000ea20000209400 */
[----:B-1----:R-:W-:Y:S01]  /*ce20*/  IMAD R16, R16, R0, R7 ;  /* 0x0000000010107224 */ /* 0x002fe200078e0207 */
[----:B------:R-:W-:Y:S01]  /*ce30*/  UIADD3 UR40, UR4, UR40, URZ ;  /* 0x0000002804287290 */ /* 0x000fe2000fffe03f */
[----:B0-----:R-:W-:Y:S02]  /*ce40*/  IMAD.MOV.U32 R2, RZ, RZ, RZ ;  /* 0x000000ffff027224 */ /* 0x001fe400078e00ff */
[----:B------:R-:W-:Y:S01]  /*ce50*/  IMAD.IADD R0, R5, 0x1, -R16 ;  /* 0x0000000105007824 */ /* 0x000fe200078e0a10 */
[----:B------:R-:W-:-:S05]  /*ce60*/  IABS R5, R17 ;  /* 0x0000001100057213 */ /* 0x000fca0000000000 */
[----:B------:R-:W-:Y:S01]  /*ce70*/  IMAD.MOV R5, RZ, RZ, -R5 ;  /* 0x000000ffff057224 */ /* 0x000fe200078e0a05 */
[----:B--2---:R-:W0:Y:S02]  /*ce80*/  MUFU.RCP R6, R6 ;  /* 0x0000000600067308 */ /* 0x004e240000001000 */
[----:B0-----:R-:W-:-:S06]  /*ce90*/  VIADD R3, R6, 0xffffffe ;  /* 0x0ffffffe06037836 */ /* 0x001fcc0000000000 */
[----:B------:R-:W0:Y:S02]  /*cea0*/  F2I.FTZ.U32.TRUNC.NTZ R3, R3 ;  /* 0x0000000300037305 */ /* 0x000e24000021f000 */
[----:B0-----:R-:W-:-:S04]  /*ceb0*/  IMAD.MOV R7, RZ, RZ, -R3 ;  /* 0x000000ffff077224 */ /* 0x001fc800078e0a03 */
[----:B------:R-:W-:-:S04]  /*cec0*/  IMAD R7, R7, R4, RZ ;  /* 0x0000000407077224 */ /* 0x000fc800078e02ff */
[----:B------:R-:W-:Y:S01]  /*ced0*/  IMAD.HI.U32 R2, R3, R7, R2 ;  /* 0x0000000703027227 */ /* 0x000fe200078e0002 */
[----:B------:R-:W-:-:S05]  /*cee0*/  IABS R3, R0 ;  /* 0x0000000000037213 */ /* 0x000fca0000000000 */
        /* <DEDUP_REMOVED lines=16> */
.L_x_275:
[----:B------:R-:W-:Y:S01]  /*cff0*/  IMAD.MOV.U32 R16, RZ, RZ, R5 ;  /* 0x000000ffff107224 */ /* 0x000fe200078e0005 */
[----:B------:R-:W-:Y:S01]  /*d000*/  ULDC UR40, c[0x0][0xc3c] ;  /* 0x00030f0000287ab9 */ /* 0x000fe20000000800 */
[----:B------:R-:W-:Y:S02]  /*d010*/  IMAD.MOV.U32 R17, RZ, RZ, RZ ;  /* 0x000000ffff117224 */ /* 0x000fe400078e00ff */
[----:B------:R-:W-:-:S07]  /*d020*/  IMAD.MOV.U32 R18, RZ, RZ, RZ ;  /* 0x000000ffff127224 */ /* 0x000fce00078e00ff */
.L_x_280:
[----:B------:R1:W2:Y:S01]  /*d030*/  LDL R2, [R1] ;  /* 0x0000000001027983 */ /* 0x0002a20000100800 */
[----:B------:R-:W0:Y:S02]  /*d040*/  S2R R0, SR_TID.X ;  /* 0x0000000000007919 */ /* 0x000e240000002100 */
[----:B0-----:R-:W-:Y:S01]  /*d050*/  LOP3.LUT R0, R0, 0x1f, RZ, 0xc0, !PT ;  /* 0x0000001f00007812 */ /* 0x001fe200078ec0ff */
[----:B------:R-:W-:Y:S03]  /*d060*/  BAR.SYNC.DEFER_BLOCKING 0x4, 0x200 ;  /* 0x0108000000007b1d */ /* 0x000fe60000010000 */
[----:B------:R-:W-:Y:S01]  /*d070*/  ISETP.NE.AND P0, PT, R0, RZ, PT ;  /* 0x000000ff0000720c */ /* 0x000fe20003f05270 */
[----:B-----5:R-:W-:-:S12]  /*d080*/  IMAD.U32 R19, RZ, RZ, UR40 ;  /* 0x00000028ff137e24 */ /* 0x020fd8000f8e00ff */
[----:B------:R-:W-:Y:S01]  /*d090*/  @!P0 MOV R0, 0x400 ;  /* 0x0000040000008802 */ /* 0x000fe20000000f00 */
[----:B--2---:R-:W0:Y:S03]  /*d0a0*/  @!P0 S2R R2, SR_CgaCtaId ;  /* 0x0000000000028919 */ /* 0x004e260000008800 */
[----:B0-----:R-:W-:Y:S01]  /*d0b0*/  @!P0 LEA R22, R2, R0, 0x18 ;  /* 0x0000000002168211 */ /* 0x001fe200078ec0ff */
[----:B------:R1:W-:Y:S04]  /*d0c0*/  @!P0 STL [R1], R2 ;  /* 0x0000000201008387 */ /* 0x0003e80000100800 */
[----:B------:R1:W-:Y:S01]  /*d0d0*/  @!P0 STS.128 [R22+0x19cd0], R16 ;  /* 0x019cd01016008388 */ /* 0x0003e20000000c00 */
[----:B------:R-:W-:Y:S06]  /*d0e0*/  BAR.ARV 0x5, 0x200 ;  /* 0x0148000000007b1d */ /* 0x000fec0000002000 */
.L_x_273:
[----:B------:R-:W-:Y:S02]  /*d0f0*/  ULDC UR4, c[0x0][0xc3c] ;  /* 0x00030f0000047ab9 */ /* 0x000fe40000000800 */
[----:B------:R-:W-:-:S06]  /*d100*/  UISETP.GE.AND UP0, UPT, UR40, UR4, UPT ;  /* 0x000000042800728c */ /* 0x000fcc000bf06270 */
[----:B------:R-:W-:-:S13]  /*d110*/  PLOP3.LUT P0, PT, PT, PT, UP0, 0x80, 0x0 ;  /* 0x000000000000781c */ /* 0x000fda0003f0f008 */
[----:B------:R-:W-:Y:S05]  /*d120*/  @!P0 BRA `(.L_x_281) ;  /* 0xffffffb800f48947 */ /* 0x000fea000383ffff */
.L_x_206:
[----:B------:R-:W2:Y:S01]  /*d130*/  LDL.LU R0, [R1+0x1c] ;  /* 0x00001c0001007983 */ /* 0x000ea20000300800 */
[----:B------:R-:W-:Y:S01]  /*d140*/  BSSY B0, `(.L_x_282) ;  /* 0x000000b000007945 */ /* 0x000fe20003800000 */
[----:B------:R-:W3:Y:S01]  /*d150*/  S2R R5, SR_CgaCtaId ;  /* 0x0000000000057919 */ /* 0x000ee20000008800 */
[----:B--2---:R-:W-:-:S05]  /*d160*/  VIADD R0, R0, 0x1 ;  /* 0x0000000100007836 */ /* 0x004fca0000000000 */
[----:B01----:R-:W-:-:S04]  /*d170*/  LEA.HI R2, R0, R0, RZ, 0x1 ;  /* 0x0000000000027211 */ /* 0x003fc800078f08ff */
[----:B------:R-:W-:Y:S02]  /*d180*/  LOP3.LUT R3, R2, 0xfffffffe, RZ, 0xc0, !PT ;  /* 0xfffffffe02037812 */ /* 0x000fe400078ec0ff */
[----:B------:R-:W-:-:S03]  /*d190*/  MOV R2, 0x400 ;  /* 0x0000040000027802 */ /* 0x000fc60000000f00 */
[----:B------:R-:W-:Y:S01]  /*d1a0*/  IMAD.IADD R0, R0, 0x1, -R3 ;  /* 0x0000000100007824 */ /* 0x000fe200078e0a03 */
[----:B---3--:R-:W-:-:S04]  /*d1b0*/  LEA R4, R5, R2, 0x18 ;  /* 0x0000000205047211 */ /* 0x008fc800078ec0ff */
[----:B------:R-:W-:-:S04]  /*d1c0*/  SHF.L.U32 R0, R0, 0x1f, RZ ;  /* 0x0000001f00007819 */ /* 0x000fc800000006ff */
[----:B------:R-:W0:Y:S02]  /*d1d0*/  SYNCS.PHASECHK.TRANS64.TRYWAIT P0, [R4+URZ+0x19c20], R0 ;  /* 0x019c2000040075a7 */ /* 0x000e24000800017f */
[----:B0-----:R-:W-:Y:S05]  /*d1e0*/  @!P0 BRA `(.L_x_283) ;  /* 0x0000001400d88947 */ /* 0x001fea0003800000 */
.L_x_342:
[----:B------:R-:W-:Y:S05]  /*d1f0*/  BSYNC B0 ;  /* 0x0000000000007941 */ /* 0x000fea0003800000 */
.L_x_282:
[----:B------:R-:W-:-:S03]  /*d200*/  UMOV UR4, 0xffffffff ;  /* 0xffffffff00047882 */ /* 0x000fc60000000000 */
[----:B------:R-:W-:Y:S05]  /*d210*/  BRA.DIV UR4, `(.L_x_284) ;  /* 0x0000001604e07947 */ /* 0x000fea000b800000 */
[----:B0-----:R-:W0:Y:S02]  /*d220*/  S2R R0, SR_TID.X ;  /* 0x0000000000007919 */ /* 0x001e240000002100 */
[----:B0-----:R-:W-:-:S04]  /*d230*/  SHF.R.U32.HI R0, RZ, 0x5, R0 ;  /* 0x00000005ff007819 */ /* 0x001fc80000011600 */
[----:B------:R-:W-:-:S05]  /*d240*/  LOP3.LUT R0, R0, 0x3, RZ, 0xc0, !PT ;  /* 0x0000000300007812 */ /* 0x000fca00078ec0ff */
[----:B------:R0:W1:Y:S02]  /*d250*/  SHFL.IDX PT, R14, R0, RZ, 0x1f ;  /* 0x00001fff000e7589 */ /* 0x00006400000e0000 */
.L_x_345:
[----:B-1----:R-:W-:Y:S01]  /*d260*/  ISETP.NE.AND P0, PT, R14, RZ, PT ;  /* 0x000000ff0e00720c */ /* 0x002fe20003f05270 */
[----:B------:R-:W-:-:S12]  /*d270*/  BSSY B0, `(.L_x_285) ;  /* 0x000002c000007945 */ /* 0x000fd80003800000 */
[----:B------:R-:W-:Y:S05]  /*d280*/  @P0 BRA `(.L_x_286) ;  /* 0x0000000000a80947 */ /* 0x000fea0003800000 */
[----:B------:R-:W-:-:S03]  /*d290*/  UMOV UR4, 0xffffffff ;  /* 0xffffffff00047882 */ /* 0x000fc60000000000 */
[----:B------:R-:W-:Y:S05]  /*d2a0*/  BRA.DIV UR4, `(.L_x_287) ;  /* 0x0000001604f07947 */ /* 0x000fea000b800000 */
[----:B------:R-:W-:-:S13]  /*d2b0*/  ELECT P6, URZ, PT ;  /* 0x00000000003f782f */ /* 0x000fda00038c0000 */
.L_x_348:
[----:B------:R-:W-:Y:S05]  /*d2c0*/  @!P6 BRA `(.L_x_286) ;  /* 0x000000000098e947 */ /* 0x000fea0003800000 */
[----:B------:R-:W-:-:S06]  /*d2d0*/  ULOP3.LUT UR4, UR39, 0x2, URZ, 0xfc, !UPT ;  /* 0x0000000227047892 */ /* 0x000fcc000f8efc3f */
[----:B0-----:R-:W-:-:S05]  /*d2e0*/  IMAD.U32 R0, RZ, RZ, UR4 ;  /* 0x00000004ff007e24 */ /* 0x001fca000f8e00ff */
[----:B------:R-:W-:-:S13]  /*d2f0*/  ISETP.NE.AND P0, PT, R0, 0x3, PT ;  /* 0x000000030000780c */ /* 0x000fda0003f05270 */
[----:B------:R-:W-:Y:S05]  /*d300*/  @!P0 BRA `(.L_x_288) ;  /* 0x0000000000048947 */ /* 0x000fea0003800000 */
[----:B------:R-:W-:Y:S01]  /*d310*/  BPT.TRAP 0x1 ;  /* 0x000000040000795c */ /* 0x000fe20000300000 */
.L_x_288:
[C---:B------:R-:W-:Y:S01]  /*d320*/  IMAD R5, R23.reuse, 0x8, R4 ;  /* 0x0000000817057824 */ /* 0x040fe200078e0204 */
[----:B------:R-:W-:Y:S01]  /*d330*/  SHF.L.U32 R0, R24, 0x1f, RZ ;  /* 0x0000001f18007819 */ /* 0x000fe200000006ff */
[----:B------:R-:W-:-:S03]  /*d340*/  VIADD R23, R23, 0x1 ;  /* 0x0000000117177836 */ /* 0x000fc60000000000 */
[----:B------:R-:W0:Y:S02]  /*d350*/  SYNCS.PHASECHK.TRANS64.TRYWAIT P1, [R5+URZ+0x19c40], R0 ;  /* 0x019c4000050075a7 */ /* 0x000e24000802017f */
[----:B------:R-:W-:-:S04]  /*d360*/  ISETP.NE.AND P2, PT, R23, 0x2, PT ;  /* 0x000000021700780c */ /* 0x000fc80003f45270 */
[----:B------:R-:W-:Y:S01]  /*d370*/  SEL R3, RZ, 0x1, P2 ;  /* 0x00000001ff037807 */ /* 0x000fe20001000000 */
[----:B0-----:R-:W-:Y:S08]  /*d380*/  @!P1 BRA `(.L_x_289) ;  /* 0x0000001400d89947 */ /* 0x001ff00003800000 */
.L_x_349:
[----:B------:R-:W-:Y:S02]  /*d390*/  SEL R23, R23, RZ, P2 ;  /* 0x000000ff17177207 */ /* 0x000fe40001000000 */
[----:B------:R-:W-:Y:S01]  /*d3a0*/  LOP3.LUT R2, R24, R3, RZ, 0x3c, !PT ;  /* 0x0000000318027212 */ /* 0x000fe200078e3cff */
[----:B------:R-:W-:Y:S06]  /*d3b0*/  @!P0 BRA `(.L_x_290) ;  /* 0x0000000000048947 */ /* 0x000fec0003800000 */
[----:B------:R-:W-:Y:S01]  /*d3c0*/  BPT.TRAP 0x1 ;  /* 0x000000040000795c */ /* 0x000fe20000300000 */
.L_x_290:
[----:B------:R-:W-:Y:S01]  /*d3d0*/  IMAD R23, R23, 0x8, R4 ;  /* 0x0000000817177824 */ /* 0x000fe200078e0204 */
[----:B------:R-:W-:-:S04]  /*d3e0*/  SHF.L.U32 R2, R2, 0x1f, RZ ;  /* 0x0000001f02027819 */ /* 0x000fc800000006ff */
[----:B------:R-:W1:Y:S02]  /*d3f0*/  SYNCS.PHASECHK.TRANS64.TRYWAIT P1, [R23+URZ+0x19c40], R2 ;  /* 0x019c4002170075a7 */ /* 0x000e64000802017f */
[----:B-1----:R-:W-:Y:S05]  /*d400*/  @!P1 BRA `(.L_x_291) ;  /* 0x0000001400cc9947 */ /* 0x002fea0003800000 */
.L_x_350:
[----:B------:R-:W-:Y:S05]  /*d410*/  @!P0 BRA `(.L_x_292) ;  /* 0x0000000000048947 */ /* 0x000fea0003800000 */
[----:B------:R-:W-:Y:S01]  /*d420*/  BPT.TRAP 0x1 ;  /* 0x000000040000795c */ /* 0x000fe20000300000 */
.L_x_292:
[----:B------:R-:W2:Y:S02]  /*d430*/  SYNCS.PHASECHK.TRANS64.TRYWAIT P1, [R5+URZ+0x19c60], R0 ;  /* 0x019c6000050075a7 */ /* 0x000ea4000802017f */
[----:B--2---:R-:W-:Y:S05]  /*d440*/  @!P1 BRA `(.L_x_293) ;  /* 0x0000001400d09947 */ /* 0x004fea0003800000 */
.L_x_351:
[----:B------:R-:W-:Y:S05]  /*d450*/  @!P0 BRA `(.L_x_294) ;  /* 0x0000000000048947 */ /* 0x000fea0003800000 */
[----:B------:R-:W-:Y:S01]  /*d460*/  BPT.TRAP 0x1 ;  /* 0x000000040000795c */ /* 0x000fe20000300000 */
.L_x_294:
[----:B------:R-:W3:Y:S02]  /*d470*/  SYNCS.PHASECHK.TRANS64.TRYWAIT P1, [R23+URZ+0x19c60], R2 ;  /* 0x019c6002170075a7 */ /* 0x000ee4000802017f */
[----:B---3--:R-:W-:Y:S05]  /*d480*/  @!P1 BRA `(.L_x_295) ;  /* 0x0000001400d49947 */ /* 0x008fea0003800000 */
.L_x_352:
[----:B------:R-:W-:Y:S05]  /*d490*/  @!P0 BRA `(.L_x_296) ;  /* 0x0000000000048947 */ /* 0x000fea0003800000 */
[----:B------:R-:W-:Y:S01]  /*d4a0*/  BPT.TRAP 0x1 ;  /* 0x000000040000795c */ /* 0x000fe20000300000 */
.L_x_296:
[----:B------:R-:W4:Y:S02]  /*d4b0*/  SYNCS.PHASECHK.TRANS64.TRYWAIT P1, [R5+URZ+0x19c80], R0 ;  /* 0x019c8000050075a7 */ /* 0x000f24000802017f */
[----:B----4-:R-:W-:Y:S05]  /*d4c0*/  @!P1 BRA `(.L_x_297) ;  /* 0x0000001400d89947 */ /* 0x010fea0003800000 */
.L_x_353:
[----:B------:R-:W-:Y:S05]  /*d4d0*/  @!P0 BRA `(.L_x_298) ;  /* 0x0000000000048947 */ /* 0x000fea0003800000 */
[----:B------:R-:W-:Y:S01]  /*d4e0*/  BPT.TRAP 0x1 ;  /* 0x000000040000795c */ /* 0x000fe20000300000 */
.L_x_298:
[----:B------:R0:W0:Y:S02]  /*d4f0*/  SYNCS.PHASECHK.TRANS64.TRYWAIT P0, [R23+URZ+0x19c80], R2 ;  /* 0x019c8002170075a7 */ /* 0x000024000800017f */
[----:B0-----:R-:W-:Y:S05]  /*d500*/  @!P0 NANOSLEEP.SYNCS 0x989680 ;  /* 0x009896800000895d */ /* 0x001fea0003900000 */
[----:B------:R-:W0:Y:S02]  /*d510*/  @!P0 SYNCS.PHASECHK.TRANS64 P0, [R23+URZ+0x19c80], R2 ;  /* 0x019c8002170085a7 */ /* 0x000e24000800007f */
[----:B0-----:R-:W-:Y:S05]  /*d520*/  @!P0 BRA `(.L_x_298) ;  /* 0xfffffffc00f08947 */ /* 0x001fea000383ffff */
.L_x_286:
[----:B------:R-:W-:Y:S05]  /*d530*/  BSYNC B0 ;  /* 0x0000000000007941 */ /* 0x000fea0003800000 */
.L_x_285:
[----:B------:R-:W-:Y:S05]  /*d540*/  EXIT ;  /* 0x000000000000794d */ /* 0x000fea0003800000 */
.L_x_163:
[----:B0-----:R-:W-:-:S04]  /*d550*/  IMAD.U32 R3, RZ, RZ, UR52 ;  /* 0x00000034ff037e24 */ /* 0x001fc8000f8e00ff */
[----:B------:R0:W1:Y:S03]  /*d560*/  SYNCS.PHASECHK.TRANS64.TRYWAIT P1, [R3+URZ+0x19c00], R0 ;  /* 0x019c0000030075a7 */ /* 0x000066000802017f */
[----:B-1----:R-:W-:Y:S05]  /*d570*/  @!P1 NANOSLEEP.SYNCS 0x989680 ;  /* 0x009896800000995d */ /* 0x002fea0003900000 */
[----:B------:R-:W1:Y:S02]  /*d580*/  @!P1 SYNCS.PHASECHK.TRANS64 P1, [R3+URZ+0x19c00], R0 ;  /* 0x019c0000030095a7 */ /* 0x000e64000802007f */
[----:B-1----:R-:W-:Y:S05]  /*d590*/  @!P1 BRA `(.L_x_163) ;  /* 0xfffffffc00ec9947 */ /* 0x002fea000383ffff */
[----:B------:R-:W-:Y:S05]  /*d5a0*/  BRA `(.L_x_299) ;  /* 0xffffff4000887947 */ /* 0x000fea000383ffff */
.L_x_167:
[----:B-1----:R1:W2:Y:S02]  /*d5b0*/  SYNCS.PHASECHK.TRANS64.TRYWAIT P1, [R3+URZ+0x19c30], R0 ;  /* 0x019c3000030075a7 */ /* 0x0022a4000802017f */
[----:B--2---:R-:W-:Y:S05]  /*d5c0*/  @!P1 NANOSLEEP.SYNCS 0x989680 ;  /* 0x009896800000995d */ /* 0x004fea0003900000 */
[----:B------:R-:W2:Y:S02]  /*d5d0*/  @!P1 SYNCS.PHASECHK.TRANS64 P1, [R3+URZ+0x19c30], R0 ;  /* 0x019c3000030095a7 */ /* 0x000ea4000802007f */
[----:B--2---:R-:W-:Y:S05]  /*d5e0*/  @!P1 BRA `(.L_x_167) ;  /* 0xfffffffc00f09947 */ /* 0x004fea000383ffff */
[----:B------:R-:W-:Y:S05]  /*d5f0*/  BRA `(.L_x_166) ;  /* 0xffffff4000a87947 */ /* 0x000fea000383ffff */
.L_x_173:
[----:B-1----:R-:W-:-:S04]  /*d600*/  IMAD.U32 R5, RZ, RZ, UR20 ;  /* 0x00000014ff057e24 */ /* 0x002fc8000f8e00ff */
[----:B------:R1:W2:Y:S03]  /*d610*/  SYNCS.PHASECHK.TRANS64.TRYWAIT P1, [R5+URZ+0x19c30], R0 ;  /* 0x019c3000050075a7 */ /* 0x0002a6000802017f */
[----:B--2---:R-:W-:Y:S05]  /*d620*/  @!P1 NANOSLEEP.SYNCS 0x989680 ;  /* 0x009896800000995d */ /* 0x004fea0003900000 */
[----:B------:R-:W2:Y:S02]  /*d630*/  @!P1 SYNCS.PHASECHK.TRANS64 P1, [R5+URZ+0x19c30], R0 ;  /* 0x019c3000050095a7 */ /* 0x000ea4000802007f */
[----:B--2---:R-:W-:Y:S05]  /*d640*/  @!P1 BRA `(.L_x_173) ;  /* 0xfffffffc00ec9947 */ /* 0x004fea000383ffff */
[----:B------:R-:W-:Y:S05]  /*d650*/  BRA `(.L_x_172) ;  /* 0xffffff64000c7947 */ /* 0x000fea000383ffff */
.L_x_177:
[----:B-1----:R-:W-:-:S04]  /*d660*/  IMAD.U32 R5, RZ, RZ, UR11 ;  /* 0x0000000bff057e24 */ /* 0x002fc8000f8e00ff */
[----:B------:R1:W2:Y:S03]  /*d670*/  SYNCS.PHASECHK.TRANS64.TRYWAIT P1, [R5+URZ+0x19c50], R0 ;  /* 0x019c5000050075a7 */ /* 0x0002a6000802017f */
[----:B--2---:R-:W-:Y:S05]  /*d680*/  @!P1 NANOSLEEP.SYNCS 0x989680 ;  /* 0x009896800000995d */ /* 0x004fea0003900000 */
[----:B------:R-:W2:Y:S02]  /*d690*/  @!P1 SYNCS.PHASECHK.TRANS64 P1, [R5+URZ+0x19c50], R0 ;  /* 0x019c5000050095a7 */ /* 0x000ea4000802007f */
[----:B--2---:R-:W-:Y:S05]  /*d6a0*/  @!P1 BRA `(.L_x_177) ;  /* 0xfffffffc00ec9947 */ /* 0x004fea000383ffff */
[----:B------:R-:W-:Y:S05]  /*d6b0*/  BRA `(.L_x_176) ;  /* 0xffffff64005c7947 */ /* 0x000fea000383ffff */
.L_x_184:
[----:B-1----:R-:W-:-:S04]  /*d6c0*/  IMAD.U32 R7, RZ, RZ, UR14 ;  /* 0x0000000eff077e24 */ /* 0x002fc8000f8e00ff */
[----:B------:R1:W2:Y:S03]  /*d6d0*/  SYNCS.PHASECHK.TRANS64.TRYWAIT P1, [R7+URZ+0x19c50], R6 ;  /* 0x019c5006070075a7 */ /* 0x0002a6000802017f */
[----:B--2---:R-:W-:Y:S05]  /*d6e0*/  @!P1 NANOSLEEP.SYNCS 0x989680 ;  /* 0x009896800000995d */ /* 0x004fea0003900000 */
[----:B------:R-:W2:Y:S02]  /*d6f0*/  @!P1 SYNCS.PHASECHK.TRANS64 P1, [R7+URZ+0x19c50], R6 ;  /* 0x019c5006070095a7 */ /* 0x000ea4000802007f */
[----:B--2---:R-:W-:Y:S05]  /*d700*/  @!P1 BRA `(.L_x_184) ;  /* 0xfffffffc00ec9947 */ /* 0x004fea000383ffff */
[----:B------:R-:W-:Y:S05]  /*d710*/  BRA `(.L_x_183) ;  /* 0xffffff7c00b47947 */ /* 0x000fea000383ffff */
.L_x_221:
[----:B------:R-:W0:Y:S01]  /*d720*/  S2R R20, SR_TID.X ;  /* 0x0000000000147919 */ /* 0x000e220000002100 */
[----:B------:R-:W-:Y:S02]  /*d730*/  IMAD.MOV.U32 R12, RZ, RZ, RZ ;  /* 0x000000ffff0c7224 */ /* 0x000fe400078e00ff */
[----:B------:R-:W-:Y:S02]  /*d740*/  IMAD.MOV.U32 R11, RZ, RZ, 0x1f ;  /* 0x0000001fff0b7424 */ /* 0x000fe400078e00ff */
[----:B------:R-:W-:Y:S01]  /*d750*/  IMAD.MOV.U32 R15, RZ, RZ, -0x1 ;  /* 0xffffffffff0f7424 */ /* 0x000fe200078e00ff */
[----:B0-----:R-:W-:-:S04]  /*d760*/  SHF.R.U32.HI R10, RZ, 0x5, R20 ;  /* 0x00000005ff0a7819 */ /* 0x001fc80000011614 */
[----:B------:R-:W-:-:S05]  /*d770*/  LOP3.LUT R10, R10, 0x3, RZ, 0xc0, !PT ;  /* 0x000000030a0a7812 */ /* 0x000fca00078ec0ff */
[----:B------:R-:W-:-:S07]  /*d780*/  IMAD.MOV.U32 R13, RZ, RZ, R10 ;  /* 0x000000ffff0d7224 */ /* 0x000fce00078e000a */
[----:B-----5:R-:W-:Y:S05]  /*d790*/  WARPSYNC.COLLECTIVE R15, `(.L_x_300) ;  /* 0x000000000f087348 */ /* 0x020fea0003c00000 */
[----:B------:R0:W1:Y:S02]  /*d7a0*/  SHFL.IDX P6, R14, R13, R12, R11 ;  /* 0x0000000c0d0e7389 */ /* 0x00006400000c000b */
[----:B01---5:R-:W-:Y:S01]  /*d7b0*/  ENDCOLLECTIVE ;  /* 0x000000000000791b */ /* 0x023fe20003800000 */
.L_x_300:
[----:B------:R-:W-:Y:S05]  /*d7c0*/  BRA `(.L_x_301) ;  /* 0xffffffc4003c7947 */ /* 0x000fea000383ffff */
.L_x_224:
[----:B0-----:R-:W2:Y:S02]  /*d7d0*/  LDL R0, [R1+0x18] ;  /* 0x0000180001007983 */ /* 0x001ea40000100800 */
[----:B--2---:R0:W1:Y:S02]  /*d7e0*/  SYNCS.PHASECHK.TRANS64.TRYWAIT P0, [R4+URZ+0x19c80], R0 ;  /* 0x019c8000040075a7 */ /* 0x004064000800017f */
[----:B-1----:R-:W-:Y:S05]  /*d7f0*/  @!P0 NANOSLEEP.SYNCS 0x989680 ;  /* 0x009896800000895d */ /* 0x002fea0003900000 */
[----:B------:R-:W1:Y:S02]  /*d800*/  @!P0 SYNCS.PHASECHK.TRANS64 P0, [R4+URZ+0x19c80], R0 ;  /* 0x019c8000040085a7 */ /* 0x000e64000800007f */
[----:B-1----:R-:W-:Y:S05]  /*d810*/  @!P0 BRA `(.L_x_224) ;  /* 0xfffffffc00ec8947 */ /* 0x002fea000383ffff */
[----:B------:R-:W-:Y:S05]  /*d820*/  BRA `(.L_x_302) ;  /* 0xffffffc4004c7947 */ /* 0x000fea000383ffff */
.L_x_225:
[----:B------:R-:W-:Y:S01]  /*d830*/  BSSY B0, `(.L_x_303) ;  /* 0x0000008000007945 */ /* 0x000fe20003800000 */
[----:B------:R-:W-:Y:S02]  /*d840*/  IMAD.MOV.U32 R13, RZ, RZ, R9 ;  /* 0x000000ffff0d7224 */ /* 0x000fe400078e0009 */
[----:B------:R-:W-:Y:S02]  /*d850*/  IMAD.MOV.U32 R12, RZ, RZ, RZ ;  /* 0x000000ffff0c7224 */ /* 0x000fe400078e00ff */
[----:B------:R-:W-:Y:S02]  /*d860*/  IMAD.MOV.U32 R11, RZ, RZ, 0x1e1f ;  /* 0x00001e1fff0b7424 */ /* 0x000fe400078e00ff */
[----:B------:R-:W-:-:S07]  /*d870*/  IMAD.MOV.U32 R15, RZ, RZ, -0x1 ;  /* 0xffffffffff0f7424 */ /* 0x000fce00078e00ff */
[----:B------:R-:W-:Y:S05]  /*d880*/  WARPSYNC.COLLECTIVE R15, `(.L_x_304) ;  /* 0x000000000f087348 */ /* 0x000fea0003c00000 */
[----:B------:R0:W1:Y:S02]  /*d890*/  SHFL.IDX P6, R14, R13, R12, R11 ;  /* 0x0000000c0d0e7389 */ /* 0x00006400000c000b */
[----:B01----:R-:W-:Y:S01]  /*d8a0*/  ENDCOLLECTIVE ;  /* 0x000000000000791b */ /* 0x003fe20003800000 */
.L_x_304:
[----:B------:R-:W-:Y:S05]  /*d8b0*/  BSYNC B0 ;  /* 0x0000000000007941 */ /* 0x000fea0003800000 */
.L_x_303:
        /* <DEDUP_REMOVED lines=8> */
.L_x_305:
[----:B------:R-:W0:Y:S01]  /*d940*/  LDC R11, c[0x0][0x2f4] ;  /* 0x0000bd00ff0b7b82 */ /* 0x000e220000000800 */
[C---:B------:R-:W-:Y:S01]  /*d950*/  LOP3.LUT R12, R28.reuse, 0x20, RZ, 0xfc, !PT ;  /* 0x000000201c0c7812 */ /* 0x040fe200078efcff */
[----:B------:R-:W-:Y:S01]  /*d960*/  IMAD.MOV.U32 R13, RZ, RZ, R9 ;  /* 0x000000ffff0d7224 */ /* 0x000fe200078e0009 */
[----:B------:R-:W-:Y:S01]  /*d970*/  LOP3.LUT R15, R28, 0x40, RZ, 0xfc, !PT ;  /* 0x000000401c0f7812 */ /* 0x000fe200078efcff */
[----:B------:R-:W-:-:S05]  /*d980*/  IMAD.MOV.U32 R2, RZ, RZ, R14 ;  /* 0x000000ffff027224 */ /* 0x000fca00078e000e */
[----:B------:R-:W-:-:S05]  /*d990*/  IADD3 R2, P1, R28, R2, RZ ;  /* 0x000000021c027210 */ /* 0x000fca0007f3e0ff */
[----:B------:R-:W-:Y:S02]  /*d9a0*/  IMAD.X R3, RZ, RZ, R0, P1 ;  /* 0x000000ffff037224 */ /* 0x000fe400008e0600 */
[----:B------:R-:W-:Y:S01]  /*d9b0*/  IMAD.IADD R0, R22, 0x1, R10 ;  /* 0x0000000116007824 */ /* 0x000fe200078e020a */
[-C--:B0-----:R-:W-:Y:S02]  /*d9c0*/  ISETP.GE.AND P3, PT, R28, R11.reuse, PT ;  /* 0x0000000b1c00720c */ /* 0x081fe40003f66270 */
[----:B------:R-:W-:Y:S01]  /*d9d0*/  ISETP.GE.AND P2, PT, R12, R11, PT ;  /* 0x0000000b0c00720c */ /* 0x000fe20003f46270 */
[----:B------:R-:W-:Y:S01]  /*d9e0*/  IMAD.MOV.U32 R12, RZ, RZ, 0x1 ;  /* 0x00000001ff0c7424 */ /* 0x000fe200078e00ff */
[----:B------:R-:W-:-:S13]  /*d9f0*/  ISETP.LT.OR P1, PT, R7, 0x1, P3 ;  /* 0x000000010700780c */ /* 0x000fda0001f21670 */
[----:B------:R-:W-:Y:S01]  /*da00*/  @!PT LDS RZ, [RZ] ;  /* 0x00000000fffff984 */ /* 0x000fe20000000800 */
[----:B------:R-:W-:Y:S01]  /*da10*/  @!PT LDS RZ, [RZ] ;  /* 0x00000000fffff984 */ /* 0x000fe20000000800 */
[----:B------:R-:W-:Y:S01]  /*da20*/  @!PT LDS RZ, [RZ] ;  /* 0x00000000fffff984 */ /* 0x000fe20000000800 */
[----:B------:R0:W-:Y:S01]  /*da30*/  LDGSTS.E.BYPASS.LTC128B.128 [R0+0x9000], desc[UR50][R2.64], !P1 ;  /* 0x0900000002007fae */ /* 0x0001e2000c901d72 */
[----:B------:R-:W-:-:S13]  /*da40*/  ISETP.LT.OR P1, PT, R7, 0x1, P2 ;  /* 0x000000010700780c */ /* 0x000fda0001721670 */
[----:B------:R0:W-:Y:S01]  /*da50*/  LDGSTS.E.BYPASS.LTC128B.128 [R0+0xa000], desc[UR50][R2.64+0x20], !P1 ;  /* 0x0a00002002007fae */ /* 0x0001e2000c901d72 */
[----:B------:R-:W-:Y:S01]  /*da60*/  ISETP.GE.AND P1, PT, R15, R11, PT ;  /* 0x0000000b0f00720c */ /* 0x000fe20003f26270 */
[----:B------:R-:W-:Y:S02]  /*da70*/  IMAD.MOV.U32 R11, RZ, RZ, 0x1e1f ;  /* 0x00001e1fff0b7424 */ /* 0x000fe400078e00ff */
[----:B------:R-:W-:Y:S01]  /*da80*/  IMAD.MOV.U32 R15, RZ, RZ, -0x1 ;  /* 0xffffffffff0f7424 */ /* 0x000fe200078e00ff */
[----:B------:R-:W-:-:S13]  /*da90*/  ISETP.LT.OR P4, PT, R7, 0x1, P1 ;  /* 0x000000010700780c */ /* 0x000fda0000f81670 */
[----:B0-----:R-:W-:Y:S05]  /*daa0*/  WARPSYNC.COLLECTIVE R15, `(.L_x_306) ;  /* 0x000000000f087348 */ /* 0x001fea0003c00000 */
[----:B------:R1:W2:Y:S02]  /*dab0*/  SHFL.IDX P6, R14, R13, R12, R11 ;  /* 0x0000000c0d0e7389 */ /* 0x0002a400000c000b */
[----:B012---:R-:W-:Y:S01]  /*dac0*/  ENDCOLLECTIVE ;  /* 0x000000000000791b */ /* 0x007fe20003800000 */
.L_x_306:
[----:B------:R-:W-:Y:S01]  /*dad0*/  @!PT LDS RZ, [RZ] ;  /* 0x00000000fffff984 */ /* 0x000fe20000000800 */
[----:B------:R-:W-:Y:S01]  /*dae0*/  @!PT LDS RZ, [RZ] ;  /* 0x00000000fffff984 */ /* 0x000fe20000000800 */
[----:B------:R-:W-:Y:S01]  /*daf0*/  @!PT LDS RZ, [RZ] ;  /* 0x00000000fffff984 */ /* 0x000fe20000000800 */
[----:B------:R0:W-:Y:S01]  /*db00*/  LDGSTS.E.BYPASS.LTC128B.128 [R0+0xb000], desc[UR50][R2.64+0x40], !P4 ;  /* 0x0b00004002007fae */ /* 0x0001e2000e101d72 */
[----:B------:R-:W-:Y:S01]  /*db10*/  ISETP.GE.AND P4, PT, R7, 0x41, PT ;  /* 0x000000410700780c */ /* 0x000fe20003f86270 */
[----:B------:R-:W-:Y:S02]  /*db20*/  IMAD.MOV.U32 R13, RZ, RZ, R8 ;  /* 0x000000ffff0d7224 */ /* 0x000fe400078e0008 */
[----:B------:R-:W-:-:S10]  /*db30*/  IMAD.MOV.U32 R9, RZ, RZ, R14 ;  /* 0x000000ffff097224 */ /* 0x000fd400078e000e */
[----:B0-----:R-:W-:Y:S05]  /*db40*/  WARPSYNC.COLLECTIVE R15, `(.L_x_307) ;  /* 0x000000000f087348 */ /* 0x001fea0003c00000 */
[----:B------:R1:W2:Y:S02]  /*db50*/  SHFL.IDX P6, R14, R13, R12, R11 ;  /* 0x0000000c0d0e7389 */ /* 0x0002a400000c000b */
[----:B012---:R-:W-:Y:S01]  /*db60*/  ENDCOLLECTIVE ;  /* 0x000000000000791b */ /* 0x007fe20003800000 */
.L_x_307:
[----:B------:R-:W-:Y:S01]  /*db70*/  IMAD.MOV.U32 R2, RZ, RZ, R14 ;  /* 0x000000ffff027224 */ /* 0x000fe200078e000e */
[----:B------:R-:W-:Y:S06]  /*db80*/  BRA `(.L_x_308) ;  /* 0xffffffc400347947 */ /* 0x000fec000383ffff */
.L_x_230:
[----:B--2---:R-:W2:Y:S02]  /*db90*/  LDL R2, [R1+0x18] ;  /* 0x0000180001027983 */ /* 0x004ea40000100800 */
[----:B--2---:R2:W3:Y:S02]  /*dba0*/  SYNCS.PHASECHK.TRANS64.TRYWAIT P1, [R4+URZ+0x19c40], R2 ;  /* 0x019c4002040075a7 */ /* 0x0044e4000802017f */
[----:B---3--:R-:W-:Y:S05]  /*dbb0*/  @!P1 NANOSLEEP.SYNCS 0x989680 ;  /* 0x009896800000995d */ /* 0x008fea0003900000 */
[----:B------:R-:W3:Y:S02]  /*dbc0*/  @!P1 SYNCS.PHASECHK.TRANS64 P1, [R4+URZ+0x19c40], R2 ;  /* 0x019c4002040095a7 */ /* 0x000ee4000802007f */
[----:B---3--:R-:W-:Y:S05]  /*dbd0*/  @!P1 BRA `(.L_x_230) ;  /* 0xfffffffc00ec9947 */ /* 0x008fea000383ffff */
[----:B------:R-:W-:Y:S05]  /*dbe0*/  BRA `(.L_x_309) ;  /* 0xffffffc400987947 */ /* 0x000fea000383ffff */
.L_x_231:
[----:B------:R-:W-:Y:S01]  /*dbf0*/  BSSY B0, `(.L_x_310) ;  /* 0x0000008000007945 */ /* 0x000fe20003800000 */
[----:B------:R-:W-:Y:S02]  /*dc00*/  IMAD.MOV.U32 R13, RZ, RZ, R6 ;  /* 0x000000ffff0d7224 */ /* 0x000fe400078e0006 */
[----:B------:R-:W-:Y:S02]  /*dc10*/  IMAD.MOV.U32 R12, RZ, RZ, RZ ;  /* 0x000000ffff0c7224 */ /* 0x000fe400078e00ff */
[----:B------:R-:W-:Y:S02]  /*dc20*/  IMAD.MOV.U32 R11, RZ, RZ, 0x1e1f ;  /* 0x00001e1fff0b7424 */ /* 0x000fe400078e00ff */
[----:B------:R-:W-:-:S07]  /*dc30*/  IMAD.MOV.U32 R15, RZ, RZ, -0x1 ;  /* 0xffffffffff0f7424 */ /* 0x000fce00078e00ff */
[----:B-1----:R-:W-:Y:S05]  /*dc40*/  WARPSYNC.COLLECTIVE R15, `(.L_x_311) ;  /* 0x000000000f087348 */ /* 0x002fea0003c00000 */
[----:B------:R0:W2:Y:S02]  /*dc50*/  SHFL.IDX P6, R14, R13, R12, R11 ;  /* 0x0000000c0d0e7389 */ /* 0x0000a400000c000b */
[----:B012---:R-:W-:Y:S01]  /*dc60*/  ENDCOLLECTIVE ;  /* 0x000000000000791b */ /* 0x007fe20003800000 */
.L_x_311:
[----:B------:R-:W-:Y:S05]  /*dc70*/  BSYNC B0 ;  /* 0x0000000000007941 */ /* 0x000fea0003800000 */
.L_x_310:
        /* <DEDUP_REMOVED lines=8> */
.L_x_312:
[----:B------:R-:W-:Y:S02]  /*dd00*/  IMAD.MOV.U32 R13, RZ, RZ, R6 ;  /* 0x000000ffff0d7224 */ /* 0x000fe400078e0006 */
[----:B------:R-:W-:Y:S02]  /*dd10*/  IMAD.MOV.U32 R12, RZ, RZ, 0x1 ;  /* 0x00000001ff0c7424 */ /* 0x000fe400078e00ff */
[----:B------:R-:W-:-:S07]  /*dd20*/  IMAD.MOV.U32 R3, RZ, RZ, R14 ;  /* 0x000000ffff037224 */ /* 0x000fce00078e000e */
[----:B------:R-:W-:Y:S05]  /*dd30*/  WARPSYNC.COLLECTIVE R15, `(.L_x_313) ;  /* 0x000000000f087348 */ /* 0x000fea0003c00000 */
[----:B------:R0:W1:Y:S02]  /*dd40*/  SHFL.IDX P6, R14, R13, R12, R11 ;  /* 0x0000000c0d0e7389 */ /* 0x00006400000c000b */
[----:B01----:R-:W-:Y:S01]  /*dd50*/  ENDCOLLECTIVE ;  /* 0x000000000000791b */ /* 0x003fe20003800000 */
.L_x_313:
[----:B------:R-:W-:-:S05]  /*dd60*/  @P0 IADD3 R3, P1, R28, R3, RZ ;  /* 0x000000031c030210 */ /* 0x000fca0007f3e0ff */
[----:B------:R-:W-:-:S05]  /*dd70*/  @P0 IMAD.X R2, RZ, RZ, R2, P1 ;  /* 0x000000ffff020224 */ /* 0x000fca00008e0602 */
[----:B------:R-:W-:Y:S01]  /*dd80*/  @P0 LOP3.LUT R3, R3, R2, RZ, 0x3c, !PT ;  /* 0x0000000203030212 */ /* 0x000fe200078e3cff */
[----:B------:R-:W-:-:S03]  /*dd90*/  IMAD.MOV.U32 R13, RZ, RZ, R5 ;  /* 0x000000ffff0d7224 */ /* 0x000fc600078e0005 */
[----:B------:R-:W-:-:S04]  /*dda0*/  @P0 LOP3.LUT R2, R3, R2, RZ, 0x3c, !PT ;  /* 0x0000000203020212 */ /* 0x000fc800078e3cff */
[----:B------:R-:W-:Y:S01]  /*ddb0*/  @P0 LOP3.LUT R3, R3, R2, RZ, 0x3c, !PT ;  /* 0x0000000203030212 */ /* 0x000fe200078e3cff */
[----:B------:R-:W-:-:S07]  /*ddc0*/  IMAD.MOV.U32 R6, RZ, RZ, R14 ;  /* 0x000000ffff067224 */ /* 0x000fce00078e000e */
[----:B------:R-:W-:Y:S05]  /*ddd0*/  WARPSYNC.COLLECTIVE R15, `(.L_x_314) ;  /* 0x000000000f087348 */ /* 0x000fea0003c00000 */
[----:B------:R0:W1:Y:S02]  /*dde0*/  SHFL.IDX P6, R14, R13, R12, R11 ;  /* 0x0000000c0d0e7389 */ /* 0x00006400000c000b */
[----:B01----:R-:W-:Y:S01]  /*ddf0*/  ENDCOLLECTIVE ;  /* 0x000000000000791b */ /* 0x003fe20003800000 */
.L_x_314:
[----:B------:R-:W-:Y:S01]  /*de00*/  @!PT LDS RZ, [RZ] ;  /* 0x00000000fffff984 */ /* 0x000fe20000000800 */
[----:B------:R-:W-:Y:S01]  /*de10*/  @!PT LDS RZ, [RZ] ;  /* 0x00000000fffff984 */ /* 0x000fe20000000800 */
[----:B------:R-:W-:Y:S01]  /*de20*/  @!PT LDS RZ, [RZ] ;  /* 0x00000000fffff984 */ /* 0x000fe20000000800 */
[----:B------:R2:W-:Y:S04]  /*de30*/  @P0 LDGSTS.E.BYPASS.LTC128B.128 [R0+0x13800], desc[UR50][R2.64], !P5 ;  /* 0x1380000002000fae */ /* 0x0005e8000e901d72 */
[----:B------:R2:W-:Y:S04]  /*de40*/  @P0 LDGSTS.E.BYPASS.LTC128B.128 [R0+0x14800], desc[UR50][R2.64+0x20], !P3 ;  /* 0x1480002002000fae */ /* 0x0005e8000d901d72 */
[----:B------:R2:W-:Y:S01]  /*de50*/  @P0 LDGSTS.E.BYPASS.LTC128B.128 [R0+0x15800], desc[UR50][R2.64+0x40], !P2 ;  /* 0x1580004002000fae */ /* 0x0005e2000d101d72 */
[----:B------:R-:W-:Y:S01]  /*de60*/  IMAD.MOV.U32 R5, RZ, RZ, R14 ;  /* 0x000000ffff057224 */ /* 0x000fe200078e000e */
[----:B------:R-:W-:Y:S06]  /*de70*/  BRA `(.L_x_315) ;  /* 0xffffffc4008c7947 */ /* 0x000fec000383ffff */
.L_x_236:
[----:B------:R-:W-:Y:S02]  /*de80*/  IMAD.MOV.U32 R13, RZ, RZ, R0 ;  /* 0x000000ffff0d7224 */ /* 0x000fe400078e0000 */
[----:B------:R-:W-:Y:S02]  /*de90*/  IMAD.MOV.U32 R12, RZ, RZ, RZ ;  /* 0x000000ffff0c7224 */ /* 0x000fe400078e00ff */
[----:B------:R-:W-:Y:S02]  /*dea0*/  IMAD.MOV.U32 R11, RZ, RZ, 0x1e1f ;  /* 0x00001e1fff0b7424 */ /* 0x000fe400078e00ff */
[----:B------:R-:W-:Y:S02]  /*deb0*/  IMAD.MOV.U32 R15, RZ, RZ, -0x1 ;  /* 0xffffffffff0f7424 */ /* 0x000fe400078e00ff */
[----:B------:R-:W-:Y:S02]  /*dec0*/  IMAD R17, R17, 0xc0, R10 ;  /* 0x000000c011117824 */ /* 0x000fe400078e020a */
[----:B------:R-:W-:-:S07]  /*ded0*/  IMAD R5, R8, UR41, RZ ;  /* 0x0000002908057c24 */ /* 0x000fce000f8e02ff */
[----:B-----5:R-:W-:Y:S05]  /*dee0*/  WARPSYNC.COLLECTIVE R15, `(.L_x_316) ;  /* 0x000000000f087348 */ /* 0x020fea0003c00000 */
[----:B------:R0:W1:Y:S02]  /*def0*/  SHFL.IDX P6, R14, R13, R12, R11 ;  /* 0x0000000c0d0e7389 */ /* 0x00006400000c000b */
[----:B01---5:R-:W-:Y:S01]  /*df00*/  ENDCOLLECTIVE ;  /* 0x000000000000791b */ /* 0x023fe20003800000 */
.L_x_316:
[----:B------:R-:W-:Y:S01]  /*df10*/  ISETP.GE.AND P1, PT, R17, R5, PT ;  /* 0x000000051100720c */ /* 0x000fe20003f26270 */
[----:B------:R-:W-:Y:S02]  /*df20*/  IMAD.MOV.U32 R13, RZ, RZ, R4 ;  /* 0x000000ffff0d7224 */ /* 0x000fe400078e0004 */
[----:B------:R-:W-:-:S10]  /*df30*/  IMAD.MOV.U32 R2, RZ, RZ, R14 ;  /* 0x000000ffff027224 */ /* 0x000fd400078e000e */
[----:B------:R-:W-:Y:S05]  /*df40*/  WARPSYNC.COLLECTIVE R15, `(.L_x_317) ;  /* 0x000000000f087348 */ /* 0x000fea0003c00000 */
[----:B------:R0:W1:Y:S02]  /*df50*/  SHFL.IDX P6, R14, R13, R12, R11 ;  /* 0x0000000c0d0e7389 */ /* 0x00006400000c000b */
[----:B01----:R-:W-:Y:S01]  /*df60*/  ENDCOLLECTIVE ;  /* 0x000000000000791b */ /* 0x003fe20003800000 */
.L_x_317:
[----:B------:R-:W-:Y:S02]  /*df70*/  IMAD.MOV.U32 R13, RZ, RZ, R0 ;  /* 0x000000ffff0d7224 */ /* 0x000fe400078e0000 */
[----:B------:R-:W-:Y:S02]  /*df80*/  IMAD.MOV.U32 R12, RZ, RZ, 0x1 ;  /* 0x00000001ff0c7424 */ /* 0x000fe400078e00ff */
[----:B------:R-:W-:-:S07]  /*df90*/  IMAD.MOV.U32 R3, RZ, RZ, R14 ;  /* 0x000000ffff037224 */ /* 0x000fce00078e000e */
[----:B------:R-:W-:Y:S05]  /*dfa0*/  WARPSYNC.COLLECTIVE R15, `(.L_x_318) ;  /* 0x000000000f087348 */ /* 0x000fea0003c00000 */
[----:B------:R0:W1:Y:S02]  /*dfb0*/  SHFL.IDX P6, R14, R13, R12, R11 ;  /* 0x0000000c0d0e7389 */ /* 0x00006400000c000b */
[----:B01----:R-:W-:Y:S01]  /*dfc0*/  ENDCOLLECTIVE ;  /* 0x000000000000791b */ /* 0x003fe20003800000 */
.L_x_318:
[----:B------:R-:W-:-:S05]  /*dfd0*/  @!P1 IADD3 R3, P4, R28, R3, RZ ;  /* 0x000000031c039210 */ /* 0x000fca0007f9e0ff */
[----:B------:R-:W-:-:S05]  /*dfe0*/  @!P1 IMAD.X R2, RZ, RZ, R2, P4 ;  /* 0x000000ffff029224 */ /* 0x000fca00020e0602 */
[----:B------:R-:W-:Y:S01]  /*dff0*/  @!P1 LOP3.LUT R3, R3, R2, RZ, 0x3c, !PT ;  /* 0x0000000203039212 */ /* 0x000fe200078e3cff */
[----:B------:R-:W-:-:S03]  /*e000*/  IMAD.MOV.U32 R13, RZ, RZ, R4 ;  /* 0x000000ffff0d7224 */ /* 0x000fc600078e0004 */
[----:B------:R-:W-:-:S04]  /*e010*/  @!P1 LOP3.LUT R2, R3, R2, RZ, 0x3c, !PT ;  /* 0x0000000203029212 */ /* 0x000fc800078e3cff */
[----:B------:R-:W-:Y:S01]  /*e020*/  @!P1 LOP3.LUT R3, R3, R2, RZ, 0x3c, !PT ;  /* 0x0000000203039212 */ /* 0x000fe200078e3cff */
[----:B------:R-:W-:-:S07]  /*e030*/  IMAD.MOV.U32 R0, RZ, RZ, R14 ;  /* 0x000000ffff007224 */ /* 0x000fce00078e000e */
[----:B------:R-:W-:Y:S05]  /*e040*/  WARPSYNC.COLLECTIVE R15, `(.L_x_319) ;  /* 0x000000000f087348 */ /* 0x000fea0003c00000 */
[----:B------:R0:W1:Y:S02]  /*e050*/  SHFL.IDX P6, R14, R13, R12, R11 ;  /* 0x0000000c0d0e7389 */ /* 0x00006400000c000b */
[----:B01----:R-:W-:Y:S01]  /*e060*/  ENDCOLLECTIVE ;  /* 0x000000000000791b */ /* 0x003fe20003800000 */
.L_x_319:
[----:B------:R-:W-:Y:S01]  /*e070*/  @!PT LDS RZ, [RZ] ;  /* 0x00000000fffff984 */ /* 0x000fe20000000800 */
[----:B------:R-:W-:Y:S01]  /*e080*/  @!PT LDS RZ, [RZ] ;  /* 0x00000000fffff984 */ /* 0x000fe20000000800 */
[----:B------:R-:W-:Y:S01]  /*e090*/  @!PT LDS RZ, [RZ] ;  /* 0x00000000fffff984 */ /* 0x000fe20000000800 */
[----:B------:R0:W-:Y:S04]  /*e0a0*/  @!P1 LDGSTS.E.BYPASS.LTC128B.128 [R9+0xf000], desc[UR50][R2.64], !P3 ;  /* 0x0f00000002099fae */ /* 0x0001e8000d901d72 */
[----:B------:R0:W-:Y:S04]  /*e0b0*/  @!P1 LDGSTS.E.BYPASS.LTC128B.128 [R9+0x10800], desc[UR50][R2.64+0x20], !P2 ;  /* 0x1080002002099fae */ /* 0x0001e8000d101d72 */
[----:B------:R0:W-:Y:S01]  /*e0c0*/  @!P1 LDGSTS.E.BYPASS.LTC128B.128 [R9+0x12000], desc[UR50][R2.64+0x40], !P0 ;  /* 0x1200004002099fae */ /* 0x0001e2000c101d72 */
[----:B------:R-:W-:Y:S02]  /*e0d0*/  IMAD.MOV.U32 R13, RZ, RZ, R6 ;  /* 0x000000ffff0d7224 */ /* 0x000fe400078e0006 */
[----:B------:R-:W-:-:S02]  /*e0e0*/  IMAD.MOV.U32 R12, RZ, RZ, RZ ;  /* 0x000000ffff0c7224 */ /* 0x000fc400078e00ff */
[----:B------:R-:W-:-:S07]  /*e0f0*/  IMAD.MOV.U32 R4, RZ, RZ, R14 ;  /* 0x000000ffff047224 */ /* 0x000fce00078e000e */
[----:B0-----:R-:W-:Y:S05]  /*e100*/  WARPSYNC.COLLECTIVE R15, `(.L_x_320) ;  /* 0x000000000f087348 */ /* 0x001fea0003c00000 */
[----:B------:R1:W2:Y:S02]  /*e110*/  SHFL.IDX P6, R14, R13, R12, R11 ;  /* 0x0000000c0d0e7389 */ /* 0x0002a400000c000b */
[----:B012---:R-:W-:Y:S01]  /*e120*/  ENDCOLLECTIVE ;  /* 0x000000000000791b */ /* 0x007fe20003800000 */
.L_x_320:
[----:B------:R-:W-:-:S05]  /*e130*/  VIADD R2, R17, 0x40 ;  /* 0x0000004011027836 */ /* 0x000fca0000000000 */
[----:B------:R-:W-:Y:S01]  /*e140*/  ISETP.GE.AND P1, PT, R2, R5, PT ;  /* 0x000000050200720c */ /* 0x000fe20003f26270 */
[----:B------:R-:W-:-:S12]  /*e150*/  IMAD.MOV.U32 R13, RZ, RZ, R7 ;  /* 0x000000ffff0d7224 */ /* 0x000fd800078e0007 */
[----:B------:R-:W-:Y:S01]  /*e160*/  @!P1 IADD3 R2, P4, R28, R4, RZ ;  /* 0x000000041c029210 */ /* 0x000fe20007f9e0ff */
[----:B------:R-:W-:-:S12]  /*e170*/  IMAD.MOV.U32 R6, RZ, RZ, R14 ;  /* 0x000000ffff067224 */ /* 0x000fd800078e000e */
[----:B------:R-:W-:Y:S05]  /*e180*/  WARPSYNC.COLLECTIVE R15, `(.L_x_321) ;  /* 0x000000000f087348 */ /* 0x000fea0003c00000 */
[----:B------:R0:W1:Y:S02]  /*e190*/  SHFL.IDX P6, R14, R13, R12, R11 ;  /* 0x0000000c0d0e7389 */ /* 0x00006400000c000b */
[----:B01----:R-:W-:Y:S01]  /*e1a0*/  ENDCOLLECTIVE ;  /* 0x000000000000791b */ /* 0x003fe20003800000 */
.L_x_321:
[----:B------:R-:W-:-:S04]  /*e1b0*/  @!P1 IMAD.X R0, RZ, RZ, R0, P4 ;  /* 0x000000ffff009224 */ /* 0x000fc800020e0600 */
[----:B------:R-:W-:-:S05]  /*e1c0*/  @!P1 IMAD.MOV.U32 R3, RZ, RZ, R0 ;  /* 0x000000ffff039224 */ /* 0x000fca00078e0000 */
[----:B------:R-:W-:Y:S01]  /*e1d0*/  @!PT LDS RZ, [RZ] ;  /* 0x00000000fffff984 */ /* 0x000fe20000000800 */
[----:B------:R-:W-:Y:S01]  /*e1e0*/  @!PT LDS RZ, [RZ] ;  /* 0x00000000fffff984 */ /* 0x000fe20000000800 */
[----:B------:R-:W-:Y:S01]  /*e1f0*/  @!PT LDS RZ, [RZ] ;  /* 0x00000000fffff984 */ /* 0x000fe20000000800 */
[----:B------:R-:W-:Y:S04]  /*e200*/  @!P1 LDGSTS.E.BYPASS.LTC128B.128 [R9+0xf800], desc[UR50][R2.64], !P3 ;  /* 0x0f80000002099fae */ /* 0x000fe8000d901d72 */
[----:B------:R-:W-:Y:S04]  /*e210*/  @!P1 LDGSTS.E.BYPASS.LTC128B.128 [R9+0x11000], desc[UR50][R2.64+0x20], !P2 ;  /* 0x1100002002099fae */ /* 0x000fe8000d101d72 */
[----:B------:R0:W-:Y:S02]  /*e220*/  @!P1 LDGSTS.E.BYPASS.LTC128B.128 [R9+0x12800], desc[UR50][R2.64+0x40], !P0 ;  /* 0x1280004002099fae */ /* 0x0001e4000c101d72 */
[----:B0-----:R-:W-:Y:S01]  /*e230*/  IMAD.MOV.U32 R2, RZ, RZ, R14 ;  /* 0x000000ffff027224 */ /* 0x001fe200078e000e */
[----:B------:R-:W-:Y:S06]  /*e240*/  BRA `(.L_x_322) ;  /* 0xffffffcc00107947 */ /* 0x000fec000383ffff */
.L_x_241:
[----:B-1----:R1:W2:Y:S02]  /*e250*/  SYNCS.PHASECHK.TRANS64.TRYWAIT P0, [R22+URZ+0x19c20], R3 ;  /* 0x019c2003160075a7 */ /* 0x0022a4000800017f */
[----:B--2---:R-:W-:Y:S05]  /*e260*/  @!P0 NANOSLEEP.SYNCS 0x989680 ;  /* 0x009896800000895d */ /* 0x004fea0003900000 */
[----:B------:R-:W2:Y:S02]  /*e270*/  @!P0 SYNCS.PHASECHK.TRANS64 P0, [R22+URZ+0x19c20], R3 ;  /* 0x019c2003160085a7 */ /* 0x000ea4000800007f */
[----:B--2---:R-:W-:Y:S05]  /*e280*/  @!P0 BRA `(.L_x_241) ;  /* 0xfffffffc00f08947 */ /* 0x004fea000383ffff */
[----:B------:R-:W-:Y:S05]  /*e290*/  BRA `(.L_x_323) ;  /* 0xffffffcc00807947 */ /* 0x000fea000383ffff */
.L_x_245:
[----:B0-----:R0:W1:Y:S02]  /*e2a0*/  SYNCS.PHASECHK.TRANS64.TRYWAIT P0, [R0+URZ+0x19c80], R10 ;  /* 0x019c800a000075a7 */ /* 0x001064000800017f */
[----:B-1----:R-:W-:Y:S05]  /*e2b0*/  @!P0 NANOSLEEP.SYNCS 0x989680 ;  /* 0x009896800000895d */ /* 0x002fea0003900000 */
[----:B------:R-:W1:Y:S02]  /*e2c0*/  @!P0 SYNCS.PHASECHK.TRANS64 P0, [R0+URZ+0x19c80], R10 ;  /* 0x019c800a000085a7 */ /* 0x000e64000800007f */
[----:B-1----:R-:W-:Y:S05]  /*e2d0*/  @!P0 BRA `(.L_x_245) ;  /* 0xfffffffc00f08947 */ /* 0x002fea000383ffff */
[----:B------:R-:W-:Y:S05]  /*e2e0*/  BRA `(.L_x_324) ;  /* 0xffffffd000487947 */ /* 0x000fea000383ffff */
.L_x_246:
        /* <DEDUP_REMOVED lines=8> */
.L_x_326:
[----:B------:R-:W-:Y:S05]  /*e370*/  BSYNC B0 ;  /* 0x0000000000007941 */ /* 0x000fea0003800000 */
.L_x_325:
[----:B------:R-:W-:Y:S02]  /*e380*/  IMAD.MOV.U32 R13, RZ, RZ, R20 ;  /* 0x000000ffff0d7224 */ /* 0x000fe400078e0014 */
[----:B------:R-:W-:Y:S02]  /*e390*/  IMAD.MOV.U32 R12, RZ, RZ, RZ ;  /* 0x000000ffff0c7224 */ /* 0x000fe400078e00ff */
[----:B------:R-:W-:Y:S02]  /*e3a0*/  IMAD.MOV.U32 R11, RZ, RZ, 0x1e1f ;  /* 0x00001e1fff0b7424 */ /* 0x000fe400078e00ff */
[----:B------:R-:W-:Y:S02]  /*e3b0*/  IMAD.MOV.U32 R15, RZ, RZ, -0x1 ;  /* 0xffffffffff0f7424 */ /* 0x000fe400078e00ff */
[----:B------:R-:W-:Y:S02]  /*e3c0*/  IMAD.MOV.U32 R3, RZ, RZ, R14 ;  /* 0x000000ffff037224 */ /* 0x000fe400078e000e */
[----:B------:R-:W-:-:S07]  /*e3d0*/  IMAD.IADD R6, R22, 0x1, R6 ;  /* 0x0000000116067824 */ /* 0x000fce00078e0206 */
[----:B------:R-:W-:Y:S05]  /*e3e0*/  WARPSYNC.COLLECTIVE R15, `(.L_x_327) ;  /* 0x000000000f087348 */ /* 0x000fea0003c00000 */
[----:B------:R0:W1:Y:S02]  /*e3f0*/  SHFL.IDX P6, R14, R13, R12, R11 ;  /* 0x0000000c0d0e7389 */ /* 0x00006400000c000b */
[----:B01----:R-:W-:Y:S01]  /*e400*/  ENDCOLLECTIVE ;  /* 0x000000000000791b */ /* 0x003fe20003800000 */
.L_x_327:
[----:B------:R-:W-:Y:S02]  /*e410*/  IMAD.MOV.U32 R13, RZ, RZ, R21 ;  /* 0x000000ffff0d7224 */ /* 0x000fe400078e0015 */
[----:B------:R-:W-:Y:S02]  /*e420*/  IMAD.MOV.U32 R12, RZ, RZ, 0x1 ;  /* 0x00000001ff0c7424 */ /* 0x000fe400078e00ff */
[----:B------:R-:W-:-:S07]  /*e430*/  IMAD.MOV.U32 R2, RZ, RZ, R14 ;  /* 0x000000ffff027224 */ /* 0x000fce00078e000e */
[----:B------:R-:W-:Y:S05]  /*e440*/  WARPSYNC.COLLECTIVE R15, `(.L_x_328) ;  /* 0x000000000f087348 */ /* 0x000fea0003c00000 */
[----:B------:R0:W1:Y:S02]  /*e450*/  SHFL.IDX P6, R14, R13, R12, R11 ;  /* 0x0000000c0d0e7389 */ /* 0x00006400000c000b */
[----:B01----:R-:W-:Y:S01]  /*e460*/  ENDCOLLECTIVE ;  /* 0x000000000000791b */ /* 0x003fe20003800000 */
.L_x_328:
        /* <DEDUP_REMOVED lines=13> */
.L_x_329:
[----:B------:R-:W-:Y:S01]  /*e540*/  IMAD.MOV.U32 R2, RZ, RZ, R14 ;  /* 0x000000ffff027224 */ /* 0x000fe200078e000e */
[----:B------:R-:W-:Y:S06]  /*e550*/  BRA `(.L_x_330) ;  /* 0xffffffd000447947 */ /* 0x000fec000383ffff */
.L_x_251:
[----:B---3--:R3:W4:Y:S02]  /*e560*/  SYNCS.PHASECHK.TRANS64.TRYWAIT P0, [R0+URZ+0x19c40], R10 ;  /* 0x019c400a000075a7 */ /* 0x008724000800017f */
[----:B----4-:R-:W-:Y:S05]  /*e570*/  @!P0 NANOSLEEP.SYNCS 0x989680 ;  /* 0x009896800000895d */ /* 0x010fea0003900000 */
[----:B------:R-:W4:Y:S02]  /*e580*/  @!P0 SYNCS.PHASECHK.TRANS64 P0, [R0+URZ+0x19c40], R10 ;  /* 0x019c400a000085a7 */ /* 0x000f24000800007f */
[----:B----4-:R-:W-:Y:S05]  /*e590*/  @!P0 BRA `(.L_x_251) ;  /* 0xfffffffc00f08947 */ /* 0x010fea000383ffff */
[----:B------:R-:W-:Y:S05]  /*e5a0*/  BRA `(.L_x_331) ;  /* 0xffffffd0009c7947 */ /* 0x000fea000383ffff */
.L_x_252:
[----:B------:R-:W-:Y:S01]  /*e5b0*/  BSSY B0, `(.L_x_332) ;  /* 0x0000008000007945 */ /* 0x000fe20003800000 */
[----:B------:R-:W-:Y:S02]  /*e5c0*/  IMAD.MOV.U32 R13, RZ, RZ, R8 ;  /* 0x000000ffff0d7224 */ /* 0x000fe400078e0008 */
[----:B------:R-:W-:Y:S02]  /*e5d0*/  IMAD.MOV.U32 R12, RZ, RZ, RZ ;  /* 0x000000ffff0c7224 */ /* 0x000fe400078e00ff */
[----:B------:R-:W-:Y:S02]  /*e5e0*/  IMAD.MOV.U32 R11, RZ, RZ, 0x1e1f ;  /* 0x00001e1fff0b7424 */ /* 0x000fe400078e00ff */
[----:B------:R-:W-:-:S07]  /*e5f0*/  IMAD.MOV.U32 R15, RZ, RZ, -0x1 ;  /* 0xffffffffff0f7424 */ /* 0x000fce00078e00ff */
[----:B0123--:R-:W-:Y:S05]  /*e600*/  WARPSYNC.COLLECTIVE R15, `(.L_x_333) ;  /* 0x000000000f087348 */ /* 0x00ffea0003c00000 */
[----:B------:R4:W0:Y:S02]  /*e610*/  SHFL.IDX P6, R14, R13, R12, R11 ;  /* 0x0000000c0d0e7389 */ /* 0x00082400000c000b */
[----:B01234-:R-:W-:Y:S01]  /*e620*/  ENDCOLLECTIVE ;  /* 0x000000000000791b */ /* 0x01ffe20003800000 */
.L_x_333:
[----:B------:R-:W-:Y:S05]  /*e630*/  BSYNC B0 ;  /* 0x0000000000007941 */ /* 0x000fea0003800000 */
.L_x_332:
        /* <DEDUP_REMOVED lines=8> */
.L_x_334:
[----:B------:R-:W-:Y:S02]  /*e6c0*/  IMAD.MOV.U32 R13, RZ, RZ, R8 ;  /* 0x000000ffff0d7224 */ /* 0x000fe400078e0008 */
[----:B------:R-:W-:Y:S02]  /*e6d0*/  IMAD.MOV.U32 R12, RZ, RZ, 0x1 ;  /* 0x00000001ff0c7424 */ /* 0x000fe400078e00ff */
[----:B------:R-:W-:-:S07]  /*e6e0*/  IMAD.MOV.U32 R2, RZ, RZ, R14 ;  /* 0x000000ffff027224 */ /* 0x000fce00078e000e */
[----:B------:R-:W-:Y:S05]  /*e6f0*/  WARPSYNC.COLLECTIVE R15, `(.L_x_335) ;  /* 0x000000000f087348 */ /* 0x000fea0003c00000 */
[----:B------:R0:W1:Y:S02]  /*e700*/  SHFL.IDX P6, R14, R13, R12, R11 ;  /* 0x0000000c0d0e7389 */ /* 0x00006400000c000b */
[----:B01----:R-:W-:Y:S01]  /*e710*/  ENDCOLLECTIVE ;  /* 0x000000000000791b */ /* 0x003fe20003800000 */
.L_x_335:
        /* <DEDUP_REMOVED lines=13> */
.L_x_336:
[----:B------:R-:W-:Y:S01]  /*e7f0*/  IMAD.MOV.U32 R2, RZ, RZ, R14 ;  /* 0x000000ffff027224 */ /* 0x000fe200078e000e */
[----:B------:R-:W-:Y:S06]  /*e800*/  BRA `(.L_x_337) ;  /* 0xffffffd000907947 */ /* 0x000fec000383ffff */
.L_x_257:
[----:B0-----:R0:W2:Y:S02]  /*e810*/  SYNCS.PHASECHK.TRANS64.TRYWAIT P2, [R2+URZ+0x19c70], R0 ;  /* 0x019c7000020075a7 */ /* 0x0010a4000804017f */
[----:B--2---:R-:W-:Y:S05]  /*e820*/  @!P2 NANOSLEEP.SYNCS 0x989680 ;  /* 0x009896800000a95d */ /* 0x004fea0003900000 */
[----:B------:R-:W2:Y:S02]  /*e830*/  @!P2 SYNCS.PHASECHK.TRANS64 P2, [R2+URZ+0x19c70], R0 ;  /* 0x019c70000200a5a7 */ /* 0x000ea4000804007f */
[----:B--2---:R-:W-:Y:S05]  /*e840*/  @!P2 BRA `(.L_x_257) ;  /* 0xfffffffc00f0a947 */ /* 0x004fea000383ffff */
[----:B------:R-:W-:Y:S05]  /*e850*/  BRA `(.L_x_338) ;  /* 0xffffffd000fc7947 */ /* 0x000fea000383ffff */
.L_x_259:
[----:B0-----:R0:W2:Y:S02]  /*e860*/  SYNCS.PHASECHK.TRANS64.TRYWAIT P2, [R2+URZ+0x19c60], R0 ;  /* 0x019c6000020075a7 */ /* 0x0010a4000804017f */
[----:B--2---:R-:W-:Y:S05]  /*e870*/  @!P2 NANOSLEEP.SYNCS 0x989680 ;  /* 0x009896800000a95d */ /* 0x004fea0003900000 */
[----:B------:R-:W2:Y:S02]  /*e880*/  @!P2 SYNCS.PHASECHK.TRANS64 P2, [R2+URZ+0x19c60], R0 ;  /* 0x019c60000200a5a7 */ /* 0x000ea4000804007f */
[----:B--2---:R-:W-:Y:S05]  /*e890*/  @!P2 BRA `(.L_x_259) ;  /* 0xfffffffc00f0a947 */ /* 0x004fea000383ffff */
[----:B------:R-:W-:Y:S05]  /*e8a0*/  BRA `(.L_x_339) ;  /* 0xffffffd4000c7947 */ /* 0x000fea000383ffff */
.L_x_267:
[----:B0-----:R0:W1:Y:S02]  /*e8b0*/  SYNCS.PHASECHK.TRANS64.TRYWAIT P1, [R3+URZ+0x19c70], R0 ;  /* 0x019c7000030075a7 */ /* 0x001064000802017f */
[----:B-1----:R-:W-:Y:S05]  /*e8c0*/  @!P1 NANOSLEEP.SYNCS 0x989680 ;  /* 0x009896800000995d */ /* 0x002fea0003900000 */
[----:B------:R-:W1:Y:S02]  /*e8d0*/  @!P1 SYNCS.PHASECHK.TRANS64 P1, [R3+URZ+0x19c70], R0 ;  /* 0x019c7000030095a7 */ /* 0x000e64000802007f */
[----:B-1----:R-:W-:Y:S05]  /*e8e0*/  @!P1 BRA `(.L_x_267) ;  /* 0xfffffffc00f09947 */ /* 0x002fea000383ffff */
[----:B------:R-:W-:Y:S05]  /*e8f0*/  BRA `(.L_x_340) ;  /* 0xffffffd800707947 */ /* 0x000fea000383ffff */
.L_x_269:
[----:B0-----:R0:W1:Y:S02]  /*e900*/  SYNCS.PHASECHK.TRANS64.TRYWAIT P1, [R3+URZ+0x19c60], R0 ;  /* 0x019c6000030075a7 */ /* 0x001064000802017f */
[----:B-1----:R-:W-:Y:S05]  /*e910*/  @!P1 NANOSLEEP.SYNCS 0x989680 ;  /* 0x009896800000995d */ /* 0x002fea0003900000 */
[----:B------:R-:W1:Y:S02]  /*e920*/  @!P1 SYNCS.PHASECHK.TRANS64 P1, [R3+URZ+0x19c60], R0 ;  /* 0x019c6000030095a7 */ /* 0x000e64000802007f */
[----:B-1----:R-:W-:Y:S05]  /*e930*/  @!P1 BRA `(.L_x_269) ;  /* 0xfffffffc00f09947 */ /* 0x002fea000383ffff */
[----:B------:R-:W-:Y:S05]  /*e940*/  BRA `(.L_x_341) ;  /* 0xffffffd8007c7947 */ /* 0x000fea000383ffff */
.L_x_283:
[----:B0-----:R0:W1:Y:S02]  /*e950*/  SYNCS.PHASECHK.TRANS64.TRYWAIT P0, [R4+URZ+0x19c20], R0 ;  /* 0x019c2000040075a7 */ /* 0x001064000800017f */
[----:B-1----:R-:W-:Y:S05]  /*e960*/  @!P0 NANOSLEEP.SYNCS 0x989680 ;  /* 0x009896800000895d */ /* 0x002fea0003900000 */
[----:B------:R-:W1:Y:S02]  /*e970*/  @!P0 SYNCS.PHASECHK.TRANS64 P0, [R4+URZ+0x19c20], R0 ;  /* 0x019c2000040085a7 */ /* 0x000e64000800007f */
[----:B-1----:R-:W-:Y:S05]  /*e980*/  @!P0 BRA `(.L_x_283) ;  /* 0xfffffffc00f08947 */ /* 0x002fea000383ffff */
[----:B------:R-:W-:Y:S05]  /*e990*/  BRA `(.L_x_342) ;  /* 0xffffffe800147947 */ /* 0x000fea000383ffff */
.L_x_284:
[----:B------:R-:W1:Y:S01]  /*e9a0*/  S2R R2, SR_TID.X ;  /* 0x0000000000027919 */ /* 0x000e620000002100 */
[----:B------:R-:W-:Y:S01]  /*e9b0*/  BSSY B0, `(.L_x_343) ;  /* 0x000000a000007945 */ /* 0x000fe20003800000 */
[----:B------:R-:W-:Y:S02]  /*e9c0*/  IMAD.MOV.U32 R12, RZ, RZ, RZ ;  /* 0x000000ffff0c7224 */ /* 0x000fe400078e00ff */
[----:B------:R-:W-:Y:S02]  /*e9d0*/  IMAD.MOV.U32 R11, RZ, RZ, 0x1f ;  /* 0x0000001fff0b7424 */ /* 0x000fe400078e00ff */
[----:B------:R-:W-:Y:S01]  /*e9e0*/  IMAD.MOV.U32 R15, RZ, RZ, -0x1 ;  /* 0xffffffffff0f7424 */ /* 0x000fe200078e00ff */
[----:B-1----:R-:W-:-:S04]  /*e9f0*/  SHF.R.U32.HI R2, RZ, 0x5, R2 ;  /* 0x00000005ff027819 */ /* 0x002fc80000011602 */
[----:B------:R-:W-:-:S05]  /*ea00*/  LOP3.LUT R2, R2, 0x3, RZ, 0xc0, !PT ;  /* 0x0000000302027812 */ /* 0x000fca00078ec0ff */
[----:B------:R-:W-:-:S07]  /*ea10*/  IMAD.MOV.U32 R13, RZ, RZ, R2 ;  /* 0x000000ffff0d7224 */ /* 0x000fce00078e0002 */
[----:B0-----:R-:W-:Y:S05]  /*ea20*/  WARPSYNC.COLLECTIVE R15, `(.L_x_344) ;  /* 0x000000000f087348 */ /* 0x001fea0003c00000 */
[----:B------:R1:W2:Y:S02]  /*ea30*/  SHFL.IDX P6, R14, R13, R12, R11 ;  /* 0x0000000c0d0e7389 */ /* 0x0002a400000c000b */
[----:B012---:R-:W-:Y:S01]  /*ea40*/  ENDCOLLECTIVE ;  /* 0x000000000000791b */ /* 0x007fe20003800000 */
.L_x_344:
[----:B------:R-:W-:Y:S05]  /*ea50*/  BSYNC B0 ;  /* 0x0000000000007941 */ /* 0x000fea0003800000 */
.L_x_343:
[----:B------:R-:W-:Y:S05]  /*ea60*/  BRA `(.L_x_345) ;  /* 0xffffffe400fc7947 */ /* 0x000fea000383ffff */
.L_x_287:
[----:B------:R-:W-:Y:S01]  /*ea70*/  BSSY B1, `(.L_x_346) ;  /* 0x0000006000017945 */ /* 0x000fe20003800000 */
[----:B------:R-:W-:-:S07]  /*ea80*/  IMAD.MOV.U32 R15, RZ, RZ, -0x1 ;  /* 0xffffffffff0f7424 */ /* 0x000fce00078e00ff */
[----:B0-----:R-:W-:Y:S05]  /*ea90*/  WARPSYNC.COLLECTIVE R15, `(.L_x_347) ;  /* 0x000000000f0c7348 */ /* 0x001fea0003c00000 */
[----:B------:R-:W-:Y:S02]  /*eaa0*/  ELECT P6, UR62, PT ;  /* 0x00000000003e782f */ /* 0x000fe400038c0000 */
[----:B------:R-:W-:Y:S01]  /*eab0*/  MOV R14, UR62 ;  /* 0x0000003e000e7c02 */ /* 0x000fe20008000f00 */
[----:B0-----:R-:W-:Y:S10]  /*eac0*/  ENDCOLLECTIVE ;  /* 0x000000000000791b */ /* 0x001ff40003800000 */
.L_x_347:
[----:B------:R-:W-:Y:S05]  /*ead0*/  BSYNC B1 ;  /* 0x0000000000017941 */ /* 0x000fea0003800000 */
.L_x_346:
[----:B------:R-:W-:Y:S05]  /*eae0*/  BRA `(.L_x_348) ;  /* 0xffffffe400f47947 */ /* 0x000fea000383ffff */
.L_x_289:
[----:B0-----:R0:W1:Y:S02]  /*eaf0*/  SYNCS.PHASECHK.TRANS64.TRYWAIT P1, [R5+URZ+0x19c40], R0 ;  /* 0x019c4000050075a7 */ /* 0x001064000802017f */
[----:B-1----:R-:W-:Y:S05]  /*eb00*/  @!P1 NANOSLEEP.SYNCS 0x989680 ;  /* 0x009896800000995d */ /* 0x002fea0003900000 */
[----:B------:R-:W1:Y:S02]  /*eb10*/  @!P1 SYNCS.PHASECHK.TRANS64 P1, [R5+URZ+0x19c40], R0 ;  /* 0x019c4000050095a7 */ /* 0x000e64000802007f */
[----:B-1----:R-:W-:Y:S05]  /*eb20*/  @!P1 BRA `(.L_x_289) ;  /* 0xfffffffc00f09947 */ /* 0x002fea000383ffff */
[----:B------:R-:W-:Y:S05]  /*eb30*/  BRA `(.L_x_349) ;  /* 0xffffffe800147947 */ /* 0x000fea000383ffff */
.L_x_291:
[----:B-1----:R1:W2:Y:S02]  /*eb40*/  SYNCS.PHASECHK.TRANS64.TRYWAIT P1, [R23+URZ+0x19c40], R2 ;  /* 0x019c4002170075a7 */ /* 0x0022a4000802017f */
[----:B--2---:R-:W-:Y:S05]  /*eb50*/  @!P1 NANOSLEEP.SYNCS 0x989680 ;  /* 0x009896800000995d */ /* 0x004fea0003900000 */
[----:B------:R-:W2:Y:S02]  /*eb60*/  @!P1 SYNCS.PHASECHK.TRANS64 P1, [R23+URZ+0x19c40], R2 ;  /* 0x019c4002170095a7 */ /* 0x000ea4000802007f */
[----:B--2---:R-:W-:Y:S05]  /*eb70*/  @!P1 BRA `(.L_x_291) ;  /* 0xfffffffc00f09947 */ /* 0x004fea000383ffff */
[----:B------:R-:W-:Y:S05]  /*eb80*/  BRA `(.L_x_350) ;  /* 0xffffffe800207947 */ /* 0x000fea000383ffff */
.L_x_293:
[----:B--2---:R2:W3:Y:S02]  /*eb90*/  SYNCS.PHASECHK.TRANS64.TRYWAIT P1, [R5+URZ+0x19c60], R0 ;  /* 0x019c6000050075a7 */ /* 0x0044e4000802017f */
[----:B---3--:R-:W-:Y:S05]  /*eba0*/  @!P1 NANOSLEEP.SYNCS 0x989680 ;  /* 0x009896800000995d */ /* 0x008fea0003900000 */
[----:B------:R-:W3:Y:S02]  /*ebb0*/  @!P1 SYNCS.PHASECHK.TRANS64 P1, [R5+URZ+0x19c60], R0 ;  /* 0x019c6000050095a7 */ /* 0x000ee4000802007f */
[----:B---3--:R-:W-:Y:S05]  /*ebc0*/  @!P1 BRA `(.L_x_293) ;  /* 0xfffffffc00f09947 */ /* 0x008fea000383ffff */
[----:B------:R-:W-:Y:S05]  /*ebd0*/  BRA `(.L_x_351) ;  /* 0xffffffe8001c7947 */ /* 0x000fea000383ffff */
.L_x_295:
[----:B---3--:R3:W4:Y:S02]  /*ebe0*/  SYNCS.PHASECHK.TRANS64.TRYWAIT P1, [R23+URZ+0x19c60], R2 ;  /* 0x019c6002170075a7 */ /* 0x008724000802017f */
[----:B----4-:R-:W-:Y:S05]  /*ebf0*/  @!P1 NANOSLEEP.SYNCS 0x989680 ;  /* 0x009896800000995d */ /* 0x010fea0003900000 */
[----:B------:R-:W4:Y:S02]  /*ec00*/  @!P1 SYNCS.PHASECHK.TRANS64 P1, [R23+URZ+0x19c60], R2 ;  /* 0x019c6002170095a7 */ /* 0x000f24000802007f */
[----:B----4-:R-:W-:Y:S05]  /*ec10*/  @!P1 BRA `(.L_x_295) ;  /* 0xfffffffc00f09947 */ /* 0x010fea000383ffff */
[----:B------:R-:W-:Y:S05]  /*ec20*/  BRA `(.L_x_352) ;  /* 0xffffffe800187947 */ /* 0x000fea000383ffff */
.L_x_297:
[----:B----4-:R4:W0:Y:S02]  /*ec30*/  SYNCS.PHASECHK.TRANS64.TRYWAIT P1, [R5+URZ+0x19c80], R0 ;  /* 0x019c8000050075a7 */ /* 0x010824000802017f */
[----:B0-----:R-:W-:Y:S05]  /*ec40*/  @!P1 NANOSLEEP.SYNCS 0x989680 ;  /* 0x009896800000995d */ /* 0x001fea0003900000 */
[----:B------:R-:W0:Y:S02]  /*ec50*/  @!P1 SYNCS.PHASECHK.TRANS64 P1, [R5+URZ+0x19c80], R0 ;  /* 0x019c8000050095a7 */ /* 0x000e24000802007f */
[----:B0-----:R-:W-:Y:S05]  /*ec60*/  @!P1 BRA `(.L_x_297) ;  /* 0xfffffffc00f09947 */ /* 0x001fea000383ffff */
[----:B------:R-:W-:Y:S05]  /*ec70*/  BRA `(.L_x_353) ;  /* 0xffffffe800147947 */ /* 0x000fea000383ffff */
.L_x_354:
        /* <DEDUP_REMOVED lines=16> */
.L_x_2579:


//--------------------- .text._ZN7cutlass13device_kernelIN5flash11enable_sm90INS1_16FlashAttnFwdSm90INS1_25CollectiveMainloopFwdSm90ILi2EN4cute5tupleIJNS5_1CILi1EEES8_S8_EEENS6_IJNS7_ILi192EEENS7_ILi128EEENS7_ILi96EEEEEELi96ENS_12float_e4m3_tEfNS_4arch4Sm90ELb0ELb0ELb0ELb1ELb1ELb1ELb0ELb1ELb1ELb1ELb0ELb0EEENS1_21CollectiveEpilogueFwdINS6_IJSA_SC_SB_EEES9_NS_10bfloat16_tESG_Li384ELb1ELb1ELb0ELb1EEENS1_36VarlenDynamicPersistentTileSchedulerILi192ELi128ELi384ELi128ELb0ELb1ELb1ELb0ELb1ELb1EEEEEEEEEvNT_6ParamsE --------------------------
	.section	.text._ZN7cutlass13device_kernelIN5flash11enable_sm90INS1_16FlashAttnFwdSm90INS1_25CollectiveMainloopFwdSm90ILi2EN4cute5tupleIJNS5_1CILi1EEES8_S8_EEENS6_IJNS7_ILi192EEENS7_ILi128EEENS7_ILi96EEEEEELi96ENS_12float_e4m3_tEfNS_4arch4Sm90ELb0ELb0ELb0ELb1ELb1ELb1ELb0ELb1ELb1ELb1ELb0ELb0EEENS1_21CollectiveEpilogueFwdINS6_IJSA_SC_SB_EEES9_NS_10bfloat16_tESG_Li384ELb1ELb1ELb0ELb1EEENS1_36VarlenDynamicPersistentTileSchedulerILi192ELi128ELi384ELi128ELb0ELb1ELb1ELb0ELb1ELb1EEEEEEEEEvNT_6ParamsE,"ax",@progbits
	.align	128
.text._ZN7cutlass13device_kernelIN5flash11enable_sm90INS1_16FlashAttnFwdSm90INS1_25CollectiveMainloopFwdSm90ILi2EN4cute5tupleIJNS5_1CILi1EEES8_S8_EEENS6_IJNS7_ILi192EEENS7_ILi128EEENS7_ILi96EEEEEELi96ENS_12float_e4m3_tEfNS_4arch4Sm90ELb0ELb0ELb0ELb1ELb1ELb1ELb0ELb1ELb1ELb1ELb0ELb0EEENS1_21CollectiveEpilogueFwdINS6_IJSA_SC_SB_EEES9_NS_10bfloat16_tESG_Li384ELb1ELb1ELb0ELb1EEENS1_36VarlenDynamicPersistentTileSchedulerILi192ELi128ELi384ELi128ELb0ELb1ELb1ELb0ELb1ELb1EEEEEEEEEvNT_6ParamsE:
        .type           _ZN7cutlass13device_kernelIN5flash11enable_sm90INS1_16FlashAttnFwdSm90INS1_25CollectiveMainloopFwdSm90ILi2EN4cute5tupleIJNS5_1CILi1EEES8_S8_EEENS6_IJNS7_ILi192EEENS7_ILi128EEENS7_ILi96EEEEEELi96ENS_12float_e4m3_tEfNS_4arch4Sm90ELb0ELb0ELb0ELb1ELb1ELb1ELb0ELb1ELb1ELb1ELb0ELb0EEENS1_21CollectiveEpilogueFwdINS6_IJSA_SC_SB_EEES9_NS_10bfloat16_tESG_Li384ELb1ELb1ELb0ELb1EEENS1_36VarlenDynamicPersistentTileSchedulerILi192ELi128ELi384ELi128ELb0ELb1ELb1ELb0ELb1ELb1EEEEEEEEEvNT_6ParamsE,@function
        .size           _ZN7cutlass13device_kernelIN5flash11enable_sm90INS1_16FlashAttnFwdSm90INS1_25CollectiveMainloopFwdSm90ILi2EN4cute5tupleIJNS5_1CILi1EEES8_S8_EEENS6_IJNS7_ILi192EEENS7_ILi128EEENS7_ILi96EEEEEELi96ENS_12float_e4m3_tEfNS_4arch4Sm90ELb0ELb0ELb0ELb1ELb1ELb1ELb0ELb1ELb1ELb1ELb0ELb0EEENS1_21CollectiveEpilogueFwdINS6_IJSA_SC_SB_EEES9_NS_10bfloat16_tESG_Li384ELb1ELb1ELb0ELb1EEENS1_36VarlenDynamicPersistentTileSchedulerILi192ELi128ELi384ELi128ELb0ELb1ELb1ELb0ELb1ELb1EEEEEEEEEvNT_6ParamsE,(.L_x_2580 - _ZN7cutlass13device_kernelIN5flash11enable_sm90INS1_16FlashAttnFwdSm90INS1_25CollectiveMainloopFwdSm90ILi2EN4cute5tupleIJNS5_1CILi1EEES8_S8_EEENS6_IJNS7_ILi192EEENS7_ILi128EEENS7_ILi96EEEEEELi96ENS_12float_e4m3_tEfNS_4arch4Sm90ELb0ELb0ELb0ELb1ELb1ELb1ELb0ELb1ELb1ELb1ELb0ELb0EEENS1_21CollectiveEpilogueFwdINS6_IJSA_SC_SB_EEES9_NS_10bfloat16_tESG_Li384ELb1ELb1ELb0ELb1EEENS1_36VarlenDynamicPersistentTileSchedulerILi192ELi128ELi384ELi128ELb0ELb1ELb1ELb0ELb1ELb1EEEEEEEEEvNT_6ParamsE)
        .other          _ZN7cutlass13device_kernelIN5flash11enable_sm90INS1_16FlashAttnFwdSm90INS1_25CollectiveMainloopFwdSm90ILi2EN4cute5tupleIJNS5_1CILi1EEES8_S8_EEENS6_IJNS7_ILi192EEENS7_ILi128EEENS7_ILi96EEEEEELi96ENS_12float_e4m3_tEfNS_4arch4Sm90ELb0ELb0ELb0ELb1ELb1ELb1ELb0ELb1ELb1ELb1ELb0ELb0EEENS1_21CollectiveEpilogueFwdINS6_IJSA_SC_SB_EEES9_NS_10bfloat16_tESG_Li384ELb1ELb1ELb0ELb1EEENS1_36VarlenDynamicPersistentTileSchedulerILi192ELi128ELi384ELi128ELb0ELb1ELb1ELb0ELb1ELb1EEEEEEEEEvNT_6ParamsE,@"STO_CUDA_ENTRY STV_DEFAULT"
_ZN7cutlass13device_kernelIN5flash11enable_sm90INS1_16FlashAttnFwdSm90INS1_25CollectiveMainloopFwdSm90ILi2EN4cute5tupleIJNS5_1CILi1EEES8_S8_EEENS6_IJNS7_ILi192EEENS7_ILi128EEENS7_ILi96EEEEEELi96ENS_12float_e4m3_tEfNS_4arch4Sm90ELb0ELb0ELb0ELb1ELb1ELb1ELb0ELb1ELb1ELb1ELb0ELb0EEENS1_21CollectiveEpilogueFwdINS6_IJSA_SC_SB_EEES9_NS_10bfloat16_tESG_Li384ELb1ELb1ELb0ELb1EEENS1_36VarlenDynamicPersistentTileSchedulerILi192ELi128ELi384ELi128ELb0ELb1ELb1ELb0ELb1ELb1EEEEEEEEEvNT_6ParamsE:
[----:B------:R-:W0:Y:S02]  /*0000*/  LDC R1, c[0x0][0x28] ;  /* 0x00000a00ff017b82 */ /* 0x000e240000000800 */
[----:B0-----:R-:W-:Y:S01]  /*0010*/  VIADD R1, R1, 0xffffff80 ;  /* 0xffffff8001017836 */ /* 0x001fe20000000000 */
[----:B------:R-:W0:Y:S01]  /*0020*/  S2R R3, SR_TID.X ;  /* 0x0000000000037919 */ /* 0x000e220000002100 */
[----:B------:R-:W-:Y:S01]  /*0030*/  ELECT P0, URZ, PT ;  /* 0x00000000003f782f */ /* 0x000fe20003800000 */
[----:B------:R-:W-:Y:S01]  /*0040*/  BSSY B0, `(.L_x_355) ;  /* 0x000000e000007945 */ /* 0x000fe20003800000 */
[--C-:B0-----:R-:W-:Y:S02]  /*0050*/  SHF.R.U32.HI R0, RZ, 0x5, R3.reuse ;  /* 0x00000005ff007819 */ /* 0x101fe40000011603 */
[----:B------:R-:W-:-:S03]  /*0060*/  SHF.R.U32.HI R3, RZ, 0x7, R3 ;  /* 0x00000007ff037819 */ /* 0x000fc60000011603 */
[----:B------:R-:W0:Y:S02]  /*0070*/  SHFL.IDX PT, R2, R0, RZ, 0x1f ;  /* 0x00001fff00027589 */ /* 0x000e2400000e0000 */
[----:B0-----:R-:W-:-:S13]  /*0080*/  ISETP.EQ.AND P0, PT, R2, RZ, P0 ;  /* 0x000000ff0200720c */ /* 0x001fda0000702270 */
[----:B------:R-:W-:Y:S05]  /*0090*/  @!P0 BRA `(.L_x_356) ;  /* 0x0000000000208947 */ /* 0x000fea0003800000 */
[----:B------:R-:W-:Y:S02]  /*00a0*/  ULDC.64 UR4, c[0x0][0x198] ;  /* 0x0000660000047ab9 */ /* 0x000fe40000000a00 */
[----:B------:R-:W-:Y:S02]  /*00b0*/  UIADD3 UR6, UP0, UR4, 0x570, URZ ;  /* 0x0000057004067890 */ /* 0x000fe4000ff1e03f */
[----:B------:R-:W-:Y:S02]  /*00c0*/  UIADD3 UR4, UP1, UR4, 0x670, URZ ;  /* 0x0000067004047890 */ /* 0x000fe4000ff3e03f */
[----:B------:R-:W-:Y:S02]  /*00d0*/  UIADD3.X UR7, URZ, UR5, URZ, UP0, !UPT ;  /* 0x000000053f077290 */ /* 0x000fe400087fe43f */
[----:B------:R-:W-:-:S07]  /*00e0*/  UIADD3.X UR5, URZ, UR5, URZ, UP1, !UPT ;  /* 0x000000053f057290 */ /* 0x000fce0008ffe43f */
[----:B------:R0:W-:Y:S02]  /*00f0*/  UTMACCTL.PF [UR6] ;  /* 0x00000000060079b9 */ /* 0x0001e40008040000 */
[----:B------:R0:W-:Y:S02]  /*0100*/  UTMACCTL.PF [UR4] ;  /* 0x00000000040079b9 */ /* 0x0001e40008040000 */
[----:B0-----:R-:W-:Y:S01]  /*0110*/  NOP ;  /* 0x0000000000007918 */ /* 0x001fe20000000000 */
.L_x_356:
[----:B------:R-:W-:Y:S05]  /*0120*/  BSYNC B0 ;  /* 0x0000000000007941 */ /* 0x000fea0003800000 */
.L_x_355:
[----:B------:R-:W-:Y:S01]  /*0130*/  VOTEU.ANY UP0, P0 ;  /* 0x00000000003f7886 */ /* 0x000fe20000000100 */
[----:B------:R-:W0:Y:S01]  /*0140*/  SHFL.IDX PT, R3, R3, RZ, 0x1f ;  /* 0x00001fff03037589 */ /* 0x000e2200000e0000 */
[----:B------:R-:W-:Y:S01]  /*0150*/  UMOV UR4, 0x80 ;  /* 0x0000008000047882 */ /* 0x000fe20000000000 */
[----:B------:R-:W-:Y:S01]  /*0160*/  UMOV UR7, 0x180 ;  /* 0x0000018000077882 */ /* 0x000fe20000000000 */
[----:B------:R-:W-:Y:S01]  /*0170*/  VOTEU.ANY UP1, P0 ;  /* 0x00000000003f7886 */ /* 0x000fe20000020100 */
[----:B------:R-:W1:Y:S01]  /*0180*/  @UP0 S2UR UR8, SR_CgaCtaId ;  /* 0x00000000000809c3 */ /* 0x000e620000008800 */
[----:B------:R-:W2:Y:S01]  /*0190*/  SHFL.IDX PT, R2, R0, RZ, 0x1f ;  /* 0x00001fff00027589 */ /* 0x000ea200000e0000 */
[----:B------:R-:W-:Y:S01]  /*01a0*/  @UP0 UMOV UR6, 0x400 ;  /* 0x0000040000060882 */ /* 0x000fe20000000000 */
[----:B------:R-:W-:-:S04]  /*01b0*/  @UP0 UIADD3 UR4, -UR4, 0x100000, URZ ;  /* 0x0010000004040890 */ /* 0x000fc8000fffe13f */
[----:B------:R-:W-:Y:S02]  /*01c0*/  @UP0 USHF.L.U32 UR5, UR4, 0xb, URZ ;  /* 0x0000000b04050899 */ /* 0x000fe4000800063f */
[----:B------:R-:W-:Y:S01]  /*01d0*/  @UP0 USHF.L.U32 UR4, UR4, 0x1, URZ ;  /* 0x0000000104040899 */ /* 0x000fe2000800063f */
[----:B------:R-:W-:Y:S01]  /*01e0*/  VOTEU.ANY UP2, P0 ;  /* 0x00000000003f7886 */ /* 0x000fe20000040100 */
[----:B0-----:R-:W-:Y:S01]  /*01f0*/  R2UR UR9, R3 ;  /* 0x00000000030972ca */ /* 0x001fe200000e0000 */
[----:B-1----:R-:W-:Y:S01]  /*0200*/  @UP0 ULEA UR8, UR8, UR6, 0x18 ;  /* 0x0000000608080291 */ /* 0x002fe2000f8ec03f */
[----:B--2---:R-:W-:Y:S01]  /*0210*/  ISETP.NE.AND P1, PT, R2, RZ, PT ;  /* 0x000000ff0200720c */ /* 0x004fe20003f25270 */
[----:B------:R-:W-:-:S04]  /*0220*/  @UP0 UIADD3 UR6, -UR7, 0x100000, URZ ;  /* 0x0010000007060890 */ /* 0x000fc8000fffe13f */
[----:B------:R-:W-:Y:S02]  /*0230*/  @UP0 USHF.L.U32 UR7, UR6, 0xb, URZ ;  /* 0x0000000b06070899 */ /* 0x000fe4000800063f */
[----:B------:R-:W-:-:S04]  /*0240*/  @UP0 USHF.L.U32 UR6, UR6, 0x1, URZ ;  /* 0x0000000106060899 */ /* 0x000fc8000800063f */
[----:B------:R-:W-:Y:S01]  /*0250*/  UISETP.NE.AND UP0, UPT, UR9, URZ, UPT ;  /* 0x0000003f0900728c */ /* 0x000fe2000bf05270 */
[----:B------:R-:W0:Y:S02]  /*0260*/  FENCE.VIEW.ASYNC.S ;  /* 0x00000000000073c6 */ /* 0x000e240000000000 */
[----:B0-----:R0:W1:Y:S05]  /*0270*/  @UP1 SYNCS.EXCH.64 URZ, [UR8+0x19c00], UR4 ;  /* 0x019c0004083f15b2 */ /* 0x00106a0008000100 */
[----:B------:R0:W2:Y:S01]  /*0280*/  @UP2 SYNCS.EXCH.64 URZ, [UR8+0x19c20], UR6 ;  /* 0x019c2006083f25b2 */ /* 0x0000a20008000100 */
        /* <DEDUP_REMOVED lines=14> */
[----:B0-----:R3:W4:Y:S08]  /*0370*/  SYNCS.EXCH.64 URZ, [UR8+0x19c30], UR4 ;  /* 0x019c3004083f75b2 */ /* 0x0017300008000100 */
[----:B------:R3:W0:Y:S01]  /*0380*/  SYNCS.EXCH.64 URZ, [UR8+0x19c40], UR6 ;  /* 0x019c4006083f75b2 */ /* 0x0006220008000100 */
[----:B------:R3:W0:Y:S01]  /*0390*/  SYNCS.EXCH.64 URZ, [UR8+0x19c38], UR4 ;  /* 0x019c3804083f75b2 */ /* 0x0006220008000100 */
[----:B------:R3:W0:Y:S02]  /*03a0*/  SYNCS.EXCH.64 URZ, [UR8+0x19c48], UR6 ;  /* 0x019c4806083f75b2 */ /* 0x0006240008000100 */
[----:B---3--:R-:W-:Y:S01]  /*03b0*/  NOP ;  /* 0x0000000000007918 */ /* 0x008fe20000000000 */
.L_x_357:
[----:B------:R-:W3:Y:S01]  /*03c0*/  SHFL.IDX PT, R2, R0, RZ, 0x1f ;  /* 0x00001fff00027589 */ /* 0x000ee200000e0000 */
[----:B------:R-:W-:Y:S01]  /*03d0*/  NOP ;  /* 0x0000000000007918 */ /* 0x000fe20000000000 */
[----:B---3--:R-:W-:-:S13]  /*03e0*/  ISETP.NE.AND P0, PT, R2, RZ, PT ;  /* 0x000000ff0200720c */ /* 0x008fda0003f05270 */
        /* <DEDUP_REMOVED lines=17> */
[----:B------:R3:W0:Y:S02]  /*0500*/  SYNCS.EXCH.64 URZ, [UR8+0x19c68], UR6 ;  /* 0x019c6806083f75b2 */ /* 0x0006240008000100 */
[----:B---3--:R-:W-:Y:S01]  /*0510*/  NOP ;  /* 0x0000000000007918 */ /* 0x008fe20000000000 */
.L_x_358:
[----:B------:R-:W3:Y:S01]  /*0520*/  SHFL.IDX PT, R2, R0, RZ, 0x1f ;  /* 0x00001fff00027589 */ /* 0x000ee200000e0000 */
[----:B------:R-:W-:Y:S01]  /*0530*/  NOP ;  /* 0x0000000000007918 */ /* 0x000fe20000000000 */
[----:B---3--:R-:W-:-:S13]  /*0540*/  ISETP.NE.AND P0, PT, R2, RZ, PT ;  /* 0x000000ff0200720c */ /* 0x008fda0003f05270 */
        /* <DEDUP_REMOVED lines=13> */
[----:B------:R3:W0:Y:S02]  /*0620*/  SYNCS.EXCH.64 URZ, [UR6+0x19c88], UR4 ;  /* 0x019c8804063f75b2 */ /* 0x0006240008000100 */
[----:B---3--:R-:W-:Y:S01]  /*0630*/  NOP ;  /* 0x0000000000007918 */ /* 0x008fe20000000000 */
.L_x_359:
        /* <DEDUP_REMOVED lines=22> */
.L_x_360:
[----:B------:R-:W3:Y:S01]  /*07a0*/  SHFL.IDX PT, R3, R0, RZ, 0x1f ;  /* 0x00001fff00037589 */ /* 0x000ee200000e0000 */
[----:B------:R-:W-:Y:S01]  /*07b0*/  NOP ;  /* 0x0000000000007918 */ /* 0x000fe20000000000 */
[----:B------:R-:W0:Y:S01]  /*07c0*/  S2R R2, SR_CgaCtaId ;  /* 0x0000000000027919 */ /* 0x000e220000008800 */
[----:B---3--:R-:W-:-:S13]  /*07d0*/  ISETP.NE.AND P0, PT, R3, RZ, PT ;  /* 0x000000ff0300720c */ /* 0x008fda0003f05270 */
        /* <DEDUP_REMOVED lines=14> */
[----:B0-----:R0:W3:Y:S08]  /*08c0*/  SYNCS.EXCH.64 URZ, [UR8+0x19cb0], UR4 ;  /* 0x019cb004083f75b2 */ /* 0x0010f00008000100 */
[----:B------:R0:W0:Y:S01]  /*08d0*/  SYNCS.EXCH.64 URZ, [UR8+0x19cc0], UR6 ;  /* 0x019cc006083f75b2 */ /* 0x0000220008000100 */
[----:B------:R0:W0:Y:S01]  /*08e0*/  SYNCS.EXCH.64 URZ, [UR8+0x19cb8], UR4 ;  /* 0x019cb804083f75b2 */ /* 0x0000220008000100 */
[----:B------:R0:W0:Y:S01]  /*08f0*/  SYNCS.EXCH.64 URZ, [UR8+0x19cc8], UR6 ;  /* 0x019cc806083f75b2 */ /* 0x0000220008000100 */
[----:B------:R-:W-:Y:S01]  /*0900*/  NOP ;  /* 0x0000000000007918 */ /* 0x000fe20000000000 */
.L_x_361:
[----:B------:R-:W-:Y:S01]  /*0910*/  PLOP3.LUT P0, PT, PT, PT, UP0, 0x80, 0x0 ;  /* 0x000000000000781c */ /* 0x000fe20003f0f008 */
[----:B------:R-:W-:Y:S01]  /*0920*/  UMOV UR37, 0x1 ;  /* 0x0000000100257882 */ /* 0x000fe20000000000 */
[----:B------:R-:W-:Y:S01]  /*0930*/  NOP ;  /* 0x0000000000007918 */ /* 0x000fe20000000000 */
[----:B------:R-:W-:Y:S01]  /*0940*/  USEL UR37, UR37, 0x2, !UP0 ;  /* 0x0000000225257887 */ /* 0x000fe2000c000000 */
[----:B------:R-:W-:Y:S01]  /*0950*/  BSSY B8, `(.L_x_362) ;  /* 0x000184b000087945 */ /* 0x000fe20003800000 */
[----:B------:R-:W-:Y:S01]  /*0960*/  ULDC.64 UR42, c[0x0][0x208] ;  /* 0x00008200002a7ab9 */ /* 0x000fe20000000a00 */
[----:B01234-:R-:W-:Y:S07]  /*0970*/  BAR.SYNC.DEFER_BLOCKING 0x0 ;  /* 0x0000000000007b1d */ /* 0x01ffee0000010000 */
[----:B------:R-:W-:Y:S05]  /*0980*/  @!P0 BRA `(.L_x_363) ;  /* 0x0000011400a88947 */ /* 0x000fea0003800000 */
.L_x_364:
[----:B------:R-:W-:-:S08]  /*0990*/  NOP ;  /* 0x0000000000007918 */ /* 0x000fd00000000000 */
[----:B------:R-:W0:Y:S02]  /*09a0*/  USETMAXREG.TRY_ALLOC.CTAPOOL UP0, 0xa0 ;  /* 0x000000a0000079c8 */ /* 0x000e240008000600 */
[----:B0-----:R-:W-:-:S13]  /*09b0*/  PLOP3.LUT P0, PT, PT, PT, UP0, 0x80, 0x0 ;  /* 0x000000000000781c */ /* 0x001fda0003f0f008 */
[----:B------:R-:W-:Y:S05]  /*09c0*/  @!P0 BRA `(.L_x_364) ;  /* 0xfffffffc00f08947 */ /* 0x000fea000383ffff */
[----:B------:R-:W0:Y:S08]  /*09d0*/  S2UR UR4, SR_CgaCtaId ;  /* 0x00000000000479c3 */ /* 0x000e300000008800 */
[----:B------:R-:W-:Y:S06]  /*09e0*/  BAR.ARV 0x8, 0x200 ;  /* 0x0208000000007b1d */ /* 0x000fec0000002000 */
[----:B------:R-:W-:-:S02]  /*09f0*/  MOV R18, 0x400 ;  /* 0x0000040000127802 */ /* 0x000fc40000000f00 */
[----:B------:R-:W-:Y:S01]  /*0a00*/  BAR.SYNC.DEFER_BLOCKING 0x5, 0x200 ;  /* 0x0148000000007b1d */ /* 0x000fe20000010000 */
[----:B0-----:R-:W-:-:S05]  /*0a10*/  IMAD.U32 R0, RZ, RZ, UR4 ;  /* 0x00000004ff007e24 */ /* 0x001fca000f8e00ff */
[----:B------:R-:W-:Y:S01]  /*0a20*/  ULDC UR4, c[0x0][0xc3c] ;  /* 0x00030f0000047ab9 */ /* 0x000fe20000000800 */
[----:B------:R-:W-:Y:S01]  /*0a30*/  LEA R18, R0, R18, 0x18 ;  /* 0x0000001200127211 */ /* 0x000fe200078ec0ff */
[----:B------:R-:W-:Y:S04]  /*0a40*/  STL [R1+0x20], R0 ;  /* 0x0000200001007387 */ /* 0x000fe80000100800 */
[----:B------:R-:W0:Y:S01]  /*0a50*/  LDS.128 R152, [R18+0x19cd0] ;  /* 0x019cd00012987984 */ /* 0x000e220000000c00 */
[----:B------:R-:W-:Y:S06]  /*0a60*/  BAR.ARV 0x4, 0x200 ;  /* 0x0108000000007b1d */ /* 0x000fec0000002000 */
[----:B0-----:R-:W-:-:S13]  /*0a70*/  ISETP.GE.AND P0, PT, R155, UR4, PT ;  /* 0x000000049b007c0c */ /* 0x001fda000bf06270 */
[----:B------:R-:W-:Y:S05]  /*0a80*/  @P0 BRA `(.L_x_365) ;  /* 0x0000018000dc0947 */ /* 0x000fea0003800000 */
[----:B------:R-:W0:Y:S01]  /*0a90*/  S2R R0, SR_TID.X ;  /* 0x0000000000007919 */ /* 0x000e220000002100 */
[----:B------:R-:W-:Y:S01]  /*0aa0*/  IMAD.MOV.U32 R157, RZ, RZ, RZ ;  /* 0x000000ffff9d7224 */ /* 0x000fe200078e00ff */
[----:B------:R-:W-:Y:S01]  /*0ab0*/  ULOP3.LUT UR36, UR37, 0x1, URZ, 0xfc, !UPT ;  /* 0x0000000125247892 */ /* 0x000fe2000f8efc3f */
[----:B0-----:R-:W-:-:S05]  /*0ac0*/  VIADD R21, R0, 0xffffff80 ;  /* 0xffffff8000157836 */ /* 0x001fca0000000000 */
[----:B------:R-:W-:Y:S02]  /*0ad0*/  SHF.R.S32.HI R0, RZ, 0x1f, R21 ;  /* 0x0000001fff007819 */ /* 0x000fe40000011415 */
[-C--:B------:R-:W-:Y:S02]  /*0ae0*/  LEA.HI R3, R21, R21.reuse, RZ, 0x1 ;  /* 0x0000001515037211 */ /* 0x080fe400078f08ff */
[CC--:B------:R-:W-:Y:S02]  /*0af0*/  LEA.HI R2, R0.reuse, R21.reuse, RZ, 0x5 ;  /* 0x0000001500027211 */ /* 0x0c0fe400078f28ff */
[----:B------:R-:W-:Y:S02]  /*0b00*/  LEA.HI R6, R0, R21, RZ, 0x4 ;  /* 0x0000001500067211 */ /* 0x000fe400078f20ff */
[----:B------:R-:W-:Y:S01]  /*0b10*/  SHF.R.S32.HI R10, RZ, 0x1, R3 ;  /* 0x00000001ff0a7819 */ /* 0x000fe20000011403 */
[----:B------:R-:W-:Y:S01]  /*0b20*/  IMAD.SHL.U32 R4, R2, 0x10, RZ ;  /* 0x0000001002047824 */ /* 0x000fe200078e00ff */
[----:B------:R-:W-:-:S04]  /*0b30*/  LOP3.LUT R2, R6, 0x7fffff0, RZ, 0xc0, !PT ;  /* 0x07fffff006027812 */ /* 0x000fc800078ec0ff */
[----:B------:R-:W-:Y:S01]  /*0b40*/  LOP3.LUT R5, R4, 0xfffffe00, RZ, 0xc0, !PT ;  /* 0xfffffe0004057812 */ /* 0x000fe200078ec0ff */
[----:B------:R-:W-:Y:S01]  /*0b50*/  IMAD.IADD R4, R21, 0x1, -R2 ;  /* 0x0000000115047824 */ /* 0x000fe200078e0a02 */
[----:B------:R-:W-:-:S03]  /*0b60*/  LEA.HI R2, R0, R21, RZ, 0x7 ;  /* 0x0000001500027211 */ /* 0x000fc600078f38ff */
[----:B------:R-:W-:Y:S01]  /*0b70*/  IMAD R7, R4, 0x20, R5 ;  /* 0x0000002004077824 */ /* 0x000fe200078e0205 */
[----:B------:R-:W-:Y:S02]  /*0b80*/  SHF.R.S32.HI R5, RZ, 0x1f, R3 ;  /* 0x0000001fff057819 */ /* 0x000fe40000011403 */
[----:B------:R-:W-:Y:S02]  /*0b90*/  LOP3.LUT R3, R3, 0xfffffffe, RZ, 0xc0, !PT ;  /* 0xfffffffe03037812 */ /* 0x000fe400078ec0ff */
[----:B------:R-:W-:Y:S02]  /*0ba0*/  LOP3.LUT R8, R2, 0xffffff80, RZ, 0xc0, !PT ;  /* 0xffffff8002087812 */ /* 0x000fe400078ec0ff */
[----:B------:R-:W-:Y:S01]  /*0bb0*/  LEA.HI R5, R5, R10, RZ, 0x2 ;  /* 0x0000000a05057211 */ /* 0x000fe200078f10ff */
[C---:B------:R-:W-:Y:S01]  /*0bc0*/  IMAD.IADD R16, R21.reuse, 0x1, -R3 ;  /* 0x0000000115107824 */ /* 0x040fe200078e0a03 */
[----:B------:R-:W-:Y:S01]  /*0bd0*/  SHF.R.S32.HI R3, RZ, 0x4, R6 ;  /* 0x00000004ff037819 */ /* 0x000fe20000011406 */
[----:B------:R-:W-:Y:S01]  /*0be0*/  IMAD.IADD R19, R21, 0x1, -R8 ;  /* 0x0000000115137824 */ /* 0x000fe200078e0a08 */
[----:B------:R-:W-:Y:S01]  /*0bf0*/  LOP3.LUT R5, R5, 0x7fffffc, RZ, 0xc0, !PT ;  /* 0x07fffffc05057812 */ /* 0x000fe200078ec0ff */
[----:B------:R-:W-:Y:S01]  /*0c00*/  IMAD.SHL.U32 R22, R16, 0x8, RZ ;  /* 0x0000000810167824 */ /* 0x000fe200078e00ff */
[----:B------:R-:W-:-:S02]  /*0c10*/  LEA.HI R6, R6, R3, RZ, 0x1 ;  /* 0x0000000306067211 */ /* 0x000fc400078f08ff */
[----:B------:R-:W-:Y:S01]  /*0c20*/  SHF.R.S32.HI R8, RZ, 0x1f, R19 ;  /* 0x0000001fff087819 */ /* 0x000fe20000011413 */
[----:B------:R-:W-:Y:S01]  /*0c30*/  VIADD R15, R22, 0x20 ;  /* 0x00000020160f7836 */ /* 0x000fe20000000000 */
[----:B------:R-:W-:Y:S01]  /*0c40*/  LEA.HI R4, R0, R21, RZ, 0x3 ;  /* 0x0000001500047211 */ /* 0x000fe200078f18ff */
[----:B------:R-:W-:Y:S01]  /*0c50*/  IMAD.IADD R5, R10, 0x1, -R5 ;  /* 0x000000010a057824 */ /* 0x000fe200078e0a05 */
[----:B------:R-:W-:Y:S01]  /*0c60*/  LOP3.LUT R6, R6, 0x1ffffffe, RZ, 0xc0, !PT ;  /* 0x1ffffffe06067812 */ /* 0x000fe200078ec0ff */
[----:B------:R-:W-:Y:S01]  /*0c70*/  IMAD.IADD R12, R22, 0x1, R15 ;  /* 0x00000001160c7824 */ /* 0x000fe200078e020f */
[----:B------:R-:W-:Y:S01]  /*0c80*/  LEA.HI R9, R8, R19, RZ, 0x2 ;  /* 0x0000001308097211 */ /* 0x000fe200078f10ff */
[----:B------:R-:W-:Y:S01]  /*0c90*/  STL [R1+0x18], R15 ;  /* 0x0000180f01007387 */ /* 0x000fe20000100800 */
[----:B------:R-:W-:Y:S01]  /*0ca0*/  SHF.R.S32.HI R14, RZ, 0x7, R2 ;  /* 0x00000007ff0e7819 */ /* 0x000fe20000011402 */
[----:B------:R-:W-:Y:S01]  /*0cb0*/  IMAD.IADD R6, R3, 0x1, -R6 ;  /* 0x0000000103067824 */ /* 0x000fe200078e0a06 */
[----:B------:R-:W-:-:S02]  /*0cc0*/  SHF.R.S32.HI R4, RZ, 0x3, R4 ;  /* 0x00000003ff047819 */ /* 0x000fc40000011404 */
[----:B------:R-:W-:Y:S01]  /*0cd0*/  LEA R13, R3, R5, 0x3 ;  /* 0x00000005030d7211 */ /* 0x000fe200078e18ff */
[----:B------:R-:W-:Y:S01]  /*0ce0*/  IMAD.HI R2, R14, 0x55555556, RZ ;  /* 0x555555560e027827 */ /* 0x000fe200078e02ff */
[--C-:B------:R-:W-:Y:S02]  /*0cf0*/  SHF.R.S32.HI R10, RZ, 0x2, R9.reuse ;  /* 0x00000002ff0a7819 */ /* 0x100fe40000011409 */
[----:B------:R-:W-:Y:S01]  /*0d00*/  SHF.R.S32.HI R11, RZ, 0x1f, R9 ;  /* 0x0000001fff0b7819 */ /* 0x000fe20000011409 */
[----:B------:R-:W-:Y:S01]  /*0d10*/  IMAD.SHL.U32 R4, R4, 0x80, RZ ;  /* 0x0000008004047824 */ /* 0x000fe200078e00ff */
[----:B------:R-:W-:Y:S02]  /*0d20*/  SHF.R.S32.HI R3, RZ, 0x1f, R12 ;  /* 0x0000001fff037819 */ /* 0x000fe4000001140c */
[----:B------:R-:W-:Y:S02]  /*0d30*/  LEA.HI R11, R11, R10, RZ, 0x3 ;  /* 0x0000000a0b0b7211 */ /* 0x000fe400078f18ff */
[----:B------:R-:W-:-:S02]  /*0d40*/  LEA.HI R5, R3, R12, RZ, 0x4 ;  /* 0x0000000c03057211 */ /* 0x000fc400078f20ff */
[----:B------:R-:W-:Y:S01]  /*0d50*/  LEA.HI R3, R3, R12, RZ, 0x5 ;  /* 0x0000000c03037211 */ /* 0x000fe200078f28ff */
[----:B------:R-:W-:Y:S01]  /*0d60*/  IMAD.SHL.U32 R12, R13, 0x20, RZ ;  /* 0x000000200d0c7824 */ /* 0x000fe200078e00ff */
[----:B------:R-:W-:Y:S02]  /*0d70*/  LOP3.LUT R11, R11, 0xfffffff8, RZ, 0xc0, !PT ;  /* 0xfffffff80b0b7812 */ /* 0x000fe400078ec0ff */
[----:B------:R-:W-:Y:S02]  /*0d80*/  LEA.HI R2, R2, R2, RZ, 0x1 ;  /* 0x0000000202027211 */ /* 0x000fe400078f08ff */
[----:B------:R-:W-:Y:S01]  /*0d90*/  LOP3.LUT R20, R4, 0x80, RZ, 0xc0, !PT ;  /* 0x0000008004147812 */ /* 0x000fe200078ec0ff */
[----:B------:R-:W-:Y:S01]  /*0da0*/  IMAD.IADD R11, R10, 0x1, -R11 ;  /* 0x000000010a0b7824 */ /* 0x000fe200078e0a0b */
[----:B------:R-:W-:Y:S01]  /*0db0*/  LEA.HI R8, R8, R19, RZ, 0x5 ;  /* 0x0000001308087211 */ /* 0x000fe200078f28ff */
[----:B------:R-:W-:Y:S01]  /*0dc0*/  IMAD R2, R2, -0x3, R14 ;  /* 0xfffffffd02027824 */ /* 0x000fe200078e020e */
[----:B------:R-:W-:Y:S01]  /*0dd0*/  SHF.R.S32.HI R4, RZ, 0x5, R3 ;  /* 0x00000005ff047819 */ /* 0x000fe20000011403 */
[----:B------:R-:W-:Y:S01]  /*0de0*/  STL [R1+0xc], R20 ;  /* 0x00000c1401007387 */ /* 0x000fe20000100800 */
[----:B------:R-:W-:Y:S01]  /*0df0*/  SHF.R.S32.HI R8, RZ, 0x5, R8 ;  /* 0x00000005ff087819 */ /* 0x000fe20000011408 */
[----:B------:R-:W-:Y:S01]  /*0e00*/  IMAD.MOV.U32 R10, RZ, RZ, -0x2 ;  /* 0xfffffffeff0a7424 */ /* 0x000fe200078e00ff */
[----:B------:R-:W-:Y:S01]  /*0e10*/  SHF.R.U32.HI R14, RZ, 0x3, R20 ;  /* 0x00000003ff0e7819 */ /* 0x000fe20000011614 */
[----:B------:R-:W-:Y:S01]  /*0e20*/  IMAD R13, R4, 0x1800, R12 ;  /* 0x00001800040d7824 */ /* 0x000fe200078e020c */
[----:B------:R-:W-:Y:S01]  /*0e30*/  LOP3.LUT R9, R9, 0x7ffffffc, RZ, 0xc0, !PT ;  /* 0x7ffffffc09097812 */ /* 0x000fe200078ec0ff */
[----:B------:R-:W-:Y:S01]  /*0e40*/  IMAD R4, R6, 0x8, R7 ;  /* 0x0000000806047824 */ /* 0x000fe200078e0207 */
[----:B------:R-:W-:Y:S01]  /*0e50*/  LOP3.LUT R3, R20, 0x10, R5, 0xf8, !PT ;  /* 0x0000001014037812 */ /* 0x000fe200078ef805 */
[----:B------:R-:W-:Y:S01]  /*0e60*/  IMAD R11, R8, 0x10, R11 ;  /* 0x00000010080b7824 */ /* 0x000fe200078e020b */
[----:B------:R-:W-:Y:S01]  /*0e70*/  STL [R1+0x1c], R12 ;  /* 0x00001c0c01007387 */ /* 0x000fe20000100800 */
[----:B------:R-:W-:Y:S01]  /*0e80*/  LEA.HI R0, R0, R21, RZ, 0x2 ;  /* 0x0000001500007211 */ /* 0x000fe200078f10ff */
[----:B------:R-:W-:Y:S01]  /*0e90*/  IMAD.IADD R9, R19, 0x1, -R9 ;  /* 0x0000000113097824 */ /* 0x000fe200078e0a09 */
[----:B------:R-:W-:Y:S01]  /*0ea0*/  LOP3.LUT R3, R3, R14, RZ, 0x3c, !PT ;  /* 0x0000000e03037212 */ /* 0x000fe200078e3cff */
[----:B------:R-:W-:Y:S01]  /*0eb0*/  STL [R1+0x60], R14 ;  /* 0x0000600e01007387 */ /* 0x000fe20000100800 */
[----:B------:R-:W-:Y:S01]  /*0ec0*/  SHF.L.U32 R16, R16, 0x4, RZ ;  /* 0x0000000410107819 */ /* 0x000fe200000006ff */
[----:B------:R-:W-:Y:S01]  /*0ed0*/  IMAD R6, R9, R10, 0x80 ;  /* 0x0000008009067424 */ /* 0x000fe200078e020a */
[----:B------:R-:W-:Y:S01]  /*0ee0*/  IADD3 R3, R18, R13, R3 ;  /* 0x0000000d12037210 */ /* 0x000fe20007ffe003 */
[----:B------:R0:W-:Y:S01]  /*0ef0*/  STL [R1+0x70], R4 ;  /* 0x0000700401007387 */ /* 0x0001e20000100800 */
[----:B------:R-:W-:Y:S01]  /*0f00*/  SHF.R.S32.HI R8, RZ, 0x1f, R15 ;  /* 0x0000001fff087819 */ /* 0x000fe2000001140f */
[----:B------:R-:W-:-:S02]  /*0f10*/  VIADD R156, R16, 0x40 ;  /* 0x00000040109c7836 */ /* 0x000fc40000000000 */
[----:B------:R1:W-:Y:S01]  /*0f20*/  STL [R1+0x68], R6 ;  /* 0x0000680601007387 */ /* 0x0003e20000100800 */
[----:B------:R-:W-:Y:S02]  /*0f30*/  IMAD.MOV.U32 R19, RZ, RZ, RZ ;  /* 0x000000ffff137224 */ /* 0x000fe400078e00ff */
[----:B------:R-:W-:Y:S01]  /*0f40*/  SHF.R.S32.HI R10, RZ, 0x1f, R156 ;  /* 0x0000001fff0a7819 */ /* 0x000fe2000001149c */
[----:B------:R2:W-:Y:S01]  /*0f50*/  STL [R1+0x5c], R3 ;  /* 0x00005c0301007387 */ /* 0x0005e20000100800 */
[----:B0-----:R-:W-:Y:S01]  /*0f60*/  IMAD R4, R2, 0x40, R11 ;  /* 0x0000004002047824 */ /* 0x001fe200078e020b */
[----:B------:R-:W-:Y:S01]  /*0f70*/  LOP3.LUT R2, R0, 0xfffffffc, RZ, 0xc0, !PT ;  /* 0xfffffffc00027812 */ /* 0x000fe200078ec0ff */
[----:B-1----:R-:W-:-:S03]  /*0f80*/  VIADD R6, R22, 0x10 ;  /* 0x0000001016067836 */ /* 0x002fc60000000000 */
[----:B------:R-:W-:Y:S01]  /*0f90*/  STL [R1+0x64], R4 ;  /* 0x0000640401007387 */ /* 0x000fe20000100800 */
[----:B------:R-:W-:Y:S01]  /*0fa0*/  IMAD.IADD R7, R21, 0x1, -R2 ;  /* 0x0000000115077824 */ /* 0x000fe200078e0a02 */
[----:B------:R-:W-:Y:S02]  /*0fb0*/  SHF.R.S32.HI R2, RZ, 0x2, R0 ;  /* 0x00000002ff027819 */ /* 0x000fe40000011400 */
[----:B------:R-:W-:Y:S01]  /*0fc0*/  STL [R1+0x40], RZ ;  /* 0x000040ff01007387 */ /* 0x000fe20000100800 */
[C---:B--2---:R-:W-:Y:S01]  /*0fd0*/  IMAD.SHL.U32 R3, R7.reuse, 0x8, RZ ;  /* 0x0000000807037824 */ /* 0x044fe200078e00ff */
[----:B------:R-:W-:Y:S02]  /*0fe0*/  LEA.HI R0, R7, R7, RZ, 0x1 ;  /* 0x0000000707007211 */ /* 0x000fe400078f08ff */
[----:B------:R-:W-:Y:S01]  /*0ff0*/  STL [R1+0x8], RZ ;  /* 0x000008ff01007387 */ /* 0x000fe20000100800 */
[----:B------:R-:W-:Y:S02]  /*1000*/  SHF.R.S32.HI R9, RZ, 0x1f, R6 ;  /* 0x0000001fff097819 */ /* 0x000fe40000011406 */
[----:B------:R-:W-:Y:S01]  /*1010*/  LOP3.LUT R2, R0, 0x1ffffffe, RZ, 0xc0, !PT ;  /* 0x1ffffffe00027812 */ /* 0x000fe200078ec0ff */
[----:B------:R-:W-:Y:S01]  /*1020*/  STL [R1], RZ ;  /* 0x000000ff01007387 */ /* 0x000fe20000100800 */
[----:B------:R-:W-:-:S03]  /*1030*/  LOP3.LUT R0, R20, 0x10, R16, 0xf8, !PT ;  /* 0x0000001014007812 */ /* 0x000fc600078ef810 */
[----:B------:R-:W-:Y:S01]  /*1040*/  STL [R1+0x30], R3 ;  /* 0x0000300301007387 */ /* 0x000fe20000100800 */
[----:B------:R-:W-:Y:S01]  /*1050*/  LOP3.LUT R0, R0, R14, RZ, 0x3c, !PT ;  /* 0x0000000e00007212 */ /* 0x000fe200078e3cff */
[----:B------:R-:W-:Y:S02]  /*1060*/  IMAD.IADD R2, R7, 0x1, -R2 ;  /* 0x0000000107027824 */ /* 0x000fe400078e0a02 */
[----:B------:R0:W-:Y:S04]  /*1070*/  STL [R1+0x14], R6 ;  /* 0x0000140601007387 */ /* 0x0001e80000100800 */
[----:B------:R-:W-:Y:S04]  /*1080*/  STL [R1+0x10], R10 ;  /* 0x0000100a01007387 */ /* 0x000fe80000100800 */
[----:B------:R-:W-:Y:S01]  /*1090*/  STL [R1+0x58], R9 ;  /* 0x0000580901007387 */ /* 0x000fe20000100800 */
[----:B0-----:R-:W-:-:S03]  /*10a0*/  VIADD R6, R3, 0x20 ;  /* 0x0000002003067836 */ /* 0x001fc60000000000 */
[----:B------:R-:W-:Y:S01]  /*10b0*/  STL [R1+0x54], R8 ;  /* 0x0000540801007387 */ /* 0x000fe20000100800 */
[----:B------:R-:W-:-:S03]  /*10c0*/  VIADD R3, R3, 0x40 ;  /* 0x0000004003037836 */ /* 0x000fc60000000000 */
[----:B------:R0:W-:Y:S02]  /*10d0*/  STL [R1+0x4c], R6 ;  /* 0x00004c0601007387 */ /* 0x0001e40000100800 */
[----:B------:R-:W-:Y:S02]  /*10e0*/  SHF.R.S32.HI R7, RZ, 0x1f, R3 ;  /* 0x0000001fff077819 */ /* 0x000fe40000011403 */
[----:B------:R1:W-:Y:S01]  /*10f0*/  STL [R1+0x50], R3 ;  /* 0x0000500301007387 */ /* 0x0003e20000100800 */
[----:B0-----:R-:W-:Y:S02]  /*1100*/  SHF.R.S32.HI R6, RZ, 0x1f, R6 ;  /* 0x0000001fff067819 */ /* 0x001fe40000011406 */
[----:B-1----:R-:W-:-:S03]  /*1110*/  SHF.R.S32.HI R3, RZ, 0x4, R5 ;  /* 0x00000004ff037819 */ /* 0x002fc60000011405 */
[----:B------:R0:W-:Y:S04]  /*1120*/  STL [R1+0x78], R6 ;  /* 0x0000780601007387 */ /* 0x0001e80000100800 */
[----:B------:R1:W-:Y:S01]  /*1130*/  STL [R1+0x74], R7 ;  /* 0x0000740701007387 */ /* 0x0003e20000100800 */
[----:B0-----:R-:W-:Y:S02]  /*1140*/  IMAD.IADD R6, R12, 0x1, R0 ;  /* 0x000000010c067824 */ /* 0x001fe400078e0200 */
[----:B------:R-:W-:-:S03]  /*1150*/  IMAD R0, R2, 0x8, R4 ;  /* 0x0000000802007824 */ /* 0x000fc600078e0204 */
[----:B------:R1:W-:Y:S04]  /*1160*/  STL [R1+0x24], R6 ;  /* 0x0000240601007387 */ /* 0x0003e80000100800 */
[----:B------:R1:W-:Y:S04]  /*1170*/  STL [R1+0x6c], R0 ;  /* 0x00006c0001007387 */ /* 0x0003e80000100800 */
[----:B------:R1:W-:Y:S02]  /*1180*/  STL [R1+0x4], R3 ;  /* 0x0000040301007387 */ /* 0x0003e40000100800 */
.L_x_485:
[----:B01----:R-:W0:Y:S01]  /*1190*/  LDC.64 R2, c[0x0][0xc88] ;  /* 0x00032200ff027b82 */ /* 0x003e220000000a00 */
[----:B------:R-:W-:Y:S01]  /*11a0*/  ULDC.64 UR4, c[0x0][0xa28] ;  /* 0x00028a0000047ab9 */ /* 0x000fe20000000a00 */
[----:B------:R-:W-:Y:S01]  /*11b0*/  ULDC.64 UR8, c[0x0][0xa18] ;  /* 0x0002860000087ab9 */ /* 0x000fe20000000a00 */
[----:B------:R-:W-:Y:S01]  /*11c0*/  ULDC.64 UR6, c[0x0][0xa08] ;  /* 0x0002820000067ab9 */ /* 0x000fe20000000a00 */
[----:B0-----:R-:W-:-:S05]  /*11d0*/  IMAD.WIDE R2, R155, 0x4, R2 ;  /* 0x000000049b027825 */ /* 0x001fca00078e0202 */
[----:B--2---:R-:W2:Y:S01]  /*11e0*/  LDG.E R0, desc[UR42][R2.64] ;  /* 0x0000002a02007981 */ /* 0x004ea2000c1e1900 */
[----:B------:R-:W-:Y:S01]  /*11f0*/  ISETP.NE.U32.AND P2, PT, RZ, UR4, PT ;  /* 0x00000004ff007c0c */ /* 0x000fe2000bf45070 */
[----:B---34-:R-:W-:Y:S01]  /*1200*/  IMAD.MOV.U32 R9, RZ, RZ, RZ ;  /* 0x000000ffff097224 */ /* 0x018fe200078e00ff */
[----:B------:R-:W-:Y:S01]  /*1210*/  ISETP.NE.U32.AND P1, PT, RZ, UR8, PT ;  /* 0x00000008ff007c0c */ /* 0x000fe2000bf25070 */
[----:B------:R-:W-:Y:S01]  /*1220*/  IMAD.MOV.U32 R29, RZ, RZ, RZ ;  /* 0x000000ffff1d7224 */ /* 0x000fe200078e00ff */
[----:B------:R-:W-:Y:S02]  /*1230*/  ISETP.NE.AND.EX P2, PT, RZ, UR5, PT, P2 ;  /* 0x00000005ff007c0c */ /* 0x000fe4000bf45320 */
[----:B------:R-:W-:Y:S02]  /*1240*/  ISETP.NE.AND.EX P1, PT, RZ, UR9, PT, P1 ;  /* 0x00000009ff007c0c */ /* 0x000fe4000bf25310 */
[----:B------:R-:W-:-:S04]  /*1250*/  ISETP.NE.U32.AND P0, PT, RZ, UR6, PT ;  /* 0x00000006ff007c0c */ /* 0x000fc8000bf05070 */
[----:B------:R-:W-:Y:S02]  /*1260*/  ISETP.NE.AND.EX P0, PT, RZ, UR7, PT, P0 ;  /* 0x00000007ff007c0c */ /* 0x000fe4000bf05300 */
[----:B--2---:R-:W-:Y:S01]  /*1270*/  SHF.R.S32.HI R4, RZ, 0x1f, R0 ;  /* 0x0000001fff047819 */ /* 0x004fe20000011400 */
[C---:B------:R-:W-:Y:S02]  /*1280*/  IMAD.SHL.U32 R31, R0.reuse, 0x4, RZ ;  /* 0x00000004001f7824 */ /* 0x040fe400078e00ff */
[C---:B------:R-:W-:Y:S01]  /*1290*/  @P2 LEA R2, P3, R0.reuse, UR4, 0x2 ;  /* 0x0000000400022c11 */ /* 0x040fe2000f8610ff */
[----:B------:R-:W-:Y:S01]  /*12a0*/  STL [R1+0x28], R0 ;  /* 0x0000280001007387 */ /* 0x000fe20000100800 */
[C-C-:B------:R-:W-:Y:S02]  /*12b0*/  SHF.L.U64.HI R30, R0.reuse, 0x2, R4.reuse ;  /* 0x00000002001e7819 */ /* 0x140fe40000010204 */
[----:B------:R-:W-:Y:S01]  /*12c0*/  @P2 LEA.HI.X R3, R0, UR5, R4, 0x2, P3 ;  /* 0x0000000500032c11 */ /* 0x000fe200098f1404 */
[----:B------:R0:W-:Y:S01]  /*12d0*/  STL [R1+0x44], R4 ;  /* 0x0000440401007387 */ /* 0x0001e20000100800 */
[----:B------:R-:W-:Y:S01]  /*12e0*/  IADD3 R6, P4, R31, UR6, RZ ;  /* 0x000000061f067c10 */ /* 0x000fe2000ff9e0ff */
[----:B------:R-:W-:-:S02]  /*12f0*/  ULDC UR4, c[0x0][0x288] ;  /* 0x0000a20000047ab9 */ /* 0x000fc40000000800 */
[----:B-----5:R1:W5:Y:S01]  /*1300*/  @P2 LDG.E R9, desc[UR42][R2.64] ;  /* 0x0000002a02092981 */ /* 0x020362000c1e1900 */
[----:B------:R-:W-:Y:S01]  /*1310*/  IMAD.U32 R25, RZ, RZ, UR4 ;  /* 0x00000004ff197e24 */ /* 0x000fe2000f8e00ff */
[----:B------:R-:W-:Y:S01]  /*1320*/  IADD3.X R7, R30, UR7, RZ, P4, !PT ;  /* 0x000000071e077c10 */ /* 0x000fe2000a7fe4ff */
[----:B------:R-:W-:Y:S01]  /*1330*/  ULDC.64 UR4, c[0x0][0x418] ;  /* 0x0001060000047ab9 */ /* 0x000fe20000000a00 */
[----:B------:R1:W-:Y:S01]  /*1340*/  STL [R1+0x38], R31 ;  /* 0x0000381f01007387 */ /* 0x0003e20000100800 */
[----:B0-----:R-:W-:-:S03]  /*1350*/  @P1 IADD3 R4, P2, R31, UR8, RZ ;  /* 0x000000081f041c10 */ /* 0x001fc6000ff5e0ff */
[----:B------:R1:W5:Y:S01]  /*1360*/  @P0 LDG.E R29, desc[UR42][R6.64] ;  /* 0x0000002a061d0981 */ /* 0x000362000c1e1900 */
[----:B------:R-:W-:Y:S01]  /*1370*/  @P1 IADD3.X R5, R30, UR9, RZ, P2, !PT ;  /* 0x000000091e051c10 */ /* 0x000fe200097fe4ff */
[----:B------:R-:W-:Y:S02]  /*1380*/  UISETP.NE.U32.AND UP0, UPT, UR4, URZ, UPT ;  /* 0x0000003f0400728c */ /* 0x000fe4000bf05070 */
[----:B------:R1:W-:Y:S01]  /*1390*/  STL [R1+0x3c], R30 ;  /* 0x00003c1e01007387 */ /* 0x0003e20000100800 */
[----:B------:R-:W-:Y:S01]  /*13a0*/  ULDC.64 UR8, c[0x0][0xa20] ;  /* 0x0002880000087ab9 */ /* 0x000fe20000000a00 */
[----:B------:R-:W-:Y:S02]  /*13b0*/  ULDC UR4, c[0x0][0x424] ;  /* 0x0001090000047ab9 */ /* 0x000fe40000000800 */
[----:B------:R1:W5:Y:S04]  /*13c0*/  @P1 LDG.E R25, desc[UR42][R4.64] ;  /* 0x0000002a04191981 */ /* 0x000368000c1e1900 */
[----:B------:R1:W-:Y:S04]  /*13d0*/  STL [R1+0x48], R153 ;  /* 0x0000489901007387 */ /* 0x0003e80000100800 */
[----:B------:R1:W-:Y:S01]  /*13e0*/  STL [R1+0x34], R154 ;  /* 0x0000349a01007387 */ /* 0x0003e20000100800 */
[----:B------:R-:W-:Y:S01]  /*13f0*/  UISETP.NE.AND.EX UP0, UPT, UR5, URZ, UPT, UP0 ;  /* 0x0000003f0500728c */ /* 0x000fe2000bf05300 */
[----:B------:R-:W-:-:S02]  /*1400*/  ISETP.NE.U32.AND P2, PT, RZ, UR8, PT ;  /* 0x00000008ff007c0c */ /* 0x000fc4000bf45070 */
[----:B------:R-:W-:Y:S01]  /*1410*/  ULDC UR5, c[0x0][0x2f0] ;  /* 0x0000bc0000057ab9 */ /* 0x000fe20000000800 */
[----:B------:R-:W-:Y:S01]  /*1420*/  USEL UR4, UR4, 0x1, UP0 ;  /* 0x0000000104047887 */ /* 0x000fe20008000000 */
[----:B------:R-:W-:-:S03]  /*1430*/  ISETP.NE.AND.EX P2, PT, RZ, UR9, PT, P2 ;  /* 0x00000009ff007c0c */ /* 0x000fc6000bf45320 */
[----:B------:R-:W-:-:S03]  /*1440*/  UIMAD UR4, UR4, UR5, URZ ;  /* 0x00000005040472a4 */ /* 0x000fc6000f8e023f */
[----:B------:R-:W-:Y:S01]  /*1450*/  ULDC UR5, c[0x0][0x348] ;  /* 0x0000d20000057ab9 */ /* 0x000fe20000000800 */
[----:B------:R-:W-:Y:S01]  /*1460*/  MOV R40, R0 ;  /* 0x0000000000287202 */ /* 0x000fe20000000f00 */
[----:B-1----:R-:W-:Y:S07]  /*1470*/  @P1 BRA `(.L_x_366) ;  /* 0x0000000000241947 */ /* 0x002fee0003800000 */
[----:B------:R-:W-:Y:S02]  /*1480*/  ULDC.64 UR6, c[0x0][0xa00] ;  /* 0x0002800000067ab9 */ /* 0x000fe40000000a00 */
[----:B------:R-:W-:-:S04]  /*1490*/  ISETP.NE.U32.AND P1, PT, RZ, UR6, PT ;  /* 0x00000006ff007c0c */ /* 0x000fc8000bf25070 */
[----:B------:R-:W-:-:S13]  /*14a0*/  ISETP.NE.AND.EX P1, PT, RZ, UR7, PT, P1 ;  /* 0x00000007ff007c0c */ /* 0x000fda000bf25310 */
[----:B------:R-:W-:Y:S05]  /*14b0*/  @!P1 BRA `(.L_x_366) ;  /* 0x0000000000149947 */ /* 0x000fea0003800000 */
[----:B------:R-:W0:Y:S02]  /*14c0*/  LDC.64 R2, c[0x0][0xa00] ;  /* 0x00028000ff027b82 */ /* 0x000e240000000a00 */
[----:B0-----:R-:W-:-:S05]  /*14d0*/  IMAD.WIDE R2, R40, 0x4, R2 ;  /* 0x0000000428027825 */ /* 0x001fca00078e0202 */
[----:B-----5:R-:W2:Y:S04]  /*14e0*/  LDG.E R25, desc[UR42][R2.64] ;  /* 0x0000002a02197981 */ /* 0x020ea8000c1e1900 */
[----:B------:R-:W2:Y:S02]  /*14f0*/  LDG.E R0, desc[UR42][R2.64+0x4] ;  /* 0x0000042a02007981 */ /* 0x000ea4000c1e1900 */
[----:B--2---:R-:W-:-:S07]  /*1500*/  IMAD.IADD R25, R0, 0x1, -R25 ;  /* 0x0000000100197824 */ /* 0x004fce00078e0a19 */
.L_x_366:
[----:B------:R-:W-:Y:S02]  /*1510*/  IMAD.U32 R27, RZ, RZ, UR5 ;  /* 0x00000005ff1b7e24 */ /* 0x000fe4000f8e00ff */
[----:B------:R-:W-:Y:S01]  /*1520*/  IMAD.U32 R28, RZ, RZ, UR4 ;  /* 0x00000004ff1c7e24 */ /* 0x000fe2000f8e00ff */
[----:B------:R-:W-:Y:S06]  /*1530*/  @!P2 BRA `(.L_x_367) ;  /* 0x000000000010a947 */ /* 0x000fec0003800000 */
[----:B------:R-:W-:-:S04]  /*1540*/  IADD3 R2, P0, R31, UR8, RZ ;  /* 0x000000081f027c10 */ /* 0x000fc8000ff1e0ff */
[----:B------:R-:W-:-:S05]  /*1550*/  IADD3.X R3, R30, UR9, RZ, P0, !PT ;  /* 0x000000091e037c10 */ /* 0x000fca00087fe4ff */
[----:B------:R0:W5:Y:S01]  /*1560*/  LDG.E R28, desc[UR42][R2.64] ;  /* 0x0000002a021c7981 */ /* 0x000162000c1e1900 */
[----:B------:R-:W-:Y:S05]  /*1570*/  BRA `(.L_x_368) ;  /* 0x0000000000107947 */ /* 0x000fea0003800000 */
.L_x_367:
[----:B------:R-:W-:Y:S05]  /*1580*/  @!P0 BRA `(.L_x_368) ;  /* 0x00000000000c8947 */ /* 0x000fea0003800000 */
[----:B------:R-:W2:Y:S04]  /*1590*/  LDG.E R3, desc[UR42][R6.64] ;  /* 0x0000002a06037981 */ /* 0x000ea8000c1e1900 */
[----:B------:R-:W2:Y:S02]  /*15a0*/  LDG.E R28, desc[UR42][R6.64+0x4] ;  /* 0x0000042a061c7981 */ /* 0x000ea4000c1e1900 */
[----:B--2---:R-:W-:-:S07]  /*15b0*/  IMAD.IADD R28, R28, 0x1, -R3 ;  /* 0x000000011c1c7824 */ /* 0x004fce00078e0a03 */
.L_x_368:
[----:B------:R-:W-:Y:S02]  /*15c0*/  ULDC.64 UR4, c[0x0][0xa10] ;  /* 0x0002840000047ab9 */ /* 0x000fe40000000a00 */
[----:B------:R-:W-:-:S04]  /*15d0*/  ISETP.NE.U32.AND P0, PT, RZ, UR4, PT ;  /* 0x00000004ff007c0c */ /* 0x000fc8000bf05070 */
[----:B------:R-:W-:Y:S01]  /*15e0*/  ISETP.NE.AND.EX P0, PT, RZ, UR5, PT, P0 ;  /* 0x00000005ff007c0c */ /* 0x000fe2000bf05300 */
[----:B-----5:R-:W-:Y:S01]  /*15f0*/  IMAD.IADD R6, R28, 0x1, -R9 ;  /* 0x000000011c067824 */ /* 0x020fe200078e0a09 */
[----:B------:R-:W-:-:S11]  /*1600*/  ULDC.64 UR4, c[0x0][0xa30] ;  /* 0x00028c0000047ab9 */ /* 0x000fd60000000a00 */
[----:B0-----:R-:W0:Y:S02]  /*1610*/  @P0 LDC.64 R2, c[0x0][0xa10] ;  /* 0x00028400ff020b82 */ /* 0x001e240000000a00 */
[----:B0-----:R-:W-:-:S05]  /*1620*/  @P0 IMAD.WIDE R2, R40, 0x4, R2 ;  /* 0x0000000428020825 */ /* 0x001fca00078e0202 */
[----:B------:R-:W2:Y:S04]  /*1630*/  @P0 LDG.E R0, desc[UR42][R2.64] ;  /* 0x0000002a02000981 */ /* 0x000ea8000c1e1900 */
[----:B------:R-:W2:Y:S01]  /*1640*/  @P0 LDG.E R7, desc[UR42][R2.64+0x4] ;  /* 0x0000042a02070981 */ /* 0x000ea2000c1e1900 */
[----:B------:R-:W-:Y:S01]  /*1650*/  ISETP.NE.U32.AND P1, PT, RZ, UR4, PT ;  /* 0x00000004ff007c0c */ /* 0x000fe2000bf25070 */
[----:B------:R-:W-:Y:S02]  /*1660*/  IMAD.MOV R26, RZ, RZ, -R6 ;  /* 0x000000ffff1a7224 */ /* 0x000fe400078e0a06 */
[----:B------:R-:W-:Y:S01]  /*1670*/  IMAD.MOV.U32 R24, RZ, RZ, R28 ;  /* 0x000000ffff187224 */ /* 0x000fe200078e001c */
[----:B------:R-:W-:Y:S02]  /*1680*/  ISETP.NE.AND.EX P1, PT, RZ, UR5, PT, P1 ;  /* 0x00000005ff007c0c */ /* 0x000fe4000bf25310 */
[----:B------:R-:W-:-:S11]  /*1690*/  VIMNMX R26, RZ, R26, !PT ;  /* 0x0000001aff1a7248 */ /* 0x000fd60007fe0100 */
[----:B------:R-:W-:-:S04]  /*16a0*/  @P1 IADD3 R4, P2, R31, UR4, RZ ;  /* 0x000000041f041c10 */ /* 0x000fc8000ff5e0ff */
[----:B------:R-:W-:-:S05]  /*16b0*/  @P1 IADD3.X R5, R30, UR5, RZ, P2, !PT ;  /* 0x000000051e051c10 */ /* 0x000fca00097fe4ff */
[----:B------:R0:W5:Y:S01]  /*16c0*/  @P1 LDG.E R24, desc[UR42][R4.64] ;  /* 0x0000002a04181981 */ /* 0x000162000c1e1900 */
[----:B--2---:R-:W-:-:S04]  /*16d0*/  @P0 IMAD.IADD R27, R7, 0x1, -R0 ;  /* 0x00000001071b0824 */ /* 0x004fc800078e0a00 */
[----:B------:R-:W-:-:S04]  /*16e0*/  IMAD.IADD R88, R6, 0x1, R27 ;  /* 0x0000000106587824 */ /* 0x000fc800078e021b */
[----:B------:R-:W-:-:S05]  /*16f0*/  VIADD R0, R88, 0x7f ;  /* 0x0000007f58007836 */ /* 0x000fca0000000000 */
[----:B------:R-:W-:-:S04]  /*1700*/  SHF.R.S32.HI R3, RZ, 0x1f, R0 ;  /* 0x0000001fff037819 */ /* 0x000fc80000011400 */
[----:B------:R-:W-:-:S04]  /*1710*/  LEA.HI R3, R3, R0, RZ, 0x7 ;  /* 0x0000000003037211 */ /* 0x000fc800078f38ff */
[----:B------:R-:W-:Y:S02]  /*1720*/  LOP3.LUT R0, R3, 0xffffff80, RZ, 0xc0, !PT ;  /* 0xffffff8003007812 */ /* 0x000fe400078ec0ff */
[----:B------:R-:W-:Y:S02]  /*1730*/  SHF.R.S32.HI R155, RZ, 0x7, R3 ;  /* 0x00000007ff9b7819 */ /* 0x000fe40000011403 */
[----:B------:R-:W-:-:S04]  /*1740*/  VIADDMNMX R7, R0, -R6, R27, PT ;  /* 0x8000000600077246 */ /* 0x000fc8000380011b */
[----:B------:R-:W-:Y:S02]  /*1750*/  ISETP.GT.AND P0, PT, R7, R26, PT ;  /* 0x0000001a0700720c */ /* 0x000fe40003f04270 */
[----:B------:R-:W-:-:S05]  /*1760*/  SHF.R.U32.HI R26, RZ, 0x7, R26 ;  /* 0x00000007ff1a7819 */ /* 0x000fca000001161a */
[----:B------:R-:W-:-:S06]  /*1770*/  IMAD.MOV.U32 R2, RZ, RZ, R26 ;  /* 0x000000ffff027224 */ /* 0x000fcc00078e001a */
[----:B------:R-:W-:-:S05]  /*1780*/  @P0 VIADD R0, R7, 0x7f ;  /* 0x0000007f07000836 */ /* 0x000fca0000000000 */
[----:B0-----:R-:W-:-:S04]  /*1790*/  @P0 SHF.R.S32.HI R5, RZ, 0x1f, R0 ;  /* 0x0000001fff050819 */ /* 0x001fc80000011400 */
[----:B------:R-:W-:-:S04]  /*17a0*/  @P0 LEA.HI R5, R5, R0, RZ, 0x7 ;  /* 0x0000000005050211 */ /* 0x000fc800078f38ff */
[----:B------:R-:W-:Y:S02]  /*17b0*/  @P0 SHF.R.S32.HI R2, RZ, 0x7, R5 ;  /* 0x00000007ff020819 */ /* 0x000fe40000011405 */
[----:B------:R-:W-:Y:S02]  /*17c0*/  PLOP3.LUT P0, PT, PT, PT, PT, 0x80, 0x0 ;  /* 0x000000000000781c */ /* 0x000fe40003f0f070 */
[----:B------:R-:W-:-:S13]  /*17d0*/  ISETP.GT.AND P1, PT, R2, R26, PT ;  /* 0x0000001a0200720c */ /* 0x000fda0003f24270 */
[----:B------:R-:W-:Y:S05]  /*17e0*/  @!P1 BRA `(.L_x_369) ;  /* 0x0000005000509947 */ /* 0x000fea0003800000 */
[----:B------:R-:W-:Y:S01]  /*17f0*/  IADD3 R0, R18, 0x13800, RZ ;  /* 0x0001380012007810 */ /* 0x000fe20007ffe0ff */
[----:B------:R-:W-:Y:S03]  /*1800*/  BSSY B6, `(.L_x_370) ;  /* 0x0000013000067945 */ /* 0x000fe60003800000 */
[----:B------:R-:W-:-:S13]  /*1810*/  LOP3.LUT P0, RZ, R0, 0x9f, RZ, 0xc0, !PT ;  /* 0x0000009f00ff7812 */ /* 0x000fda000780c0ff */
[----:B------:R-:W-:Y:S05]  /*1820*/  @!P0 BRA `(.L_x_371) ;  /* 0x0000000000408947 */ /* 0x000fea0003800000 */
        /* <DEDUP_REMOVED lines=15> */
[----:B-1---5:R-:W-:Y:S05]  /*1920*/  CALL.ABS.NOINC R14 ;  /* 0x000000000e007343 */ /* 0x022fea0003c00000 */
.L_x_371:
[----:B------:R-:W-:Y:S05]  /*1930*/  BSYNC B6 ;  /* 0x0000000000067941 */ /* 0x000fea0003800000 */
.L_x_370:
[----:B------:R-:W-:Y:S01]  /*1940*/  VIADD R0, R18, 0x9000 ;  /* 0x0000900012007836 */ /* 0x000fe20000000000 */
[----:B------:R-:W-:Y:S04]  /*1950*/  BSSY B6, `(.L_x_372) ;  /* 0x0000013000067945 */ /* 0x000fe80003800000 */
        /* <DEDUP_REMOVED lines=9> */
[----:B------:R-:W-:Y:S01]  /*19f0*/  IMAD.U32 R10, RZ, RZ, UR6 ;  /* 0x00000006ff0a7e24 */ /* 0x000fe2000f8e00ff */
[----:B------:R-:W-:Y:S01]  /*1a00*/  MOV R6, UR4 ;  /* 0x0000000400067c02 */ /* 0x000fe20008000f00 */
[----:B------:R-:W-:Y:S02]  /*1a10*/  IMAD.U32 R7, RZ, RZ, UR5 ;  /* 0x00000005ff077e24 */ /* 0x000fe4000f8e00ff */
[----:B------:R-:W-:-:S02]  /*1a20*/  IMAD.U32 R11, RZ, RZ, UR7 ;  /* 0x00000007ff0b7e24 */ /* 0x000fc4000f8e00ff */
[----:B------:R-:W-:Y:S02]  /*1a30*/  IMAD.MOV.U32 R8, RZ, RZ, 0x70 ;  /* 0x00000070ff087424 */ /* 0x000fe400078e00ff */
[----:B------:R-:W-:Y:S02]  /*1a40*/  IMAD.MOV.U32 R12, RZ, RZ, 0x1 ;  /* 0x00000001ff0c7424 */ /* 0x000fe400078e00ff */
[----:B0-----:R-:W-:-:S07]  /*1a50*/  IMAD.MOV.U32 R13, RZ, RZ, RZ ;  /* 0x000000ffff0d7224 */ /* 0x001fce00078e00ff */
[----:B------:R-:W-:-:S07]  /*1a60*/  LEPC R20, `(.L_x_373) ;  /* 0x000000001014794e */ /* 0x000fce0000000000 */
[----:B-1---5:R-:W-:Y:S05]  /*1a70*/  CALL.ABS.NOINC R14 ;  /* 0x000000000e007343 */ /* 0x022fea0003c00000 */
.L_x_373:
[----:B------:R-:W-:Y:S05]  /*1a80*/  BSYNC B6 ;  /* 0x0000000000067941 */ /* 0x000fea0003800000 */
.L_x_372:
[----:B------:R-:W-:Y:S01]  /*1a90*/  ULDC.64 UR4, c[0x0][0x9f8] ;  /* 0x00027e0000047ab9 */ /* 0x000fe20000000a00 */
[----:B------:R-:W2:Y:S01]  /*1aa0*/  LDL R11, [R1+0xc] ;  /* 0x00000c00010b7983 */ /* 0x000ea20000100800 */
[----:B------:R-:W-:Y:S01]  /*1ab0*/  ISETP.NE.U32.AND P0, PT, RZ, UR4, PT ;  /* 0x00000004ff007c0c */ /* 0x000fe2000bf05070 */
[----:B------:R-:W0:Y:S02]  /*1ac0*/  LDC.64 R60, c[0x0][0x3f8] ;  /* 0x0000fe00ff3c7b82 */ /* 0x000e240000000a00 */
[----:B------:R-:W3:Y:S01]  /*1ad0*/  LDL R8, [R1+0x60] ;  /* 0x0000600001087983 */ /* 0x000ee20000100800 */
[----:B------:R-:W-:-:S03]  /*1ae0*/  ISETP.NE.AND.EX P0, PT, RZ, UR5, PT, P0 ;  /* 0x00000005ff007c0c */ /* 0x000fc6000bf05300 */
[----:B------:R-:W4:Y:S02]  /*1af0*/  LDL R10, [R1+0x1c] ;  /* 0x00001c00010a7983 */ /* 0x000f240000100800 */
[----:B------:R-:W1:Y:S08]  /*1b00*/  LDC R54, c[0x0][0x3f4] ;  /* 0x0000fd00ff367b82 */ /* 0x000e700000000800 */
[----:B------:R-:W-:Y:S01]  /*1b10*/  @P0 IADD3 R4, P1, R31, UR4, RZ ;  /* 0x000000041f040c10 */ /* 0x000fe2000ff3e0ff */
[----:B------:R-:W0:Y:S01]  /*1b20*/  S2R R20, SR_TID.X ;  /* 0x0000000000147919 */ /* 0x000e220000002100 */
[----:B------:R-:W1:Y:S01]  /*1b30*/  LDC.64 R58, c[0x0][0x408] ;  /* 0x00010200ff3a7b82 */ /* 0x000e620000000a00 */
[----:B------:R-:W-:Y:S01]  /*1b40*/  VIADD R67, R16, 0x20 ;  /* 0x0000002010437836 */ /* 0x000fe20000000000 */
[----:B------:R-:W-:Y:S01]  /*1b50*/  @P0 IADD3.X R5, R30, UR5, RZ, P1, !PT ;  /* 0x000000051e050c10 */ /* 0x000fe20008ffe4ff */
[----:B------:R-:W-:-:S04]  /*1b60*/  ULDC UR4, c[0x0][0x2f4] ;  /* 0x0000bd0000047ab9 */ /* 0x000fc80000000800 */
[----:B------:R0:W4:Y:S01]  /*1b70*/  @P0 LDG.E R40, desc[UR42][R4.64] ;  /* 0x0000002a04280981 */ /* 0x000122000c1e1900 */
[----:B------:R-:W-:-:S04]  /*1b80*/  ISETP.GE.AND P1, PT, R67, UR4, PT ;  /* 0x0000000443007c0c */ /* 0x000fc8000bf26270 */
[----:B------:R-:W-:Y:S02]  /*1b90*/  SEL R3, RZ, 0xffffffff, P1 ;  /* 0xffffffffff037807 */ /* 0x000fe40000800000 */
[----:B------:R-:W-:-:S03]  /*1ba0*/  ISETP.GE.AND P0, PT, R16, UR4, PT ;  /* 0x0000000410007c0c */ /* 0x000fc6000bf06270 */
[----:B0-----:R-:W-:Y:S02]  /*1bb0*/  IMAD.SHL.U32 R5, R3, 0x2, RZ ;  /* 0x0000000203057824 */ /* 0x001fe400078e00ff */
[----:B------:R-:W-:-:S05]  /*1bc0*/  VIADD R32, R20, 0xffffff80 ;  /* 0xffffff8014207836 */ /* 0x000fca0000000000 */
[----:B------:R-:W-:-:S04]  /*1bd0*/  LEA.HI R30, R32, R32, RZ, 0x1 ;  /* 0x00000020201e7211 */ /* 0x000fc800078f08ff */
[----:B------:R-:W-:-:S04]  /*1be0*/  SHF.R.S32.HI R30, RZ, 0x1, R30 ;  /* 0x00000001ff1e7819 */ /* 0x000fc8000001141e */
[----:B------:R-:W-:Y:S02]  /*1bf0*/  SHF.R.S32.HI R3, RZ, 0x1f, R30 ;  /* 0x0000001fff037819 */ /* 0x000fe4000001141e */
[----:B------:R-:W-:Y:S02]  /*1c00*/  SEL R0, RZ, 0x1, P0 ;  /* 0x00000001ff007807 */ /* 0x000fe40000000000 */
[----:B------:R-:W-:Y:S01]  /*1c10*/  SHF.R.S32.HI R23, RZ, 0x1f, R22 ;  /* 0x0000001fff177819 */ /* 0x000fe20000011416 */
[----:B------:R-:W-:Y:S01]  /*1c20*/  IMAD R4, R3, R60, RZ ;  /* 0x0000003c03047224 */ /* 0x000fe200078e02ff */
[----:B------:R-:W-:Y:S02]  /*1c30*/  SHF.R.S32.HI R17, RZ, 0x1f, R16 ;  /* 0x0000001fff117819 */ /* 0x000fe40000011410 */
[-C--:B-1----:R-:W-:Y:S02]  /*1c40*/  ISETP.GE.AND P3, PT, R16, R54.reuse, PT ;  /* 0x000000361000720c */ /* 0x082fe40003f66270 */
[----:B------:R-:W-:Y:S01]  /*1c50*/  ISETP.GE.AND P2, PT, R67, R54, PT ;  /* 0x000000364300720c */ /* 0x000fe20003f46270 */
[----:B------:R-:W-:Y:S01]  /*1c60*/  IMAD R6, R3, R58, RZ ;  /* 0x0000003a03067224 */ /* 0x000fe200078e02ff */
[----:B------:R-:W-:Y:S01]  /*1c70*/  LOP3.LUT R0, R5, 0x2, R0, 0xe2, !PT ;  /* 0x0000000205007812 */ /* 0x000fe200078ee200 */
[C---:B------:R-:W-:Y:S01]  /*1c80*/  IMAD R5, R30.reuse, R61, R4 ;  /* 0x0000003d1e057224 */ /* 0x040fe200078e0204 */
[----:B------:R-:W0:Y:S01]  /*1c90*/  S2R R31, SR_TID.X ;  /* 0x00000000001f7919 */ /* 0x000e220000002100 */
[----:B------:R-:W-:Y:S01]  /*1ca0*/  IMAD.WIDE.U32 R46, R30, R60, R22 ;  /* 0x0000003c1e2e7225 */ /* 0x000fe200078e0016 */
[----:B------:R-:W-:-:S02]  /*1cb0*/  SEL R3, R54, RZ, P3 ;  /* 0x000000ff36037207 */ /* 0x000fc40001800000 */
[----:B------:R-:W-:Y:S01]  /*1cc0*/  SEL R4, R54, RZ, P2 ;  /* 0x000000ff36047207 */ /* 0x000fe20001000000 */
[----:B------:R-:W-:-:S04]  /*1cd0*/  IMAD.WIDE.U32 R44, R30, R60, R16 ;  /* 0x0000003c1e2c7225 */ /* 0x000fc800078e0010 */
[----:B------:R-:W-:Y:S02]  /*1ce0*/  IMAD.IADD R47, R47, 0x1, R5 ;  /* 0x000000012f2f7824 */ /* 0x000fe400078e0205 */
[----:B------:R-:W-:Y:S02]  /*1cf0*/  IMAD.IADD R45, R5, 0x1, R45 ;  /* 0x00000001052d7824 */ /* 0x000fe400078e022d */
[----:B------:R-:W-:Y:S02]  /*1d00*/  IMAD.IADD R3, R16, 0x1, R3 ;  /* 0x0000000110037824 */ /* 0x000fe400078e0203 */
[----:B------:R-:W-:Y:S02]  /*1d10*/  IMAD.IADD R5, R67, 0x1, R4 ;  /* 0x0000000143057824 */ /* 0x000fe400078e0204 */
[----:B------:R-:W-:Y:S01]  /*1d20*/  IMAD R9, R30, R59, R6 ;  /* 0x0000003b1e097224 */ /* 0x000fe200078e0206 */
[----:B------:R-:W-:Y:S02]  /*1d30*/  SHF.R.S32.HI R4, RZ, 0x1f, R3 ;  /* 0x0000001fff047819 */ /* 0x000fe40000011403 */
[----:B------:R-:W-:-:S02]  /*1d40*/  SHF.R.S32.HI R6, RZ, 0x1f, R5 ;  /* 0x0000001fff067819 */ /* 0x000fc40000011405 */
[----:B------:R-:W-:Y:S02]  /*1d50*/  LEA.HI R65, R4, R3, RZ, 0x4 ;  /* 0x0000000304417211 */ /* 0x000fe400078f20ff */
[----:B------:R-:W-:Y:S02]  /*1d60*/  LEA.HI R64, R6, R5, RZ, 0x4 ;  /* 0x0000000506407211 */ /* 0x000fe400078f20ff */
[----:B------:R-:W-:Y:S02]  /*1d70*/  LEA.HI R3, R4, R3, RZ, 0x5 ;  /* 0x0000000304037211 */ /* 0x000fe400078f28ff */
[----:B------:R-:W-:Y:S01]  /*1d80*/  LEA.HI R5, R6, R5, RZ, 0x5 ;  /* 0x0000000506057211 */ /* 0x000fe200078f28ff */
[----:B------:R-:W-:Y:S01]  /*1d90*/  IMAD.WIDE.U32 R42, R30, R58, R22 ;  /* 0x0000003a1e2a7225 */ /* 0x000fe200078e0016 */
[----:B-----5:R-:W-:-:S03]  /*1da0*/  SHF.R.S32.HI R7, RZ, 0x1f, R24 ;  /* 0x0000001fff077819 */ /* 0x020fc60000011418 */
[----:B------:R-:W-:Y:S02]  /*1db0*/  IMAD.SHL.U32 R4, R3, 0x80, RZ ;  /* 0x0000008003047824 */ /* 0x000fe400078e00ff */
[----:B------:R-:W-:Y:S02]  /*1dc0*/  IMAD.SHL.U32 R6, R5, 0x80, RZ ;  /* 0x0000008005067824 */ /* 0x000fe400078e00ff */
[----:B------:R-:W-:Y:S01]  /*1dd0*/  IMAD.WIDE.U32 R20, R30, R58, R16 ;  /* 0x0000003a1e147225 */ /* 0x000fe200078e0010 */
[----:B------:R-:W-:Y:S02]  /*1de0*/  IADD3 R43, R43, R9, RZ ;  /* 0x000000092b2b7210 */ /* 0x000fe40007ffe0ff */
[----:B------:R-:W-:Y:S02]  /*1df0*/  LOP3.LUT R4, R4, 0xfffff000, RZ, 0xc0, !PT ;  /* 0xfffff00004047812 */ /* 0x000fe400078ec0ff */
[----:B------:R-:W-:Y:S01]  /*1e00*/  LOP3.LUT R6, R6, 0xfffff000, RZ, 0xc0, !PT ;  /* 0xfffff00006067812 */ /* 0x000fe200078ec0ff */
[----:B------:R-:W-:-:S02]  /*1e10*/  IMAD.IADD R21, R9, 0x1, R21 ;  /* 0x0000000109157824 */ /* 0x000fc400078e0215 */
[----:B------:R-:W-:-:S04]  /*1e20*/  IMAD.WIDE.U32 R46, R24, R60, R46 ;  /* 0x0000003c182e7225 */ /* 0x000fc800078e002e */
[----:B------:R-:W-:-:S04]  /*1e30*/  IMAD.WIDE.U32 R44, R24, R60, R44 ;  /* 0x0000003c182c7225 */ /* 0x000fc800078e002c */
[----:B------:R-:W-:Y:S01]  /*1e40*/  IMAD.WIDE.U32 R42, R24, R58, R42 ;  /* 0x0000003a182a7225 */ /* 0x000fe200078e002a */
[----:B------:R-:W-:-:S03]  /*1e50*/  LOP3.LUT R53, R0, 0x1, RZ, 0xc0, !PT ;  /* 0x0000000100357812 */ /* 0x000fc600078ec0ff */
[----:B------:R-:W-:Y:S01]  /*1e60*/  IMAD.WIDE.U32 R20, R24, R58, R20 ;  /* 0x0000003a18147225 */ /* 0x000fe200078e0014 */
[----:B------:R-:W-:Y:S02]  /*1e70*/  LOP3.LUT R52, R0, 0x2, RZ, 0xc0, !PT ;  /* 0x0000000200347812 */ /* 0x000fe400078ec0ff */
[----:B------:R-:W-:Y:S01]  /*1e80*/  SHF.R.S32.HI R57, RZ, 0x1f, R154 ;  /* 0x0000001fff397819 */ /* 0x000fe2000001149a */
[----:B------:R-:W-:Y:S01]  /*1e90*/  IMAD.IADD R66, R29, 0x1, R28 ;  /* 0x000000011d427824 */ /* 0x000fe200078e021c */
[----:B------:R-:W-:Y:S01]  /*1ea0*/  ISETP.GE.AND P1, PT, R156, UR4, PT ;  /* 0x000000049c007c0c */ /* 0x000fe2000bf26270 */
[----:B------:R-:W-:Y:S01]  /*1eb0*/  IMAD.SHL.U32 R54, R54, 0x2, RZ ;  /* 0x0000000236367824 */ /* 0x000fe200078e00ff */
[----:B------:R-:W-:Y:S02]  /*1ec0*/  LOP3.LUT R41, R65, 0xfffffff0, RZ, 0xc0, !PT ;  /* 0xfffffff041297812 */ /* 0x000fe400078ec0ff */
[C---:B--2---:R-:W-:Y:S02]  /*1ed0*/  LOP3.LUT R3, R11.reuse, 0x10, R65, 0xf8, !PT ;  /* 0x000000100b037812 */ /* 0x044fe400078ef841 */
[----:B------:R-:W-:-:S02]  /*1ee0*/  LOP3.LUT R5, R11, 0x10, R64, 0xf8, !PT ;  /* 0x000000100b057812 */ /* 0x000fc400078ef840 */
[----:B------:R-:W-:Y:S02]  /*1ef0*/  LEA.HI R11, R32, R32, RZ, 0x1 ;  /* 0x00000020200b7211 */ /* 0x000fe400078f08ff */
[-C--:B---3--:R-:W-:Y:S02]  /*1f00*/  LOP3.LUT R3, R3, R8.reuse, RZ, 0x3c, !PT ;  /* 0x0000000803037212 */ /* 0x088fe400078e3cff */
[----:B------:R-:W-:Y:S01]  /*1f10*/  LOP3.LUT R5, R5, R8, RZ, 0x3c, !PT ;  /* 0x0000000805057212 */ /* 0x000fe200078e3cff */
[----:B------:R-:W-:Y:S01]  /*1f20*/  IMAD R8, R7, R60, RZ ;  /* 0x0000003c07087224 */ /* 0x000fe200078e02ff */
[----:B------:R-:W-:Y:S01]  /*1f30*/  LOP3.LUT R11, R11, 0xfffffffe, RZ, 0xc0, !PT ;  /* 0xfffffffe0b0b7812 */ /* 0x000fe200078ec0ff */
[----:B------:R-:W-:Y:S01]  /*1f40*/  IMAD R7, R7, R58, RZ ;  /* 0x0000003a07077224 */ /* 0x000fe200078e02ff */
[----:B----4-:R-:W-:Y:S01]  /*1f50*/  IADD3 R63, R3, R4, R10 ;  /* 0x00000004033f7210 */ /* 0x010fe20007ffe00a */
[C---:B------:R-:W-:Y:S01]  /*1f60*/  IMAD R3, R24.reuse, R61, R8 ;  /* 0x0000003d18037224 */ /* 0x040fe200078e0208 */
[----:B------:R-:W-:Y:S01]  /*1f70*/  IADD3 R62, R5, R6, R10 ;  /* 0x00000006053e7210 */ /* 0x000fe20007ffe00a */
[----:B------:R-:W-:Y:S01]  /*1f80*/  IMAD R7, R24, R59, R7 ;  /* 0x0000003b18077224 */ /* 0x000fe200078e0207 */
[----:B0-----:R-:W-:Y:S01]  /*1f90*/  SHF.R.U32.HI R10, RZ, 0x7, R31 ;  /* 0x00000007ff0a7819 */ /* 0x001fe2000001161f */
[----:B------:R-:W-:Y:S01]  /*1fa0*/  IMAD.IADD R11, R32, 0x1, -R11 ;  /* 0x00000001200b7824 */ /* 0x000fe200078e0a0b */
[----:B------:R-:W-:Y:S01]  /*1fb0*/  SHF.L.U64.HI R61, R60, 0x7, R61 ;  /* 0x000000073c3d7819 */ /* 0x000fe2000001023d */
[----:B------:R-:W-:Y:S01]  /*1fc0*/  IMAD.IADD R51, R47, 0x1, R3 ;  /* 0x000000012f337824 */ /* 0x000fe200078e0203 */
[----:B------:R-:W-:Y:S01]  /*1fd0*/  SHF.L.U64.HI R59, R58, 0x7, R59 ;  /* 0x000000073a3b7819 */ /* 0x000fe2000001023b */
[----:B------:R-:W-:Y:S01]  /*1fe0*/  IMAD.IADD R50, R3, 0x1, R45 ;  /* 0x0000000103327824 */ /* 0x000fe200078e022d */
[----:B------:R-:W-:Y:S01]  /*1ff0*/  IADD3 R49, R43, R7, RZ ;  /* 0x000000072b317210 */ /* 0x000fe20007ffe0ff */
[----:B------:R-:W-:Y:S01]  /*2000*/  IMAD.SHL.U32 R60, R60, 0x80, RZ ;  /* 0x000000803c3c7824 */ /* 0x000fe200078e00ff */
[----:B------:R-:W-:Y:S01]  /*2010*/  LOP3.LUT R3, R64, 0xfffffff0, RZ, 0xc0, !PT ;  /* 0xfffffff040037812 */ /* 0x000fe200078ec0ff */
[----:B------:R-:W-:-:S02]  /*2020*/  IMAD.SHL.U32 R58, R58, 0x80, RZ ;  /* 0x000000803a3a7824 */ /* 0x000fc400078e00ff */
[----:B------:R-:W-:Y:S01]  /*2030*/  IMAD R56, R11, 0xc0, R30 ;  /* 0x000000c00b387824 */ /* 0x000fe200078e021e */
[----:B------:R-:W-:Y:S01]  /*2040*/  SHF.R.S32.HI R0, RZ, 0x1f, R40 ;  /* 0x0000001fff007819 */ /* 0x000fe20000011428 */
[----:B------:R-:W-:Y:S02]  /*2050*/  VIADD R55, R10, 0x8 ;  /* 0x000000080a377836 */ /* 0x000fe40000000000 */
[----:B------:R-:W-:-:S07]  /*2060*/  IMAD.IADD R48, R7, 0x1, R21 ;  /* 0x0000000107307824 */ /* 0x000fce00078e0215 */
.L_x_416:
[----:B--2---:R-:W2:Y:S01]  /*2070*/  LDL R12, [R1+0x24] ;  /* 0x00002400010c7983 */ /* 0x004ea20000100800 */
[----:B------:R-:W0:Y:S01]  /*2080*/  LDC R77, c[0x0][0x430] ;  /* 0x00010c00ff4d7b82 */ /* 0x000e220000000800 */
[----:B------:R-:W-:Y:S02]  /*2090*/  VIADD R10, R2, 0xffffffff ;  /* 0xffffffff020a7836 */ /* 0x000fe40000000000 */
[----:B------:R-:W-:Y:S02]  /*20a0*/  IMAD.MOV.U32 R78, RZ, RZ, RZ ;  /* 0x000000ffff4e7224 */ /* 0x000fe400078e00ff */
[----:B------:R-:W-:-:S03]  /*20b0*/  IMAD R4, R10, 0x80, R56 ;  /* 0x000000800a047824 */ /* 0x000fc600078e0238 */
[----:B------:R-:W1:Y:S01]  /*20c0*/  LDC R80, c[0x0][0x3f4] ;  /* 0x0000fd00ff507b82 */ /* 0x000e620000000800 */
[----:B------:R-:W-:Y:S01]  /*20d0*/  IMAD.IADD R13, R66, 0x1, R4 ;  /* 0x00000001420d7824 */ /* 0x000fe200078e0204 */
[----:B------:R-:W-:-:S03]  /*20e0*/  ISETP.GE.AND P0, PT, R4, R27, PT ;  /* 0x0000001b0400720c */ /* 0x000fc60003f06270 */
[----:B------:R-:W-:Y:S01]  /*20f0*/  IMAD.MOV.U32 R8, RZ, RZ, R13 ;  /* 0x000000ffff087224 */ /* 0x000fe200078e000d */
[----:B------:R-:W-:Y:S02]  /*2100*/  ISETP.GT.OR P0, PT, R56, 0x7f, P0 ;  /* 0x0000007f3800780c */ /* 0x000fe40000704670 */
[----:B0-----:R-:W-:-:S11]  /*2110*/  ISETP.NE.AND P4, PT, R77, 0x1, PT ;  /* 0x000000014d00780c */ /* 0x001fd60003f85270 */
[----:B------:R-:W0:Y:S08]  /*2120*/  @!P0 LDC.64 R6, c[0x0][0x428] ;  /* 0x00010a00ff068b82 */ /* 0x000e300000000a00 */
[----:B---3--:R-:W3:Y:S08]  /*2130*/  @!P0 LDC.64 R4, c[0x0][0x418] ;  /* 0x00010600ff048b82 */ /* 0x008ef00000000a00 */
[----:B----4-:R-:W4:Y:S08]  /*2140*/  @P4 LDC R2, c[0x0][0x434] ;  /* 0x00010d00ff024b82 */ /* 0x010f300000000800 */
[----:B------:R-:W1:Y:S01]  /*2150*/  @P4 LDC R9, c[0x0][0x438] ;  /* 0x00010e00ff094b82 */ /* 0x000e620000000800 */
[----:B----4-:R-:W-:-:S05]  /*2160*/  @P4 IMAD.HI.U32 R2, R13, R2, RZ ;  /* 0x000000020d024227 */ /* 0x010fca00078e00ff */
[----:B-1----:R-:W-:Y:S01]  /*2170*/  @P4 SHF.R.U32.HI R8, RZ, R9, R2 ;  /* 0x00000009ff084219 */ /* 0x002fe20000011602 */
[----:B0-----:R-:W-:-:S03]  /*2180*/  @!P0 IMAD R2, R0, R6, RZ ;  /* 0x0000000600028224 */ /* 0x001fc600078e02ff */
[----:B------:R-:W-:Y:S01]  /*2190*/  @!P0 SHF.R.S32.HI R9, RZ, 0x1f, R8 ;  /* 0x0000001fff098819 */ /* 0x000fe20000011408 */
[C---:B------:R-:W-:Y:S02]  /*21a0*/  @!P0 IMAD R11, R40.reuse, R7, R2 ;  /* 0x00000007280b8224 */ /* 0x040fe400078e0202 */
[----:B------:R-:W-:-:S04]  /*21b0*/  @!P0 IMAD.WIDE.U32 R6, R40, R6, R8 ;  /* 0x0000000628068225 */ /* 0x000fc800078e0008 */
[----:B------:R-:W-:Y:S01]  /*21c0*/  @!P0 IMAD.IADD R2, R7, 0x1, R11 ;  /* 0x0000000107028824 */ /* 0x000fe200078e020b */
[----:B---3--:R-:W-:-:S04]  /*21d0*/  @!P0 LEA R4, P4, R6, R4, 0x2 ;  /* 0x0000000406048211 */ /* 0x008fc800078810ff */
[----:B------:R-:W-:-:S05]  /*21e0*/  @!P0 LEA.HI.X R5, R6, R5, R2, 0x2, P4 ;  /* 0x0000000506058211 */ /* 0x000fca00020f1402 */
[----:B------:R0:W5:Y:S01]  /*21f0*/  @!P0 LDG.E R78, desc[UR42][R4.64] ;  /* 0x0000002a044e8981 */ /* 0x000162000c1e1900 */
[----:B------:R-:W-:Y:S01]  /*2200*/  ISETP.GE.AND P0, PT, R80, 0x1, PT ;  /* 0x000000015000780c */ /* 0x000fe20003f06270 */
[----:B------:R-:W-:Y:S01]  /*2210*/  IMAD.MOV R2, RZ, RZ, -R8 ;  /* 0x000000ffff027224 */ /* 0x000fe200078e0a08 */
[----:B------:R-:W-:Y:S05]  /*2220*/  YIELD ;  /* 0x0000000000007946 */ /* 0x000fea0003800000 */
[----:B------:R-:W-:Y:S01]  /*2230*/  BSSY B0, `(.L_x_374) ;  /* 0x000041b000007945 */ /* 0x000fe20003800000 */
[----:B------:R-:W-:Y:S01]  /*2240*/  IMAD R77, R77, R2, R13 ;  /* 0x000000024d4d7224 */ /* 0x000fe200078e020d */
[----:B------:R-:W-:Y:S01]  /*2250*/  ISETP.GT.AND P4, PT, R10, R26, PT ;  /* 0x0000001a0a00720c */ /* 0x000fe20003f84270 */
[----:B------:R-:W-:-:S02]  /*2260*/  IMAD.MOV.U32 R2, RZ, RZ, R10 ;  /* 0x000000ffff027224 */ /* 0x000fc400078e000a */
[----:B--2---:R-:W-:-:S04]  /*2270*/  IMAD R69, R19, 0x3000, R12 ;  /* 0x0000300013457824 */ /* 0x004fc800078e020c */
[----:B------:R-:W-:Y:S01]  /*2280*/  IMAD.IADD R69, R18, 0x1, R69 ;  /* 0x0000000112457824 */ /* 0x000fe200078e0245 */
[----:B0-----:R-:W-:Y:S06]  /*2290*/  @!P0 BRA `(.L_x_375) ;  /* 0x0000003c00608947 */ /* 0x001fec0003800000 */
[----:B------:R-:W-:Y:S01]  /*22a0*/  SHF.R.S32.HI R76, RZ, 0x1f, R77 ;  /* 0x0000001fff4c7819 */ /* 0x000fe2000001144d */
[----:B------:R-:W-:Y:S01]  /*22b0*/  ULDC.64 UR4, c[0x0][0x300] ;  /* 0x0000c00000047ab9 */ /* 0x000fe20000000a00 */
[----:B-----5:R-:W-:Y:S01]  /*22c0*/  SHF.R.S32.HI R75, RZ, 0x1f, R78 ;  /* 0x0000001fff4b7819 */ /* 0x020fe2000001144e */
[----:B------:R-:W-:Y:S01]  /*22d0*/  IMAD.WIDE.U32 R4, R77, UR4, RZ ;  /* 0x000000044d047c25 */ /* 0x000fe2000f8e00ff */
[----:B------:R-:W-:Y:S02]  /*22e0*/  ULDC.U8 UR6, c[0x0][0x410] ;  /* 0x0001040000067ab9 */ /* 0x000fe40000000000 */
[----:B------:R-:W-:Y:S01]  /*22f0*/  ISETP.NE.AND P0, PT, RZ, UR6, PT ;  /* 0x00000006ff007c0c */ /* 0x000fe2000bf05270 */
[----:B------:R-:W-:Y:S02]  /*2300*/  IMAD R6, R76, UR4, RZ ;  /* 0x000000044c067c24 */ /* 0x000fe4000f8e02ff */
[-C--:B------:R-:W-:Y:S02]  /*2310*/  IMAD R8, R59, R2.reuse, RZ ;  /* 0x000000023b087224 */ /* 0x080fe400078e02ff */
[----:B------:R-:W-:Y:S01]  /*2320*/  IMAD R7, R77, UR5, R6 ;  /* 0x000000054d077c24 */ /* 0x000fe2000f8e0206 */
[----:B------:R-:W-:Y:S01]  /*2330*/  ULDC.64 UR4, c[0x0][0x310] ;  /* 0x0000c40000047ab9 */ /* 0x000fe20000000a00 */
[----:B------:R-:W-:-:S02]  /*2340*/  IMAD R6, R61, R2, RZ ;  /* 0x000000023d067224 */ /* 0x000fc400078e02ff */
[----:B------:R-:W-:Y:S02]  /*2350*/  IMAD R9, R75, UR4, RZ ;  /* 0x000000044b097c24 */ /* 0x000fe4000f8e02ff */
[----:B------:R-:W-:Y:S01]  /*2360*/  IMAD.IADD R5, R5, 0x1, R7 ;  /* 0x0000000105057824 */ /* 0x000fe200078e0207 */
[----:B------:R-:W-:Y:S01]  /*2370*/  SHF.R.S32.HI R7, RZ, 0x1f, R2 ;  /* 0x0000001fff077819 */ /* 0x000fe20000011402 */
[C---:B------:R-:W-:Y:S02]  /*2380*/  IMAD R9, R78.reuse, UR5, R9 ;  /* 0x000000054e097c24 */ /* 0x040fe4000f8e0209 */
[----:B------:R-:W-:Y:S01]  /*2390*/  IMAD.WIDE.U32 R4, R78, UR4, R4 ;  /* 0x000000044e047c25 */ /* 0x000fe2000f8e0004 */
[----:B------:R-:W-:-:S03]  /*23a0*/  ULDC.64 UR4, c[0x0][0x308] ;  /* 0x0000c20000047ab9 */ /* 0x000fc60000000a00 */
[----:B------:R-:W-:Y:S02]  /*23b0*/  IMAD.IADD R5, R5, 0x1, R9 ;  /* 0x0000000105057824 */ /* 0x000fe400078e0209 */
[----:B------:R-:W-:Y:S02]  /*23c0*/  IMAD R9, R57, UR4, RZ ;  /* 0x0000000439097c24 */ /* 0x000fe4000f8e02ff */
[----:B------:R-:W-:-:S04]  /*23d0*/  IMAD.WIDE.U32 R4, R154, UR4, R4 ;  /* 0x000000049a047c25 */ /* 0x000fc8000f8e0004 */
[----:B------:R-:W-:Y:S01]  /*23e0*/  IMAD R9, R154, UR5, R9 ;  /* 0x000000059a097c24 */ /* 0x000fe2000f8e0209 */
[----:B------:R-:W-:Y:S01]  /*23f0*/  ULDC.64 UR4, c[0x0][0x2e8] ;  /* 0x0000ba0000047ab9 */ /* 0x000fe20000000a00 */
[----:B------:R-:W-:Y:S01]  /*2400*/  IMAD R74, R10, -0x80, R27 ;  /* 0xffffff800a4a7824 */ /* 0x000fe200078e021b */
[----:B------:R-:W-:Y:S01]  /*2410*/  IADD3 R84, P5, R4, UR4, RZ ;  /* 0x0000000404547c10 */ /* 0x000fe2000ffbe0ff */
[----:B------:R-:W-:Y:S02]  /*2420*/  IMAD R15, R7, R60, R6 ;  /* 0x0000003c070f7224 */ /* 0x000fe400078e0206 */
[----:B------:R-:W-:Y:S01]  /*2430*/  IMAD.WIDE.U32 R10, R60, R2, RZ ;  /* 0x000000023c0a7225 */ /* 0x000fe200078e00ff */
[----:B------:R-:W-:Y:S02]  /*2440*/  IADD3.X R82, R5, UR5, R9, P5, !PT ;  /* 0x0000000505527c10 */ /* 0x000fe4000affe409 */
[----:B------:R-:W-:Y:S01]  /*2450*/  VIMNMX R74, R74, 0x80, PT ;  /* 0x000000804a4a7848 */ /* 0x000fe20003fe0100 */
[----:B------:R-:W-:Y:S01]  /*2460*/  IMAD R7, R7, R58, R8 ;  /* 0x0000003a07077224 */ /* 0x000fe200078e0208 */
[----:B------:R-:W-:Y:S01]  /*2470*/  IADD3 R15, R11, R15, RZ ;  /* 0x0000000f0b0f7210 */ /* 0x000fe20007ffe0ff */
[----:B------:R-:W-:-:S04]  /*2480*/  IMAD.WIDE.U32 R12, R58, R2, RZ ;  /* 0x000000023a0c7225 */ /* 0x000fc800078e00ff */
[----:B------:R-:W-:Y:S01]  /*2490*/  IMAD.IADD R14, R13, 0x1, R7 ;  /* 0x000000010d0e7824 */ /* 0x000fe200078e0207 */
[----:B------:R-:W-:Y:S06]  /*24a0*/  @!P0 BRA `(.L_x_376) ;  /* 0x0000001800588947 */ /* 0x000fec0003800000 */
[----:B------:R-:W0:Y:S01]  /*24b0*/  S2R R28, SR_TID.X ;  /* 0x00000000001c7919 */ /* 0x000e220000002100 */
[----:B------:R-:W-:Y:S01]  /*24c0*/  BSSY B1, `(.L_x_377) ;  /* 0x0000023000017945 */ /* 0x000fe20003800000 */
[----:B------:R-:W-:Y:S02]  /*24d0*/  CS2R R8, SRZ ;  /* 0x0000000000087805 */ /* 0x000fe4000001ff00 */
[----:B------:R-:W-:Y:S02]  /*24e0*/  CS2R R30, SRZ ;  /* 0x00000000001e7805 */ /* 0x000fe4000001ff00 */
[----:B------:R-:W-:Y:S02]  /*24f0*/  CS2R R34, SRZ ;  /* 0x0000000000227805 */ /* 0x000fe4000001ff00 */
[----:B------:R-:W-:Y:S02]  /*2500*/  CS2R R32, SRZ ;  /* 0x0000000000207805 */ /* 0x000fe4000001ff00 */
[----:B------:R-:W-:Y:S01]  /*2510*/  CS2R R36, SRZ ;  /* 0x0000000000247805 */ /* 0x000fe2000001ff00 */
[----:B0-----:R-:W-:-:S05]  /*2520*/  VIADD R28, R28, 0xffffff80 ;  /* 0xffffff801c1c7836 */ /* 0x001fca0000000000 */
[----:B------:R-:W-:-:S04]  /*2530*/  LEA.HI R28, R28, R28, RZ, 0x1 ;  /* 0x0000001c1c1c7211 */ /* 0x000fc800078f08ff */
[----:B------:R-:W-:-:S04]  /*2540*/  SHF.R.S32.HI R28, RZ, 0x1, R28 ;  /* 0x00000001ff1c7819 */ /* 0x000fc8000001141c */
[----:B------:R-:W-:Y:S02]  /*2550*/  ISETP.GE.AND P5, PT, R28, R74, PT ;  /* 0x0000004a1c00720c */ /* 0x000fe40003fa6270 */
[----:B------:R-:W-:-:S11]  /*2560*/  CS2R R28, SRZ ;  /* 0x00000000001c7805 */ /* 0x000fd6000001ff00 */
[----:B------:R-:W-:Y:S05]  /*2570*/  @P5 BRA `(.L_x_378) ;  /* 0x00000000005c5947 */ /* 0x000fea0003800000 */
[----:B------:R-:W2:Y:S01]  /*2580*/  LDL R39, [R1+0x14] ;  /* 0x0000140001277983 */ /* 0x000ea20000100800 */
[----:B------:R-:W-:Y:S01]  /*2590*/  ULDC.64 UR4, c[0x0][0x3e8] ;  /* 0x0000fa0000047ab9 */ /* 0x000fe20000000a00 */
[----:B------:R-:W-:Y:S02]  /*25a0*/  ULDC.64 UR6, c[0x0][0x400] ;  /* 0x0001000000067ab9 */ /* 0x000fe40000000a00 */
[----:B------:R-:W3:Y:S01]  /*25b0*/  LDL R38, [R1+0x18] ;  /* 0x0000180001267983 */ /* 0x000ee20000100800 */
[----:B------:R-:W-:Y:S02]  /*25c0*/  IADD3 R10, P0, P6, R46, UR4, R10 ;  /* 0x000000042e0a7c10 */ /* 0x000fe4000fe1e00a */
[----:B------:R-:W-:Y:S02]  /*25d0*/  CS2R R34, SRZ ;  /* 0x0000000000227805 */ /* 0x000fe4000001ff00 */
[----:B------:R-:W-:Y:S02]  /*25e0*/  CS2R R36, SRZ ;  /* 0x0000000000247805 */ /* 0x000fe4000001ff00 */
[----:B------:R-:W-:-:S02]  /*25f0*/  IADD3.X R11, R51, UR5, R15, P0, P6 ;  /* 0x00000005330b7c10 */ /* 0x000fc400087ec40f */
[----:B------:R-:W-:-:S04]  /*2600*/  IADD3 R12, P0, P6, R42, UR6, R12 ;  /* 0x000000062a0c7c10 */ /* 0x000fc8000fe1e00c */
[----:B------:R-:W-:Y:S02]  /*2610*/  IADD3.X R13, R49, UR7, R14, P0, P6 ;  /* 0x00000007310d7c10 */ /* 0x000fe400087ec40e */
[----:B------:R-:W-:Y:S02]  /*2620*/  ISETP.GE.AND P6, PT, R22, R80, PT ;  /* 0x000000501600720c */ /* 0x000fe40003fc6270 */
[----:B------:R-:W-:Y:S02]  /*2630*/  CS2R R30, SRZ ;  /* 0x00000000001e7805 */ /* 0x000fe4000001ff00 */
[----:B------:R-:W-:Y:S02]  /*2640*/  CS2R R8, SRZ ;  /* 0x0000000000087805 */ /* 0x000fe4000001ff00 */
[----:B------:R-:W-:Y:S02]  /*2650*/  CS2R R32, SRZ ;  /* 0x0000000000207805 */ /* 0x000fe4000001ff00 */
[----:B------:R-:W-:-:S05]  /*2660*/  CS2R R28, SRZ ;  /* 0x00000000001c7805 */ /* 0x000fca000001ff00 */
[----:B------:R0:W5:Y:S04]  /*2670*/  @!P6 LDG.E.64 R34, desc[UR42][R10.64] ;  /* 0x0000002a0a22e981 */ /* 0x000168000c1e1b00 */
[----:B------:R0:W5:Y:S01]  /*2680*/  @!P6 LDG.E.64 R36, desc[UR42][R12.64] ;  /* 0x0000002a0c24e981 */ /* 0x000162000c1e1b00 */
[-C--:B--2---:R-:W-:Y:S02]  /*2690*/  ISETP.GE.AND P0, PT, R39, R80.reuse, PT ;  /* 0x000000502700720c */ /* 0x084fe40003f06270 */
[----:B---3--:R-:W-:-:S11]  /*26a0*/  ISETP.GE.AND P6, PT, R38, R80, PT ;  /* 0x000000502600720c */ /* 0x008fd60003fc6270 */
[----:B------:R0:W5:Y:S04]  /*26b0*/  @!P0 LDG.E.64 R30, desc[UR42][R10.64+0x10] ;  /* 0x0000102a0a1e8981 */ /* 0x000168000c1e1b00 */
[----:B------:R0:W5:Y:S04]  /*26c0*/  @!P6 LDG.E.64 R8, desc[UR42][R10.64+0x20] ;  /* 0x0000202a0a08e981 */ /* 0x000168000c1e1b00 */
[----:B------:R0:W5:Y:S04]  /*26d0*/  @!P0 LDG.E.64 R32, desc[UR42][R12.64+0x10] ;  /* 0x0000102a0c208981 */ /* 0x000168000c1e1b00 */
[----:B------:R0:W5:Y:S02]  /*26e0*/  @!P6 LDG.E.64 R28, desc[UR42][R12.64+0x20] ;  /* 0x0000202a0c1ce981 */ /* 0x000164000c1e1b00 */
.L_x_378:
[----:B------:R-:W-:Y:S05]  /*26f0*/  BSYNC B1 ;  /* 0x0000000000017941 */ /* 0x000fea0003800000 */
.L_x_377:
[----:B------:R-:W-:Y:S01]  /*2700*/  UISETP.NE.AND UP0, UPT, UR36, 0x3, UPT ;  /* 0x000000032400788c */ /* 0x000fe2000bf05270 */
[----:B-----5:R-:W-:Y:S02]  /*2710*/  IMAD.MOV.U32 R38, RZ, RZ, R8 ;  /* 0x000000ffff267224 */ /* 0x020fe400078e0008 */
[----:B------:R-:W-:Y:S02]  /*2720*/  IMAD.MOV.U32 R71, RZ, RZ, R30 ;  /* 0x000000ffff477224 */ /* 0x000fe400078e001e */
[----:B------:R-:W-:Y:S01]  /*2730*/  IMAD.MOV.U32 R73, RZ, RZ, R34 ;  /* 0x000000ffff497224 */ /* 0x000fe200078e0022 */
[----:B------:R-:W-:Y:S01]  /*2740*/  PLOP3.LUT P0, PT, PT, PT, UP0, 0x80, 0x0 ;  /* 0x000000000000781c */ /* 0x000fe20003f0f008 */
[----:B------:R-:W-:Y:S02]  /*2750*/  IMAD.MOV.U32 R70, RZ, RZ, R28 ;  /* 0x000000ffff467224 */ /* 0x000fe400078e001c */
[----:B------:R-:W-:Y:S02]  /*2760*/  IMAD.MOV.U32 R72, RZ, RZ, R32 ;  /* 0x000000ffff487224 */ /* 0x000fe400078e0020 */
[----:B------:R-:W-:-:S08]  /*2770*/  IMAD.MOV.U32 R81, RZ, RZ, R36 ;  /* 0x000000ffff517224 */ /* 0x000fd000078e0024 */
[----:B------:R-:W-:Y:S05]  /*2780*/  @!P0 BRA `(.L_x_379) ;  /* 0x0000000000048947 */ /* 0x000fea0003800000 */
[----:B------:R-:W-:Y:S01]  /*2790*/  BPT.TRAP 0x1 ;  /* 0x000000040000795c */ /* 0x000fe20000300000 */
.L_x_379:
[----:B------:R-:W-:Y:S01]  /*27a0*/  IMAD R68, R19, 0x8, R18 ;  /* 0x0000000813447824 */ /* 0x000fe200078e0212 */
[----:B------:R-:W-:Y:S01]  /*27b0*/  SHF.L.U32 R79, R157, 0x1f, RZ ;  /* 0x0000001f9d4f7819 */ /* 0x000fe200000006ff */
[----:B------:R-:W-:Y:S03]  /*27c0*/  BSSY B1, `(.L_x_380) ;  /* 0x0000003000017945 */ /* 0x000fe60003800000 */
[----:B------:R-:W1:Y:S02]  /*27d0*/  SYNCS.PHASECHK.TRANS64.TRYWAIT P6, [R68+URZ+0x19c90], R79 ;  /* 0x019c904f440075a7 */ /* 0x000e6400080c017f */
[----:B-1----:R-:W-:Y:S05]  /*27e0*/  @!P6 BRA `(.L_x_381) ;  /* 0x00000164008ce947 */ /* 0x002fea0003800000 */
.L_x_628:
[----:B------:R-:W-:Y:S05]  /*27f0*/  BSYNC B1 ;  /* 0x0000000000017941 */ /* 0x000fea0003800000 */
.L_x_380:
[----:B------:R-:W-:-:S03]  /*2800*/  UMOV UR4, 0xffffffff ;  /* 0xffffffff00047882 */ /* 0x000fc60000000000 */
[----:B------:R-:W-:Y:S05]  /*2810*/  BRA.DIV UR4, `(.L_x_382) ;  /* 0x0000016604947947 */ /* 0x000fea000b800000 */
[----:B------:R2:W3:Y:S04]  /*2820*/  SHFL.IDX PT, R39, R82, RZ, 0x1e1f ;  /* 0x001e1fff52277589 */ /* 0x0004e800000e0000 */
[----:B------:R2:W4:Y:S02]  /*2830*/  SHFL.IDX PT, R14, R84, RZ, 0x1e1f ;  /* 0x001e1fff540e7589 */ /* 0x00052400000e0000 */
.L_x_632:
[----:B------:R-:W-:Y:S05]  /*2840*/  @P5 BRA `(.L_x_383) ;  /* 0x0000003800e45947 */ /* 0x000fea0003800000 */
[----:B------:R-:W-:Y:S01]  /*2850*/  ISETP.NE.AND P5, PT, R53, RZ, PT ;  /* 0x000000ff3500720c */ /* 0x000fe20003fa5270 */
[----:B------:R-:W-:-:S12]  /*2860*/  BSSY B1, `(.L_x_384) ;  /* 0x0000071000017945 */ /* 0x000fd80003800000 */
[----:B------:R-:W-:Y:S05]  /*2870*/  @!P5 BRA `(.L_x_385) ;  /* 0x0000000400bcd947 */ /* 0x000fea0003800000 */
[----:B------:R1:W1:Y:S01]  /*2880*/  LDS.128 R4, [R69+0x13800] ;  /* 0x0138000045047984 */ /* 0x0002620000000c00 */
[----:B------:R-:W-:Y:S01]  /*2890*/  ISETP.GE.AND P6, PT, R22, R80, PT ;  /* 0x000000501600720c */ /* 0x000fe20003fc6270 */
[----:B------:R-:W-:Y:S01]  /*28a0*/  BSSY B2, `(.L_x_386) ;  /* 0x000006b000027945 */ /* 0x000fe20003800000 */
[----:B0---4-:R-:W-:-:S05]  /*28b0*/  IADD3 R10, P5, R16, R14, RZ ;  /* 0x0000000e100a7210 */ /* 0x011fca0007fbe0ff */
[----:B---3--:R-:W-:-:S06]  /*28c0*/  IMAD.X R11, R39, 0x1, R17, P5 ;  /* 0x00000001270b7824 */ /* 0x008fcc00028e0611 */
[----:B------:R-:W-:Y:S05]  /*28d0*/  @P6 BRA `(.L_x_387) ;  /* 0x00000004009c6947 */ /* 0x000fea0003800000 */
[----:B------:R-:W-:Y:S02]  /*28e0*/  SHF.R.U32.HI R12, RZ, 0x8, R35 ;  /* 0x00000008ff0c7819 */ /* 0x000fe40000011623 */
[----:B------:R-:W-:Y:S02]  /*28f0*/  SHF.R.U32.HI R34, RZ, 0x8, R37 ;  /* 0x00000008ff227819 */ /* 0x000fe40000011625 */
[----:B--2---:R-:W-:Y:S01]  /*2900*/  SHF.R.U32.HI R82, RZ, 0x10, R35 ;  /* 0x00000010ff527819 */ /* 0x004fe20000011623 */
[----:B------:R-:W-:Y:S01]  /*2910*/  IMAD.SHL.U32 R12, R12, 0x100, RZ ;  /* 0x000001000c0c7824 */ /* 0x000fe200078e00ff */
[----:B------:R-:W-:Y:S01]  /*2920*/  LOP3.LUT R13, R35, 0xff0000ff, RZ, 0xc0, !PT ;  /* 0xff0000ff230d7812 */ /* 0x000fe200078ec0ff */
[----:B------:R-:W-:Y:S01]  /*2930*/  IMAD.SHL.U32 R34, R34, 0x100, RZ ;  /* 0x0000010022227824 */ /* 0x000fe200078e00ff */
[----:B------:R-:W-:Y:S02]  /*2940*/  SHF.R.U32.HI R36, RZ, 0x10, R37 ;  /* 0x00000010ff247819 */ /* 0x000fe40000011625 */
[----:B------:R-:W-:-:S02]  /*2950*/  LOP3.LUT R35, R37, 0xff0000ff, RZ, 0xc0, !PT ;  /* 0xff0000ff25237812 */ /* 0x000fc400078ec0ff */
[----:B------:R-:W-:Y:S01]  /*2960*/  LOP3.LUT R13, R13, 0xff00, R12, 0xf8, !PT ;  /* 0x0000ff000d0d7812 */ /* 0x000fe200078ef80c */
[----:B------:R-:W-:Y:S01]  /*2970*/  IMAD.U32 R12, R82, 0x10000, RZ ;  /* 0x00010000520c7824 */ /* 0x000fe200078e00ff */
[----:B------:R-:W-:Y:S01]  /*2980*/  LOP3.LUT R37, R35, 0xff00, R34, 0xf8, !PT ;  /* 0x0000ff0023257812 */ /* 0x000fe200078ef822 */
[----:B------:R-:W-:Y:S01]  /*2990*/  IMAD.U32 R34, R36, 0x10000, RZ ;  /* 0x0001000024227824 */ /* 0x000fe200078e00ff */
[----:B-1----:R-:W-:Y:S02]  /*29a0*/  MOV R15, R4 ;  /* 0x00000004000f7202 */ /* 0x002fe40000000f00 */
[----:B------:R-:W-:Y:S02]  /*29b0*/  F2FP.F16.E4M3.UNPACK_B R4, R5 ;  /* 0x00000005ff04723e */ /* 0x000fe400020006ff */
[----:B------:R-:W-:Y:S02]  /*29c0*/  F2FP.F16.E4M3.UNPACK_B R35, R81.H1 ;  /* 0x00000051ff23723e */ /* 0x000fe400030006ff */
[----:B------:R-:W-:-:S02]  /*29d0*/  LOP3.LUT R12, R13, 0xff0000, R12, 0xf8, !PT ;  /* 0x00ff00000d0c7812 */ /* 0x000fc400078ef80c */
[----:B------:R-:W-:Y:S01]  /*29e0*/  LOP3.LUT R13, R37, 0xff0000, R34, 0xf8, !PT ;  /* 0x00ff0000250d7812 */ /* 0x000fe200078ef822 */
[--C-:B------:R-:W-:Y:S01]  /*29f0*/  HADD2.F32 R34, -RZ, R4.reuse.H1_H1 ;  /* 0x30000004ff227230 */ /* 0x100fe20000004100 */
[----:B------:R-:W-:Y:S01]  /*2a00*/  F2FP.F16.E4M3.UNPACK_B R37, R73.H1 ;  /* 0x00000049ff25723e */ /* 0x000fe200030006ff */
[--C-:B------:R-:W-:Y:S01]  /*2a10*/  HADD2.F32 R85, -RZ, R35.reuse.H0_H0 ;  /* 0x20000023ff557230 */ /* 0x100fe20000004100 */
[----:B------:R-:W-:Y:S01]  /*2a20*/  F2FP.F16.E4M3.UNPACK_B R5, R5.H1 ;  /* 0x00000005ff05723e */ /* 0x000fe200030006ff */
[----:B------:R-:W-:Y:S01]  /*2a30*/  HADD2.F32 R4, -RZ, R4.H0_H0 ;  /* 0x20000004ff047230 */ /* 0x000fe20000004100 */
[----:B------:R-:W-:Y:S01]  /*2a40*/  F2FP.F16.E4M3.UNPACK_B R81, R81 ;  /* 0x00000051ff51723e */ /* 0x000fe200020006ff */
[----:B------:R-:W-:Y:S02]  /*2a50*/  HADD2.F32 R82, -RZ, R35.H1_H1 ;  /* 0x30000023ff527230 */ /* 0x000fe40000004100 */
[----:B------:R-:W-:Y:S01]  /*2a60*/  FMUL.FTZ R87, R34, R85 ;  /* 0x0000005522577220 */ /* 0x000fe20000410000 */
[----:B------:R-:W-:Y:S01]  /*2a70*/  HADD2.F32 R83, -RZ, R37.H0_H0 ;  /* 0x20000025ff537230 */ /* 0x000fe20000004100 */
[----:B------:R-:W-:Y:S01]  /*2a80*/  F2FP.F16.E4M3.UNPACK_B R73, R73 ;  /* 0x00000049ff49723e */ /* 0x000fe200020006ff */
[----:B------:R-:W-:-:S02]  /*2a90*/  HADD2.F32 R36, -RZ, R5.H1_H1 ;  /* 0x30000005ff247230 */ /* 0x000fc40000004100 */
[----:B------:R-:W-:Y:S02]  /*2aa0*/  HADD2.F32 R35, -RZ, R5.H0_H0 ;  /* 0x20000005ff237230 */ /* 0x000fe40000004100 */
[----:B------:R-:W-:Y:S01]  /*2ab0*/  FMUL.FTZ R5, R4, R85 ;  /* 0x0000005504057220 */ /* 0x000fe20000410000 */
[----:B------:R-:W-:Y:S02]  /*2ac0*/  HADD2.F32 R37, -RZ, R37.H1_H1 ;  /* 0x30000025ff257230 */ /* 0x000fe40000004100 */
[-C--:B------:R-:W-:Y:S01]  /*2ad0*/  FMUL.FTZ R84, R36, R82.reuse ;  /* 0x0000005224547220 */ /* 0x080fe20000410000 */
[-C--:B------:R-:W-:Y:S01]  /*2ae0*/  FFMA.FTZ R4, R4, R83.reuse, -R87 ;  /* 0x0000005304047223 */ /* 0x080fe20000010857 */
[----:B------:R-:W-:Y:S01]  /*2af0*/  FFMA.FTZ R5, R34, R83, R5 ;  /* 0x0000005322057223 */ /* 0x000fe20000010005 */
[C---:B------:R-:W-:Y:S01]  /*2b00*/  FMUL.FTZ R85, R35.reuse, R82 ;  /* 0x0000005223557220 */ /* 0x040fe20000410000 */
[----:B------:R-:W-:Y:S01]  /*2b10*/  F2FP.F16.E4M3.UNPACK_B R34, R15.H1 ;  /* 0x0000000fff22723e */ /* 0x000fe200030006ff */
[----:B------:R-:W-:Y:S01]  /*2b20*/  FFMA.FTZ R86, R35, R37, -R84 ;  /* 0x0000002523567223 */ /* 0x000fe20000010854 */
[----:B------:R-:W-:Y:S01]  /*2b30*/  F2FP.F16.E4M3.UNPACK_B R15, R15 ;  /* 0x0000000fff0f723e */ /* 0x000fe200020006ff */
[----:B------:R-:W-:Y:S01]  /*2b40*/  FFMA.FTZ R87, R36, R37, R85 ;  /* 0x0000002524577223 */ /* 0x000fe20000010055 */
[----:B------:R-:W-:-:S02]  /*2b50*/  HADD2.F32 R82, -RZ, R81.H1_H1 ;  /* 0x30000051ff527230 */ /* 0x000fc40000004100 */
[--C-:B------:R-:W-:Y:S02]  /*2b60*/  HADD2.F32 R36, -RZ, R34.reuse.H0_H0 ;  /* 0x20000022ff247230 */ /* 0x100fe40000004100 */
[----:B------:R-:W-:Y:S02]  /*2b70*/  HADD2.F32 R37, -RZ, R34.H1_H1 ;  /* 0x30000022ff257230 */ /* 0x000fe40000004100 */
[----:B------:R-:W-:Y:S02]  /*2b80*/  HADD2.F32 R81, -RZ, R81.H0_H0 ;  /* 0x20000051ff517230 */ /* 0x000fe40000004100 */
[-C--:B------:R-:W-:Y:S01]  /*2b90*/  FMUL.FTZ R84, R36, R82.reuse ;  /* 0x0000005224547220 */ /* 0x080fe20000410000 */
[--C-:B------:R-:W-:Y:S02]  /*2ba0*/  HADD2.F32 R35, -RZ, R15.reuse.H1_H1 ;  /* 0x3000000fff237230 */ /* 0x100fe40000004100 */
[----:B------:R-:W-:Y:S01]  /*2bb0*/  FMUL.FTZ R85, R37, R82 ;  /* 0x0000005225557220 */ /* 0x000fe20000410000 */
[----:B------:R-:W-:-:S02]  /*2bc0*/  HADD2.F32 R34, -RZ, R15.H0_H0 ;  /* 0x2000000fff227230 */ /* 0x000fc40000004100 */
[--C-:B------:R-:W-:Y:S02]  /*2bd0*/  HADD2.F32 R15, -RZ, R73.reuse.H1_H1 ;  /* 0x30000049ff0f7230 */ /* 0x100fe40000004100 */
[-C--:B------:R-:W-:Y:S01]  /*2be0*/  FMUL.FTZ R83, R35, R81.reuse ;  /* 0x0000005123537220 */ /* 0x080fe20000410000 */
[----:B------:R-:W-:Y:S02]  /*2bf0*/  HADD2.F32 R73, -RZ, R73.H0_H0 ;  /* 0x20000049ff497230 */ /* 0x000fe40000004100 */
[----:B------:R-:W-:Y:S01]  /*2c00*/  FMUL.FTZ R82, R34, R81 ;  /* 0x0000005122527220 */ /* 0x000fe20000410000 */
[-C--:B------:R-:W-:Y:S01]  /*2c10*/  FFMA.FTZ R36, R36, R15.reuse, -R85 ;  /* 0x0000000f24247223 */ /* 0x080fe20000010855 */
[----:B------:R-:W-:Y:S01]  /*2c20*/  FFMA.FTZ R37, R37, R15, R84 ;  /* 0x0000000f25257223 */ /* 0x000fe20000010054 */
[-C--:B------:R-:W-:Y:S01]  /*2c30*/  FFMA.FTZ R15, R34, R73.reuse, -R83 ;  /* 0x00000049220f7223 */ /* 0x080fe20000010853 */
[----:B------:R-:W-:Y:S01]  /*2c40*/  FFMA.FTZ R34, R35, R73, R82 ;  /* 0x0000004923227223 */ /* 0x000fe20000010052 */
[----:B------:R-:W-:-:S02]  /*2c50*/  F2FP.F16.E4M3.UNPACK_B R73, R7.H1 ;  /* 0x00000007ff49723e */ /* 0x000fc400030006ff */
[----:B------:R-:W-:Y:S02]  /*2c60*/  F2FP.SATFINITE.E4M3.F32.PACK_AB_MERGE_C R35, R87, R86, RZ ;  /* 0x000000565723723e */ /* 0x000fe400048070ff */
[-C--:B------:R-:W-:Y:S01]  /*2c70*/  F2FP.F16.E4M3.UNPACK_B R86, R13.reuse.H1 ;  /* 0x0000000dff56723e */ /* 0x080fe200030006ff */
[--C-:B------:R-:W-:Y:S01]  /*2c80*/  HADD2.F32 R81, -RZ, R73.reuse.H0_H0 ;  /* 0x20000049ff517230 */ /* 0x100fe20000004100 */
[----:B------:R-:W-:Y:S01]  /*2c90*/  F2FP.F16.E4M3.UNPACK_B R83, R12.H1 ;  /* 0x0000000cff53723e */ /* 0x000fe200030006ff */
[----:B------:R-:W-:Y:S01]  /*2ca0*/  HADD2.F32 R73, -RZ, R73.H1_H1 ;  /* 0x30000049ff497230 */ /* 0x000fe20000004100 */
[----:B------:R-:W-:Y:S01]  /*2cb0*/  F2FP.SATFINITE.E4M3.F32.PACK_AB_MERGE_C R36, R37, R36, RZ ;  /* 0x000000242524723e */ /* 0x000fe200048070ff */
[--C-:B------:R-:W-:Y:S01]  /*2cc0*/  HADD2.F32 R92, -RZ, R86.reuse.H1_H1 ;  /* 0x30000056ff5c7230 */ /* 0x100fe20000004100 */
[----:B------:R-:W-:Y:S01]  /*2cd0*/  F2FP.F16.E4M3.UNPACK_B R37, R6.H1 ;  /* 0x00000006ff25723e */ /* 0x000fe200030006ff */
[----:B------:R-:W-:Y:S01]  /*2ce0*/  HADD2.F32 R84, -RZ, R83.H1_H1 ;  /* 0x30000053ff547230 */ /* 0x000fe20000004100 */
[----:B------:R-:W-:Y:S01]  /*2cf0*/  F2FP.F16.E4M3.UNPACK_B R85, R13 ;  /* 0x0000000dff55723e */ /* 0x000fe200020006ff */
[----:B------:R-:W-:Y:S01]  /*2d00*/  HADD2.F32 R86, -RZ, R86.H0_H0 ;  /* 0x20000056ff567230 */ /* 0x000fe20000004100 */
[----:B------:R-:W-:Y:S01]  /*2d10*/  F2FP.F16.E4M3.UNPACK_B R82, R12 ;  /* 0x0000000cff52723e */ /* 0x000fe200020006ff */
[----:B------:R-:W-:Y:S01]  /*2d20*/  FMUL.FTZ R12, R73, R92 ;  /* 0x0000005c490c7220 */ /* 0x000fe20000410000 */
[----:B------:R-:W-:-:S02]  /*2d30*/  HADD2.F32 R13, -RZ, R37.H1_H1 ;  /* 0x30000025ff0d7230 */ /* 0x000fc40000004100 */
[C---:B------:R-:W-:Y:S01]  /*2d40*/  FMUL.FTZ R94, R81.reuse, R92 ;  /* 0x0000005c515e7220 */ /* 0x040fe20000410000 */
[----:B------:R-:W-:Y:S02]  /*2d50*/  HADD2.F32 R90, -RZ, R85.H1_H1 ;  /* 0x30000055ff5a7230 */ /* 0x000fe40000004100 */
[----:B------:R-:W-:Y:S01]  /*2d60*/  FFMA.FTZ R81, R81, R84, -R12 ;  /* 0x0000005451517223 */ /* 0x000fe2000001080c */
[----:B------:R-:W-:Y:S01]  /*2d70*/  HADD2.F32 R37, -RZ, R37.H0_H0 ;  /* 0x20000025ff257230 */ /* 0x000fe20000004100 */
[----:B------:R-:W-:Y:S01]  /*2d80*/  F2FP.F16.E4M3.UNPACK_B R7, R7 ;  /* 0x00000007ff07723e */ /* 0x000fe200020006ff */
[----:B------:R-:W-:Y:S02]  /*2d90*/  HADD2.F32 R12, -RZ, R82.H1_H1 ;  /* 0x30000052ff0c7230 */ /* 0x000fe40000004100 */
[----:B------:R-:W-:Y:S01]  /*2da0*/  FMUL.FTZ R92, R13, R90 ;  /* 0x0000005a0d5c7220 */ /* 0x000fe20000410000 */
[----:B------:R-:W-:Y:S01]  /*2db0*/  F2FP.F16.E4M3.UNPACK_B R6, R6 ;  /* 0x00000006ff06723e */ /* 0x000fe200020006ff */
[----:B------:R-:W-:Y:S01]  /*2dc0*/  FMUL.FTZ R90, R37, R90 ;  /* 0x0000005a255a7220 */ /* 0x000fe20000410000 */
[----:B------:R-:W-:-:S02]  /*2dd0*/  HADD2.F32 R85, -RZ, R85.H0_H0 ;  /* 0x20000055ff557230 */ /* 0x000fc40000004100 */
[----:B------:R-:W-:Y:S01]  /*2de0*/  FFMA.FTZ R92, R37, R12, -R92 ;  /* 0x0000000c255c7223 */ /* 0x000fe2000001085c */
[----:B------:R-:W-:Y:S01]  /*2df0*/  FFMA.FTZ R94, R73, R84, R94 ;  /* 0x00000054495e7223 */ /* 0x000fe2000001005e */
[----:B------:R-:W-:Y:S01]  /*2e00*/  FFMA.FTZ R37, R13, R12, R90 ;  /* 0x0000000c0d257223 */ /* 0x000fe2000001005a */
[--C-:B------:R-:W-:Y:S01]  /*2e10*/  HADD2.F32 R12, -RZ, R7.reuse.H0_H0 ;  /* 0x20000007ff0c7230 */ /* 0x100fe20000004100 */
[----:B------:R-:W-:Y:S01]  /*2e20*/  F2FP.SATFINITE.E4M3.F32.PACK_AB_MERGE_C R5, R5, R4, R35 ;  /* 0x000000040505723e */ /* 0x000fe20004807023 */
[----:B------:R-:W-:Y:S01]  /*2e30*/  HADD2.F32 R13, -RZ, R7.H1_H1 ;  /* 0x30000007ff0d7230 */ /* 0x000fe20000004100 */
[----:B------:R-:W-:Y:S01]  /*2e40*/  F2FP.SATFINITE.E4M3.F32.PACK_AB_MERGE_C R81, R94, R81, RZ ;  /* 0x000000515e51723e */ /* 0x000fe200048070ff */
[--C-:B------:R-:W-:Y:S01]  /*2e50*/  HADD2.F32 R7, -RZ, R6.reuse.H0_H0 ;  /* 0x20000006ff077230 */ /* 0x100fe20000004100 */
[----:B------:R-:W-:Y:S01]  /*2e60*/  F2FP.SATFINITE.E4M3.F32.PACK_AB_MERGE_C R37, R37, R92, RZ ;  /* 0x0000005c2525723e */ /* 0x000fe200048070ff */
[----:B------:R-:W-:Y:S02]  /*2e70*/  HADD2.F32 R6, -RZ, R6.H1_H1 ;  /* 0x30000006ff067230 */ /* 0x000fe40000004100 */
[----:B------:R-:W-:Y:S01]  /*2e80*/  FMUL.FTZ R73, R13, R86 ;  /* 0x000000560d497220 */ /* 0x000fe20000410000 */
[----:B------:R-:W-:-:S02]  /*2e90*/  HADD2.F32 R83, -RZ, R83.H0_H0 ;  /* 0x20000053ff537230 */ /* 0x000fc40000004100 */
[----:B------:R-:W-:Y:S01]  /*2ea0*/  FMUL.FTZ R86, R12, R86 ;  /* 0x000000560c567220 */ /* 0x000fe20000410000 */
[----:B------:R-:W-:Y:S02]  /*2eb0*/  HADD2.F32 R82, -RZ, R82.H0_H0 ;  /* 0x20000052ff527230 */ /* 0x000fe40000004100 */
[-C--:B------:R-:W-:Y:S01]  /*2ec0*/  FMUL.FTZ R84, R6, R85.reuse ;  /* 0x0000005506547220 */ /* 0x080fe20000410000 */
[----:B------:R-:W-:Y:S01]  /*2ed0*/  FMUL.FTZ R85, R7, R85 ;  /* 0x0000005507557220 */ /* 0x000fe20000410000 */
[-C--:B------:R-:W-:Y:S01]  /*2ee0*/  FFMA.FTZ R73, R12, R83.reuse, -R73 ;  /* 0x000000530c497223 */ /* 0x080fe20000010849 */
[----:B------:R-:W-:Y:S01]  /*2ef0*/  FFMA.FTZ R86, R13, R83, R86 ;  /* 0x000000530d567223 */ /* 0x000fe20000010056 */
[-C--:B------:R-:W-:Y:S01]  /*2f00*/  FFMA.FTZ R84, R7, R82.reuse, -R84 ;  /* 0x0000005207547223 */ /* 0x080fe20000010854 */
[----:B------:R-:W-:Y:S01]  /*2f10*/  FFMA.FTZ R85, R6, R82, R85 ;  /* 0x0000005206557223 */ /* 0x000fe20000010055 */
[----:B------:R-:W-:Y:S02]  /*2f20*/  F2FP.SATFINITE.E4M3.F32.PACK_AB_MERGE_C R4, R34, R15, R36 ;  /* 0x0000000f2204723e */ /* 0x000fe40004807024 */
[----:B------:R-:W-:-:S02]  /*2f30*/  F2FP.SATFINITE.E4M3.F32.PACK_AB_MERGE_C R7, R86, R73, R81 ;  /* 0x000000495607723e */ /* 0x000fc40004807051 */
[----:B------:R-:W-:-:S07]  /*2f40*/  F2FP.SATFINITE.E4M3.F32.PACK_AB_MERGE_C R6, R85, R84, R37 ;  /* 0x000000545506723e */ /* 0x000fce0004807025 */
.L_x_387:
[----:B------:R-:W-:Y:S05]  /*2f50*/  BSYNC B2 ;  /* 0x0000000000027941 */ /* 0x000fea0003800000 */
.L_x_386:
[----:B-1----:R0:W-:Y:S02]  /*2f60*/  ST.E.128 desc[UR42][R10.64], R4 ;  /* 0x000000040a007985 */ /* 0x0021e4000c101d2a */
.L_x_385:
[----:B------:R-:W-:Y:S05]  /*2f70*/  BSYNC B1 ;  /* 0x0000000000017941 */ /* 0x000fea0003800000 */
.L_x_384:
[----:B------:R-:W-:Y:S01]  /*2f80*/  ISETP.NE.AND P5, PT, R52, RZ, PT ;  /* 0x000000ff3400720c */ /* 0x000fe20003fa5270 */
[----:B------:R-:W-:-:S12]  /*2f90*/  BSSY B1, `(.L_x_388) ;  /* 0x0000074000017945 */ /* 0x000fd80003800000 */
[----:B------:R-:W-:Y:S05]  /*2fa0*/  @!P5 BRA `(.L_x_389) ;  /* 0x0000000400c8d947 */ /* 0x000fea0003800000 */
[----:B0-----:R-:W5:Y:S04]  /*2fb0*/  LDL R5, [R1+0x14] ;  /* 0x0000140001057983 */ /* 0x001f680000100800 */
[----:B------:R-:W2:Y:S01]  /*2fc0*/  LDL R4, [R1+0x4] ;  /* 0x0000040001047983 */ /* 0x000ea20000100800 */
[----:B------:R-:W-:Y:S01]  /*2fd0*/  BSSY B2, `(.L_x_390) ;  /* 0x000006e000027945 */ /* 0x000fe20003800000 */
[----:B-----5:R-:W-:Y:S01]  /*2fe0*/  ISETP.GE.AND P6, PT, R5, R80, PT ;  /* 0x000000500500720c */ /* 0x020fe20003fc6270 */
[----:B--2---:R-:W-:Y:S02]  /*2ff0*/  IMAD.SHL.U32 R11, R4, 0x10, RZ ;  /* 0x00000010040b7824 */ /* 0x004fe400078e00ff */
[----:B------:R0:W2:Y:S03]  /*3000*/  LDS.128 R4, [R69+0x14800] ;  /* 0x0148000045047984 */ /* 0x0000a60000000c00 */
[----:B----4-:R-:W-:-:S04]  /*3010*/  IADD3 R10, P5, R14, R11, RZ ;  /* 0x0000000b0e0a7210 */ /* 0x010fc80007fbe0ff */
[----:B---3--:R-:W-:-:S03]  /*3020*/  LEA.HI.X.SX32 R11, R11, R39, 0x1, P5 ;  /* 0x000000270b0b7211 */ /* 0x008fc600028f0eff */
[----:B0-----:R-:W-:Y:S06]  /*3030*/  @P6 BRA `(.L_x_391) ;  /* 0x00000004009c6947 */ /* 0x001fec0003800000 */
[--C-:B------:R-:W-:Y:S01]  /*3040*/  SHF.R.U32.HI R13, RZ, 0x8, R31.reuse ;  /* 0x00000008ff0d7819 */ /* 0x100fe2000001161f */
[----:B--2---:R-:W-:Y:S01]  /*3050*/  IMAD.MOV.U32 R15, RZ, RZ, R4 ;  /* 0x000000ffff0f7224 */ /* 0x004fe200078e0004 */
[----:B------:R-:W-:Y:S02]  /*3060*/  LOP3.LUT R12, R31, 0xff0000ff, RZ, 0xc0, !PT ;  /* 0xff0000ff1f0c7812 */ /* 0x000fe400078ec0ff */
[----:B------:R-:W-:Y:S01]  /*3070*/  SHF.R.U32.HI R32, RZ, 0x10, R31 ;  /* 0x00000010ff207819 */ /* 0x000fe2000001161f */
[----:B------:R-:W-:Y:S01]  /*3080*/  IMAD.SHL.U32 R13, R13, 0x100, RZ ;  /* 0x000001000d0d7824 */ /* 0x000fe200078e00ff */
[--C-:B------:R-:W-:Y:S02]  /*3090*/  SHF.R.U32.HI R31, RZ, 0x8, R33.reuse ;  /* 0x00000008ff1f7819 */ /* 0x100fe40000011621 */
[----:B------:R-:W-:Y:S02]  /*30a0*/  LOP3.LUT R30, R33, 0xff0000ff, RZ, 0xc0, !PT ;  /* 0xff0000ff211e7812 */ /* 0x000fe400078ec0ff */
[----:B------:R-:W-:Y:S01]  /*30b0*/  SHF.R.U32.HI R33, RZ, 0x10, R33 ;  /* 0x00000010ff217819 */ /* 0x000fe20000011621 */
[----:B------:R-:W-:Y:S01]  /*30c0*/  IMAD.SHL.U32 R31, R31, 0x100, RZ ;  /* 0x000001001f1f7824 */ /* 0x000fe200078e00ff */
[----:B------:R-:W-:Y:S01]  /*30d0*/  LOP3.LUT R12, R12, 0xff00, R13, 0xf8, !PT ;  /* 0x0000ff000c0c7812 */ /* 0x000fe200078ef80d */
[----:B------:R-:W-:Y:S01]  /*30e0*/  IMAD.U32 R13, R32, 0x10000, RZ ;  /* 0x00010000200d7824 */ /* 0x000fe200078e00ff */
[----:B------:R-:W-:Y:S01]  /*30f0*/  F2FP.F16.E4M3.UNPACK_B R4, R5 ;  /* 0x00000005ff04723e */ /* 0x000fe200020006ff */
[----:B------:R-:W-:Y:S01]  /*3100*/  IMAD.U32 R33, R33, 0x10000, RZ ;  /* 0x0001000021217824 */ /* 0x000fe200078e00ff */
[----:B------:R-:W-:-:S02]  /*3110*/  LOP3.LUT R30, R30, 0xff00, R31, 0xf8, !PT ;  /* 0x0000ff001e1e7812 */ /* 0x000fc400078ef81f */
[-C--:B------:R-:W-:Y:S02]  /*3120*/  F2FP.F16.E4M3.UNPACK_B R31, R72.reuse.H1 ;  /* 0x00000048ff1f723e */ /* 0x080fe400030006ff */
[----:B------:R-:W-:Y:S02]  /*3130*/  LOP3.LUT R12, R12, 0xff0000, R13, 0xf8, !PT ;  /* 0x00ff00000c0c7812 */ /* 0x000fe400078ef80d */
[----:B------:R-:W-:Y:S01]  /*3140*/  LOP3.LUT R13, R30, 0xff0000, R33, 0xf8, !PT ;  /* 0x00ff00001e0d7812 */ /* 0x000fe200078ef821 */
[--C-:B------:R-:W-:Y:S01]  /*3150*/  HADD2.F32 R30, -RZ, R4.reuse.H1_H1 ;  /* 0x30000004ff1e7230 */ /* 0x100fe20000004100 */
[----:B------:R-:W-:Y:S01]  /*3160*/  F2FP.F16.E4M3.UNPACK_B R33, R71.H1 ;  /* 0x00000047ff21723e */ /* 0x000fe200030006ff */
[--C-:B------:R-:W-:Y:S01]  /*3170*/  HADD2.F32 R37, -RZ, R31.reuse.H0_H0 ;  /* 0x2000001fff257230 */ /* 0x100fe20000004100 */
[----:B------:R-:W-:Y:S01]  /*3180*/  F2FP.F16.E4M3.UNPACK_B R5, R5.H1 ;  /* 0x00000005ff05723e */ /* 0x000fe200030006ff */
[----:B------:R-:W-:Y:S01]  /*3190*/  HADD2.F32 R4, -RZ, R4.H0_H0 ;  /* 0x20000004ff047230 */ /* 0x000fe20000004100 */
[----:B------:R-:W-:Y:S01]  /*31a0*/  F2FP.F16.E4M3.UNPACK_B R72, R72 ;  /* 0x00000048ff48723e */ /* 0x000fe200020006ff */
[----:B------:R-:W-:-:S02]  /*31b0*/  HADD2.F32 R34, -RZ, R31.H1_H1 ;  /* 0x3000001fff227230 */ /* 0x000fc40000004100 */
[----:B------:R-:W-:Y:S01]  /*31c0*/  FMUL.FTZ R73, R30, R37 ;  /* 0x000000251e497220 */ /* 0x000fe20000410000 */
[----:B------:R-:W-:Y:S01]  /*31d0*/  HADD2.F32 R35, -RZ, R33.H0_H0 ;  /* 0x20000021ff237230 */ /* 0x000fe20000004100 */
[----:B------:R-:W-:Y:S01]  /*31e0*/  F2FP.F16.E4M3.UNPACK_B R71, R71 ;  /* 0x00000047ff47723e */ /* 0x000fe200020006ff */
[--C-:B------:R-:W-:Y:S02]  /*31f0*/  HADD2.F32 R32, -RZ, R5.reuse.H1_H1 ;  /* 0x30000005ff207230 */ /* 0x100fe40000004100 */
        /* <DEDUP_REMOVED lines=12> */
[--C-:B------:R-:W-:Y:S02]  /*32c0*/  HADD2.F32 R33, -RZ, R30.reuse.H1_H1 ;  /* 0x3000001eff217230 */ /* 0x100fe40000004100 */
[----:B------:R-:W-:Y:S02]  /*32d0*/  HADD2.F32 R32, -RZ, R30.H0_H0 ;  /* 0x2000001eff207230 */ /* 0x000fe40000004100 */
        /* <DEDUP_REMOVED lines=17> */
[----:B------:R-:W-:Y:S01]  /*33f0*/  F2FP.SATFINITE.E4M3.F32.PACK_AB_MERGE_C R32, R33, R32, RZ ;  /* 0x000000202120723e */ /* 0x000fe200048070ff */
[----:B------:R-:W-:Y:S01]  /*3400*/  HADD2.F32 R34, -RZ, R34.H1_H1 ;  /* 0x30000022ff227230 */ /* 0x000fe20000004100 */
[----:B------:R-:W-:Y:S01]  /*3410*/  F2FP.F16.E4M3.UNPACK_B R37, R12.H1 ;  /* 0x0000000cff25723e */ /* 0x000fe200030006ff */
[--C-:B------:R-:W-:Y:S01]  /*3420*/  HADD2.F32 R81, -RZ, R73.reuse.H1_H1 ;  /* 0x30000049ff517230 */ /* 0x100fe20000004100 */
[----:B------:R-:W-:Y:S01]  /*3430*/  F2FP.F16.E4M3.UNPACK_B R33, R6.H1 ;  /* 0x00000006ff21723e */ /* 0x000fe200030006ff */
[----:B------:R-:W-:Y:S01]  /*3440*/  HADD2.F32 R73, -RZ, R73.H0_H0 ;  /* 0x20000049ff497230 */ /* 0x000fe20000004100 */
[----:B------:R-:W-:Y:S01]  /*3450*/  F2FP.F16.E4M3.UNPACK_B R72, R13 ;  /* 0x0000000dff48723e */ /* 0x000fe200020006ff */
[----:B------:R-:W-:Y:S01]  /*3460*/  HADD2.F32 R71, -RZ, R37.H1_H1 ;  /* 0x30000025ff477230 */ /* 0x000fe20000004100 */
[----:B------:R-:W-:Y:S01]  /*3470*/  F2FP.F16.E4M3.UNPACK_B R36, R12 ;  /* 0x0000000cff24723e */ /* 0x000fe200020006ff */
[----:B------:R-:W-:-:S02]  /*3480*/  HADD2.F32 R13, -RZ, R33.H1_H1 ;  /* 0x30000021ff0d7230 */ /* 0x000fc40000004100 */
[-C--:B------:R-:W-:Y:S01]  /*3490*/  FMUL.FTZ R12, R34, R81.reuse ;  /* 0x00000051220c7220 */ /* 0x080fe20000410000 */
[----:B------:R-:W-:Y:S02]  /*34a0*/  HADD2.F32 R82, -RZ, R72.H1_H1 ;  /* 0x30000048ff527230 */ /* 0x000fe40000004100 */
[C---:B------:R-:W-:Y:S01]  /*34b0*/  FMUL.FTZ R83, R35.reuse, R81 ;  /* 0x0000005123537220 */ /* 0x040fe20000410000 */
[----:B------:R-:W-:Y:S02]  /*34c0*/  HADD2.F32 R33, -RZ, R33.H0_H0 ;  /* 0x20000021ff217230 */ /* 0x000fe40000004100 */
[----:B------:R-:W-:Y:S01]  /*34d0*/  FFMA.FTZ R81, R35, R71, -R12 ;  /* 0x0000004723517223 */ /* 0x000fe2000001080c */
[----:B------:R-:W-:Y:S02]  /*34e0*/  HADD2.F32 R12, -RZ, R36.H1_H1 ;  /* 0x30000024ff0c7230 */ /* 0x000fe40000004100 */
[-C--:B------:R-:W-:Y:S01]  /*34f0*/  FMUL.FTZ R84, R13, R82.reuse ;  /* 0x000000520d547220 */ /* 0x080fe20000410000 */
[----:B------:R-:W-:Y:S01]  /*3500*/  F2FP.F16.E4M3.UNPACK_B R7, R7 ;  /* 0x00000007ff07723e */ /* 0x000fe200020006ff */
[C---:B------:R-:W-:Y:S01]  /*3510*/  FMUL.FTZ R82, R33.reuse, R82 ;  /* 0x0000005221527220 */ /* 0x040fe20000410000 */
[----:B------:R-:W-:Y:S01]  /*3520*/  F2FP.F16.E4M3.UNPACK_B R6, R6 ;  /* 0x00000006ff06723e */ /* 0x000fe200020006ff */
[----:B------:R-:W-:Y:S01]  /*3530*/  FFMA.FTZ R84, R33, R12, -R84 ;  /* 0x0000000c21547223 */ /* 0x000fe20000010854 */
[----:B------:R-:W-:-:S02]  /*3540*/  HADD2.F32 R72, -RZ, R72.H0_H0 ;  /* 0x20000048ff487230 */ /* 0x000fc40000004100 */
[----:B------:R-:W-:Y:S01]  /*3550*/  FFMA.FTZ R35, R13, R12, R82 ;  /* 0x0000000c0d237223 */ /* 0x000fe20000010052 */
[--C-:B------:R-:W-:Y:S02]  /*3560*/  HADD2.F32 R12, -RZ, R7.reuse.H0_H0 ;  /* 0x20000007ff0c7230 */ /* 0x100fe40000004100 */
[----:B------:R-:W-:Y:S01]  /*3570*/  FFMA.FTZ R86, R34, R71, R83 ;  /* 0x0000004722567223 */ /* 0x000fe20000010053 */
[----:B------:R-:W-:Y:S01]  /*3580*/  HADD2.F32 R13, -RZ, R7.H1_H1 ;  /* 0x30000007ff0d7230 */ /* 0x000fe20000004100 */
[----:B------:R-:W-:Y:S01]  /*3590*/  F2FP.SATFINITE.E4M3.F32.PACK_AB_MERGE_C R5, R5, R4, R31 ;  /* 0x000000040505723e */ /* 0x000fe2000480701f */
[--C-:B------:R-:W-:Y:S02]  /*35a0*/  HADD2.F32 R7, -RZ, R6.reuse.H0_H0 ;  /* 0x20000006ff077230 */ /* 0x100fe40000004100 */
[-C--:B------:R-:W-:Y:S01]  /*35b0*/  FMUL.FTZ R82, R12, R73.reuse ;  /* 0x000000490c527220 */ /* 0x080fe20000410000 */
[----:B------:R-:W-:Y:S02]  /*35c0*/  HADD2.F32 R6, -RZ, R6.H1_H1 ;  /* 0x30000006ff067230 */ /* 0x000fe40000004100 */
[----:B------:R-:W-:Y:S01]  /*35d0*/  FMUL.FTZ R71, R13, R73 ;  /* 0x000000490d477220 */ /* 0x000fe20000410000 */
[----:B------:R-:W-:-:S02]  /*35e0*/  HADD2.F32 R37, -RZ, R37.H0_H0 ;  /* 0x20000025ff257230 */ /* 0x000fc40000004100 */
[-C--:B------:R-:W-:Y:S01]  /*35f0*/  FMUL.FTZ R33, R7, R72.reuse ;  /* 0x0000004807217220 */ /* 0x080fe20000410000 */
[----:B------:R-:W-:Y:S02]  /*3600*/  HADD2.F32 R36, -RZ, R36.H0_H0 ;  /* 0x20000024ff247230 */ /* 0x000fe40000004100 */
[----:B------:R-:W-:Y:S01]  /*3610*/  FMUL.FTZ R34, R6, R72 ;  /* 0x0000004806227220 */ /* 0x000fe20000410000 */
[----:B------:R-:W-:Y:S01]  /*3620*/  F2FP.SATFINITE.E4M3.F32.PACK_AB_MERGE_C R35, R35, R84, RZ ;  /* 0x000000542323723e */ /* 0x000fe200048070ff */
[-C--:B------:R-:W-:Y:S01]  /*3630*/  FFMA.FTZ R71, R12, R37.reuse, -R71 ;  /* 0x000000250c477223 */ /* 0x080fe20000010847 */
[----:B------:R-:W-:Y:S01]  /*3640*/  FFMA.FTZ R82, R13, R37, R82 ;  /* 0x000000250d527223 */ /* 0x000fe20000010052 */
[-C--:B------:R-:W-:Y:S01]  /*3650*/  FFMA.FTZ R34, R7, R36.reuse, -R34 ;  /* 0x0000002407227223 */ /* 0x080fe20000010822 */
[----:B------:R-:W-:Y:S01]  /*3660*/  FFMA.FTZ R33, R6, R36, R33 ;  /* 0x0000002406217223 */ /* 0x000fe20000010021 */
[----:B------:R-:W-:Y:S02]  /*3670*/  F2FP.SATFINITE.E4M3.F32.PACK_AB_MERGE_C R81, R86, R81, RZ ;  /* 0x000000515651723e */ /* 0x000fe400048070ff */
[----:B------:R-:W-:-:S02]  /*3680*/  F2FP.SATFINITE.E4M3.F32.PACK_AB_MERGE_C R4, R30, R15, R32 ;  /* 0x0000000f1e04723e */ /* 0x000fc40004807020 */
[----:B------:R-:W-:Y:S02]  /*3690*/  F2FP.SATFINITE.E4M3.F32.PACK_AB_MERGE_C R6, R33, R34, R35 ;  /* 0x000000222106723e */ /* 0x000fe40004807023 */
[----:B------:R-:W-:-:S07]  /*36a0*/  F2FP.SATFINITE.E4M3.F32.PACK_AB_MERGE_C R7, R82, R71, R81 ;  /* 0x000000475207723e */ /* 0x000fce0004807051 */
.L_x_391:
[----:B------:R-:W-:Y:S05]  /*36b0*/  BSYNC B2 ;  /* 0x0000000000027941 */ /* 0x000fea0003800000 */
.L_x_390:
[----:B--2---:R0:W-:Y:S02]  /*36c0*/  ST.E.128 desc[UR42][R10.64], R4 ;  /* 0x000000040a007985 */ /* 0x0041e4000c101d2a */
.L_x_389:
[----:B------:R-:W-:Y:S05]  /*36d0*/  BSYNC B1 ;  /* 0x0000000000017941 */ /* 0x000fea0003800000 */
.L_x_388:
[----:B------:R-:W-:Y:S05]  /*36e0*/  @P1 BRA `(.L_x_383) ;  /* 0x0000002c003c1947 */ /* 0x000fea0003800000 */
[----:B0-----:R-:W5:Y:S04]  /*36f0*/  LDL R13, [R1+0x18] ;  /* 0x00001800010d7983 */ /* 0x001f680000100800 */
[----:B------:R-:W3:Y:S01]  /*3700*/  LDL R12, [R1+0x10] ;  /* 0x00001000010c7983 */ /* 0x000ee20000100800 */
[----:B----4-:R-:W-:Y:S01]  /*3710*/  IADD3 R10, P5, R156, R14, RZ ;  /* 0x0000000e9c0a7210 */ /* 0x010fe20007fbe0ff */
[----:B------:R-:W-:Y:S02]  /*3720*/  BSSY B1, `(.L_x_392) ;  /* 0x000006c000017945 */ /* 0x000fe40003800000 */
[----:B------:R0:W4:Y:S01]  /*3730*/  LDS.128 R4, [R69+0x15800] ;  /* 0x0158000045047984 */ /* 0x0001220000000c00 */
[----:B-----5:R-:W-:Y:S01]  /*3740*/  ISETP.GE.AND P6, PT, R13, R80, PT ;  /* 0x000000500d00720c */ /* 0x020fe20003fc6270 */
[----:B---3--:R-:W-:-:S12]  /*3750*/  IMAD.X R11, R39, 0x1, R12, P5 ;  /* 0x00000001270b7824 */ /* 0x008fd800028e060c */
[----:B0---4-:R-:W-:Y:S05]  /*3760*/  @P6 BRA `(.L_x_393) ;  /* 0x00000004009c6947 */ /* 0x011fea0003800000 */
[----:B------:R-:W-:Y:S02]  /*3770*/  SHF.R.U32.HI R12, RZ, 0x8, R29 ;  /* 0x00000008ff0c7819 */ /* 0x000fe4000001161d */
[----:B------:R-:W-:Y:S02]  /*3780*/  SHF.R.U32.HI R8, RZ, 0x8, R9 ;  /* 0x00000008ff087819 */ /* 0x000fe40000011609 */
[----:B------:R-:W-:Y:S01]  /*3790*/  SHF.R.U32.HI R14, RZ, 0x10, R29 ;  /* 0x00000010ff0e7819 */ /* 0x000fe2000001161d */
[----:B------:R-:W-:Y:S01]  /*37a0*/  IMAD.SHL.U32 R12, R12, 0x100, RZ ;  /* 0x000001000c0c7824 */ /* 0x000fe200078e00ff */
[----:B------:R-:W-:Y:S01]  /*37b0*/  LOP3.LUT R15, R29, 0xff0000ff, RZ, 0xc0, !PT ;  /* 0xff0000ff1d0f7812 */ /* 0x000fe200078ec0ff */
[----:B------:R-:W-:Y:S01]  /*37c0*/  IMAD.SHL.U32 R8, R8, 0x100, RZ ;  /* 0x0000010008087824 */ /* 0x000fe200078e00ff */
[----:B------:R-:W-:Y:S02]  /*37d0*/  SHF.R.U32.HI R28, RZ, 0x10, R9 ;  /* 0x00000010ff1c7819 */ /* 0x000fe40000011609 */
[----:B------:R-:W-:Y:S01]  /*37e0*/  LOP3.LUT R13, R9, 0xff0000ff, RZ, 0xc0, !PT ;  /* 0xff0000ff090d7812 */ /* 0x000fe200078ec0ff */
[----:B------:R-:W-:Y:S01]  /*37f0*/  IMAD.MOV.U32 R9, RZ, RZ, R4 ;  /* 0x000000ffff097224 */ /* 0x000fe200078e0004 */
[----:B------:R-:W-:Y:S01]  /*3800*/  LOP3.LUT R15, R15, 0xff00, R12, 0xf8, !PT ;  /* 0x0000ff000f0f7812 */ /* 0x000fe200078ef80c */
[----:B------:R-:W-:Y:S01]  /*3810*/  IMAD.U32 R12, R14, 0x10000, RZ ;  /* 0x000100000e0c7824 */ /* 0x000fe200078e00ff */
[----:B------:R-:W-:-:S02]  /*3820*/  F2FP.F16.E4M3.UNPACK_B R4, R5 ;  /* 0x00000005ff04723e */ /* 0x000fc400020006ff */
[----:B------:R-:W-:Y:S02]  /*3830*/  F2FP.F16.E4M3.UNPACK_B R14, R70.H1 ;  /* 0x00000046ff0e723e */ /* 0x000fe400030006ff */
[----:B------:R-:W-:Y:S02]  /*3840*/  LOP3.LUT R13, R13, 0xff00, R8, 0xf8, !PT ;  /* 0x0000ff000d0d7812 */ /* 0x000fe400078ef808 */
[----:B------:R-:W-:Y:S01]  /*3850*/  LOP3.LUT R30, R15, 0xff0000, R12, 0xf8, !PT ;  /* 0x00ff00000f1e7812 */ /* 0x000fe200078ef80c */
[----:B------:R-:W-:Y:S01]  /*3860*/  HADD2.F32 R12, -RZ, R4.H1_H1 ;  /* 0x30000004ff0c7230 */ /* 0x000fe20000004100 */
[----:B------:R-:W-:Y:S01]  /*3870*/  SHF.L.U32 R8, R28, 0x10, RZ ;  /* 0x000000101c087819 */ /* 0x000fe200000006ff */
[----:B------:R-:W-:Y:S01]  /*3880*/  HADD2.F32 R31, -RZ, R14.H0_H0 ;  /* 0x2000000eff1f7230 */ /* 0x000fe20000004100 */
[----:B------:R-:W-:Y:S01]  /*3890*/  F2FP.F16.E4M3.UNPACK_B R15, R38.H1 ;  /* 0x00000026ff0f723e */ /* 0x000fe200030006ff */
[----:B------:R-:W-:Y:S01]  /*38a0*/  HADD2.F32 R4, -RZ, R4.H0_H0 ;  /* 0x20000004ff047230 */ /* 0x000fe20000004100 */
[----:B------:R-:W-:Y:S01]  /*38b0*/  F2FP.F16.E4M3.UNPACK_B R5, R5.H1 ;  /* 0x00000005ff05723e */ /* 0x000fe200030006ff */
[----:B------:R-:W-:Y:S01]  /*38c0*/  HADD2.F32 R28, -RZ, R14.H1_H1 ;  /* 0x3000000eff1c7230 */ /* 0x000fe20000004100 */
[----:B------:R-:W-:Y:S01]  /*38d0*/  LOP3.LUT R8, R13, 0xff0000, R8, 0xf8, !PT ;  /* 0x00ff00000d087812 */ /* 0x000fe200078ef808 */
[----:B------:R-:W-:-:S02]  /*38e0*/  HADD2.F32 R29, -RZ, R15.H0_H0 ;  /* 0x2000000fff1d7230 */ /* 0x000fc40000004100 */
[-C--:B------:R-:W-:Y:S01]  /*38f0*/  FMUL.FTZ R33, R12, R31.reuse ;  /* 0x0000001f0c217220 */ /* 0x080fe20000410000 */
[--C-:B------:R-:W-:Y:S01]  /*3900*/  HADD2.F32 R14, -RZ, R5.reuse.H1_H1 ;  /* 0x30000005ff0e7230 */ /* 0x100fe20000004100 */
[----:B------:R-:W-:Y:S01]  /*3910*/  F2FP.F16.E4M3.UNPACK_B R70, R70 ;  /* 0x00000046ff46723e */ /* 0x000fe200020006ff */
        /* <DEDUP_REMOVED lines=11> */
[----:B------:R-:W-:Y:S01]  /*39d0*/  HADD2.F32 R28, -RZ, R70.H1_H1 ;  /* 0x30000046ff1c7230 */ /* 0x000fe20000004100 */
[----:B------:R-:W-:Y:S01]  /*39e0*/  F2FP.F16.E4M3.UNPACK_B R38, R38 ;  /* 0x00000026ff26723e */ /* 0x000fe200020006ff */
[----:B------:R-:W-:-:S02]  /*39f0*/  HADD2.F32 R15, -RZ, R12.H1_H1 ;  /* 0x3000000cff0f7230 */ /* 0x000fc40000004100 */
[----:B------:R-:W-:Y:S02]  /*3a00*/  HADD2.F32 R70, -RZ, R70.H0_H0 ;  /* 0x20000046ff467230 */ /* 0x000fe40000004100 */
[----:B------:R-:W-:Y:S02]  /*3a10*/  HADD2.F32 R14, -RZ, R12.H0_H0 ;  /* 0x2000000cff0e7230 */ /* 0x000fe40000004100 */
[-C--:B------:R-:W-:Y:S01]  /*3a20*/  FMUL.FTZ R31, R15, R28.reuse ;  /* 0x0000001c0f1f7220 */ /* 0x080fe20000410000 */
[--C-:B------:R-:W-:Y:S02]  /*3a30*/  HADD2.F32 R13, -RZ, R9.reuse.H1_H1 ;  /* 0x30000009ff0d7230 */ /* 0x100fe40000004100 */
[----:B------:R-:W-:Y:S02]  /*3a40*/  HADD2.F32 R12, -RZ, R9.H0_H0 ;  /* 0x20000009ff0c7230 */ /* 0x000fe40000004100 */
[----:B------:R-:W-:Y:S01]  /*3a50*/  FMUL.FTZ R28, R14, R28 ;  /* 0x0000001c0e1c7220 */ /* 0x000fe20000410000 */
[----:B------:R-:W-:-:S02]  /*3a60*/  HADD2.F32 R9, -RZ, R38.H1_H1 ;  /* 0x30000026ff097230 */ /* 0x000fc40000004100 */
[-C--:B------:R-:W-:Y:S01]  /*3a70*/  FMUL.FTZ R29, R13, R70.reuse ;  /* 0x000000460d1d7220 */ /* 0x080fe20000410000 */
[----:B------:R-:W-:Y:S02]  /*3a80*/  HADD2.F32 R38, -RZ, R38.H0_H0 ;  /* 0x20000026ff267230 */ /* 0x000fe40000004100 */
[----:B------:R-:W-:Y:S01]  /*3a90*/  FMUL.FTZ R70, R12, R70 ;  /* 0x000000460c467220 */ /* 0x000fe20000410000 */
[-C--:B------:R-:W-:Y:S01]  /*3aa0*/  FFMA.FTZ R31, R14, R9.reuse, -R31 ;  /* 0x000000090e1f7223 */ /* 0x080fe2000001081f */
[----:B------:R-:W-:Y:S01]  /*3ab0*/  FFMA.FTZ R28, R15, R9, R28 ;  /* 0x000000090f1c7223 */ /* 0x000fe2000001001c */
[-C--:B------:R-:W-:Y:S01]  /*3ac0*/  FFMA.FTZ R9, R12, R38.reuse, -R29 ;  /* 0x000000260c097223 */ /* 0x080fe2000001081d */
[----:B------:R-:W-:Y:S01]  /*3ad0*/  FFMA.FTZ R70, R13, R38, R70 ;  /* 0x000000260d467223 */ /* 0x000fe20000010046 */
[----:B------:R-:W-:Y:S02]  /*3ae0*/  F2FP.SATFINITE.E4M3.F32.PACK_AB_MERGE_C R38, R33, R32, RZ ;  /* 0x000000202126723e */ /* 0x000fe400048070ff */
[----:B------:R-:W-:-:S02]  /*3af0*/  F2FP.F16.E4M3.UNPACK_B R13, R7.H1 ;  /* 0x00000007ff0d723e */ /* 0x000fc400030006ff */
[----:B------:R-:W-:Y:S02]  /*3b00*/  F2FP.F16.E4M3.UNPACK_B R32, R30.H1 ;  /* 0x0000001eff20723e */ /* 0x000fe400030006ff */
[----:B------:R-:W-:Y:S01]  /*3b10*/  F2FP.SATFINITE.E4M3.F32.PACK_AB_MERGE_C R37, R28, R31, RZ ;  /* 0x0000001f1c25723e */ /* 0x000fe200048070ff */
[--C-:B------:R-:W-:Y:S01]  /*3b20*/  HADD2.F32 R15, -RZ, R13.reuse.H1_H1 ;  /* 0x3000000dff0f7230 */ /* 0x100fe20000004100 */
[----:B------:R-:W-:Y:S01]  /*3b30*/  F2FP.F16.E4M3.UNPACK_B R12, R6.H1 ;  /* 0x00000006ff0c723e */ /* 0x000fe200030006ff */
[----:B------:R-:W-:Y:S01]  /*3b40*/  HADD2.F32 R34, -RZ, R32.H1_H1 ;  /* 0x30000020ff227230 */ /* 0x000fe20000004100 */
        /* <DEDUP_REMOVED lines=12> */
[----:B------:R-:W-:Y:S01]  /*3c10*/  FMUL.FTZ R35, R13, R33 ;  /* 0x000000210d237220 */ /* 0x000fe20000410000 */
[----:B------:R-:W-:Y:S01]  /*3c20*/  F2FP.F16.E4M3.UNPACK_B R7, R7 ;  /* 0x00000007ff07723e */ /* 0x000fe200020006ff */
[C---:B------:R-:W-:Y:S01]  /*3c30*/  FMUL.FTZ R14, R12.reuse, R33 ;  /* 0x000000210c0e7220 */ /* 0x040fe20000410000 */
[----:B------:R-:W-:Y:S01]  /*3c40*/  F2FP.F16.E4M3.UNPACK_B R6, R6 ;  /* 0x00000006ff06723e */ /* 0x000fe200020006ff */
[----:B------:R-:W-:Y:S01]  /*3c50*/  FFMA.FTZ R33, R15, R30, R36 ;  /* 0x0000001e0f217223 */ /* 0x000fe20000010024 */
[-C--:B------:R-:W-:Y:S01]  /*3c60*/  FFMA.FTZ R35, R12, R8.reuse, -R35 ;  /* 0x000000080c237223 */ /* 0x080fe20000010823 */
[----:B------:R-:W-:Y:S01]  /*3c70*/  FFMA.FTZ R30, R13, R8, R14 ;  /* 0x000000080d1e7223 */ /* 0x000fe2000001000e */
[--C-:B------:R-:W-:Y:S01]  /*3c80*/  HADD2.F32 R8, -RZ, R7.reuse.H0_H0 ;  /* 0x20000007ff087230 */ /* 0x100fe20000004100 */
[----:B------:R-:W-:Y:S01]  /*3c90*/  F2FP.SATFINITE.E4M3.F32.PACK_AB_MERGE_C R5, R5, R4, R38 ;  /* 0x000000040505723e */ /* 0x000fe20004807026 */
[----:B------:R-:W-:Y:S01]  /*3ca0*/  HADD2.F32 R12, -RZ, R7.H1_H1 ;  /* 0x30000007ff0c7230 */ /* 0x000fe20000004100 */
[----:B------:R-:W-:Y:S01]  /*3cb0*/  F2FP.SATFINITE.E4M3.F32.PACK_AB_MERGE_C R33, R33, R34, RZ ;  /* 0x000000222121723e */ /* 0x000fe200048070ff */
[----:B------:R-:W-:Y:S01]  /*3cc0*/  HADD2.F32 R7, -RZ, R6.H0_H0 ;  /* 0x20000006ff077230 */ /* 0x000fe20000004100 */
[----:B------:R-:W-:Y:S01]  /*3cd0*/  F2FP.SATFINITE.E4M3.F32.PACK_AB_MERGE_C R30, R30, R35, RZ ;  /* 0x000000231e1e723e */ /* 0x000fe200048070ff */
[----:B------:R-:W-:Y:S01]  /*3ce0*/  HADD2.F32 R13, -RZ, R32.H0_H0 ;  /* 0x20000020ff0d7230 */ /* 0x000fe20000004100 */
[----:B------:R-:W-:Y:S01]  /*3cf0*/  F2FP.SATFINITE.E4M3.F32.PACK_AB_MERGE_C R4, R70, R9, R37 ;  /* 0x000000094604723e */ /* 0x000fe20004807025 */
[----:B------:R-:W-:-:S02]  /*3d00*/  HADD2.F32 R6, -RZ, R6.H1_H1 ;  /* 0x30000006ff067230 */ /* 0x000fc40000004100 */
[----:B------:R-:W-:Y:S02]  /*3d10*/  HADD2.F32 R31, -RZ, R31.H0_H0 ;  /* 0x2000001fff1f7230 */ /* 0x000fe40000004100 */
[-C--:B------:R-:W-:Y:S01]  /*3d20*/  FMUL.FTZ R15, R12, R13.reuse ;  /* 0x0000000d0c0f7220 */ /* 0x080fe20000410000 */
[----:B------:R-:W-:Y:S02]  /*3d30*/  HADD2.F32 R29, -RZ, R29.H0_H0 ;  /* 0x2000001dff1d7230 */ /* 0x000fe40000004100 */
[----:B------:R-:W-:Y:S01]  /*3d40*/  FMUL.FTZ R13, R8, R13 ;  /* 0x0000000d080d7220 */ /* 0x000fe20000410000 */
[----:B------:R-:W-:Y:S02]  /*3d50*/  HADD2.F32 R28, -RZ, R28.H0_H0 ;  /* 0x2000001cff1c7230 */ /* 0x000fe40000004100 */
[-C--:B------:R-:W-:Y:S01]  /*3d60*/  FMUL.FTZ R14, R6, R31.reuse ;  /* 0x0000001f060e7220 */ /* 0x080fe20000410000 */
[C---:B------:R-:W-:Y:S01]  /*3d70*/  FMUL.FTZ R31, R7.reuse, R31 ;  /* 0x0000001f071f7220 */ /* 0x040fe20000410000 */
[-C--:B------:R-:W-:Y:S01]  /*3d80*/  FFMA.FTZ R15, R8, R29.reuse, -R15 ;  /* 0x0000001d080f7223 */ /* 0x080fe2000001080f */
[----:B------:R-:W-:Y:S01]  /*3d90*/  FFMA.FTZ R12, R12, R29, R13 ;  /* 0x0000001d0c0c7223 */ /* 0x000fe2000001000d */
[-C--:B------:R-:W-:Y:S01]  /*3da0*/  FFMA.FTZ R14, R7, R28.reuse, -R14 ;  /* 0x0000001c070e7223 */ /* 0x080fe2000001080e */
[----:B------:R-:W-:-:S03]  /*3db0*/  FFMA.FTZ R31, R6, R28, R31 ;  /* 0x0000001c061f7223 */ /* 0x000fc6000001001f */
[----:B------:R-:W-:Y:S02]  /*3dc0*/  F2FP.SATFINITE.E4M3.F32.PACK_AB_MERGE_C R7, R12, R15, R33 ;  /* 0x0000000f0c07723e */ /* 0x000fe40004807021 */
[----:B------:R-:W-:-:S07]  /*3dd0*/  F2FP.SATFINITE.E4M3.F32.PACK_AB_MERGE_C R6, R31, R14, R30 ;  /* 0x0000000e1f06723e */ /* 0x000fce000480701e */
.L_x_393:
[----:B------:R-:W-:Y:S05]  /*3de0*/  BSYNC B1 ;  /* 0x0000000000017941 */ /* 0x000fea0003800000 */
.L_x_392:
[----:B------:R0:W-:Y:S01]  /*3df0*/  ST.E.128 desc[UR42][R10.64], R4 ;  /* 0x000000040a007985 */ /* 0x0001e2000c101d2a */
[----:B------:R-:W-:Y:S05]  /*3e00*/  BRA `(.L_x_383) ;  /* 0x0000002400747947 */ /* 0x000fea0003800000 */
.L_x_376:
[----:B------:R-:W0:Y:S01]  /*3e10*/  S2R R4, SR_TID.X ;  /* 0x0000000000047919 */ /* 0x000e220000002100 */
[----:B------:R-:W-:Y:S01]  /*3e20*/  BSSY B1, `(.L_x_394) ;  /* 0x000001e000017945 */ /* 0x000fe20003800000 */
[----:B------:R-:W-:Y:S02]  /*3e30*/  CS2R R6, SRZ ;  /* 0x0000000000067805 */ /* 0x000fe4000001ff00 */
[----:B------:R-:W-:Y:S02]  /*3e40*/  CS2R R30, SRZ ;  /* 0x00000000001e7805 */ /* 0x000fe4000001ff00 */
[----:B------:R-:W-:Y:S02]  /*3e50*/  CS2R R28, SRZ ;  /* 0x00000000001c7805 */ /* 0x000fe4000001ff00 */
[----:B------:R-:W-:Y:S02]  /*3e60*/  CS2R R34, SRZ ;  /* 0x0000000000227805 */ /* 0x000fe4000001ff00 */
[----:B------:R-:W-:-:S02]  /*3e70*/  CS2R R32, SRZ ;  /* 0x0000000000207805 */ /* 0x000fc4000001ff00 */
        /* <DEDUP_REMOVED lines=8> */
[----:B------:R-:W-:Y:S01]  /*3f00*/  ULDC.64 UR4, c[0x0][0x3e8] ;  /* 0x0000fa0000047ab9 */ /* 0x000fe20000000a00 */
[----:B------:R-:W-:Y:S01]  /*3f10*/  ULDC.64 UR6, c[0x0][0x400] ;  /* 0x0001000000067ab9 */ /* 0x000fe20000000a00 */
[----:B------:R-:W-:Y:S02]  /*3f20*/  IADD3 R10, P0, P6, R44, UR4, R10 ;  /* 0x000000042c0a7c10 */ /* 0x000fe4000fe1e00a */
[----:B------:R-:W-:Y:S02]  /*3f30*/  CS2R R6, SRZ ;  /* 0x0000000000067805 */ /* 0x000fe4000001ff00 */
[----:B------:R-:W-:Y:S02]  /*3f40*/  CS2R R4, SRZ ;  /* 0x0000000000047805 */ /* 0x000fe4000001ff00 */
[----:B------:R-:W-:Y:S02]  /*3f50*/  CS2R R34, SRZ ;  /* 0x0000000000227805 */ /* 0x000fe4000001ff00 */
[----:B------:R-:W-:-:S02]  /*3f60*/  IADD3.X R11, R50, UR5, R15, P0, P6 ;  /* 0x00000005320b7c10 */ /* 0x000fc400087ec40f */
[----:B------:R-:W-:Y:S02]  /*3f70*/  CS2R R32, SRZ ;  /* 0x0000000000207805 */ /* 0x000fe4000001ff00 */
[----:B------:R-:W-:-:S04]  /*3f80*/  IADD3 R12, P0, P6, R20, UR6, R12 ;  /* 0x00000006140c7c10 */ /* 0x000fc8000fe1e00c */
[----:B------:R-:W-:Y:S02]  /*3f90*/  IADD3.X R13, R48, UR7, R14, P0, P6 ;  /* 0x00000007300d7c10 */ /* 0x000fe400087ec40e */
[-C--:B------:R-:W-:Y:S02]  /*3fa0*/  ISETP.GE.AND P0, PT, R16, R80.reuse, PT ;  /* 0x000000501000720c */ /* 0x080fe40003f06270 */
[----:B------:R-:W-:-:S11]  /*3fb0*/  ISETP.GE.AND P6, PT, R67, R80, PT ;  /* 0x000000504300720c */ /* 0x000fd60003fc6270 */
[----:B------:R0:W5:Y:S04]  /*3fc0*/  @!P0 LDG.E.128 R28, desc[UR42][R10.64] ;  /* 0x0000002a0a1c8981 */ /* 0x000168000c1e1d00 */
[----:B------:R0:W5:Y:S04]  /*3fd0*/  @!P6 LDG.E.128 R4, desc[UR42][R10.64+0x20] ;  /* 0x0000202a0a04e981 */ /* 0x000168000c1e1d00 */
[----:B------:R0:W5:Y:S04]  /*3fe0*/  @!P0 LDG.E.128 R36, desc[UR42][R12.64] ;  /* 0x0000002a0c248981 */ /* 0x000168000c1e1d00 */
[----:B------:R0:W5:Y:S02]  /*3ff0*/  @!P6 LDG.E.128 R32, desc[UR42][R12.64+0x20] ;  /* 0x0000202a0c20e981 */ /* 0x000164000c1e1d00 */
.L_x_395:
[----:B------:R-:W-:Y:S05]  /*4000*/  BSYNC B1 ;  /* 0x0000000000017941 */ /* 0x000fea0003800000 */
.L_x_394:
[----:B------:R-:W-:Y:S01]  /*4010*/  UISETP.NE.AND UP0, UPT, UR36, 0x3, UPT ;  /* 0x000000032400788c */ /* 0x000fe2000bf05270 */
[----:B-----5:R-:W-:Y:S02]  /*4020*/  IMAD.MOV.U32 R81, RZ, RZ, R6 ;  /* 0x000000ffff517224 */ /* 0x020fe400078e0006 */
[----:B------:R-:W-:Y:S02]  /*4030*/  IMAD.MOV.U32 R83, RZ, RZ, R4 ;  /* 0x000000ffff537224 */ /* 0x000fe400078e0004 */
[----:B------:R-:W-:Y:S01]  /*4040*/  IMAD.MOV.U32 R89, RZ, RZ, R30 ;  /* 0x000000ffff597224 */ /* 0x000fe200078e001e */
[----:B------:R-:W-:Y:S01]  /*4050*/  PLOP3.LUT P0, PT, PT, PT, UP0, 0x80, 0x0 ;  /* 0x000000000000781c */ /* 0x000fe20003f0f008 */
[----:B------:R-:W-:Y:S02]  /*4060*/  IMAD.MOV.U32 R92, RZ, RZ, R28 ;  /* 0x000000ffff5c7224 */ /* 0x000fe400078e001c */
[----:B------:R-:W-:Y:S02]  /*4070*/  IMAD.MOV.U32 R85, RZ, RZ, R34 ;  /* 0x000000ffff557224 */ /* 0x000fe400078e0022 */
[----:B------:R-:W-:-:S02]  /*4080*/  IMAD.MOV.U32 R86, RZ, RZ, R32 ;  /* 0x000000ffff567224 */ /* 0x000fc400078e0020 */
[----:B------:R-:W-:Y:S02]  /*4090*/  IMAD.MOV.U32 R90, RZ, RZ, R38 ;  /* 0x000000ffff5a7224 */ /* 0x000fe400078e0026 */
[----:B------:R-:W-:-:S04]  /*40a0*/  IMAD.MOV.U32 R93, RZ, RZ, R36 ;  /* 0x000000ffff5d7224 */ /* 0x000fc800078e0024 */
[----:B------:R-:W-:Y:S05]  /*40b0*/  @!P0 BRA `(.L_x_396) ;  /* 0x0000000000048947 */ /* 0x000fea0003800000 */
[----:B------:R-:W-:Y:S01]  /*40c0*/  BPT.TRAP 0x1 ;  /* 0x000000040000795c */ /* 0x000fe20000300000 */
.L_x_396:
[----:B------:R-:W-:Y:S01]  /*40d0*/  IMAD R68, R19, 0x8, R18 ;  /* 0x0000000813447824 */ /* 0x000fe200078e0212 */
[----:B------:R-:W-:Y:S01]  /*40e0*/  SHF.L.U32 R79, R157, 0x1f, RZ ;  /* 0x0000001f9d4f7819 */ /* 0x000fe200000006ff */
[----:B------:R-:W-:Y:S03]  /*40f0*/  BSSY B1, `(.L_x_397) ;  /* 0x0000003000017945 */ /* 0x000fe60003800000 */
[----:B------:R-:W1:Y:S02]  /*4100*/  SYNCS.PHASECHK.TRANS64.TRYWAIT P6, [R68+URZ+0x19c90], R79 ;  /* 0x019c904f440075a7 */ /* 0x000e6400080c017f */
[----:B-1----:R-:W-:Y:S05]  /*4110*/  @!P6 BRA `(.L_x_398) ;  /* 0x0000014c009ce947 */ /* 0x002fea0003800000 */
.L_x_633:
[----:B------:R-:W-:Y:S05]  /*4120*/  BSYNC B1 ;  /* 0x0000000000017941 */ /* 0x000fea0003800000 */
.L_x_397:
[----:B------:R-:W-:-:S03]  /*4130*/  UMOV UR4, 0xffffffff ;  /* 0xffffffff00047882 */ /* 0x000fc60000000000 */
[----:B------:R-:W-:Y:S05]  /*4140*/  BRA.DIV UR4, `(.L_x_399) ;  /* 0x0000014e04a47947 */ /* 0x000fea000b800000 */
[----:B------:R-:W2:Y:S04]  /*4150*/  SHFL.IDX PT, R82, R82, RZ, 0x1e1f ;  /* 0x001e1fff52527589 */ /* 0x000ea800000e0000 */
[----:B------:R-:W3:Y:S02]  /*4160*/  SHFL.IDX PT, R84, R84, RZ, 0x1e1f ;  /* 0x001e1fff54547589 */ /* 0x000ee400000e0000 */
.L_x_637:
[----:B------:R-:W-:Y:S05]  /*4170*/  @P5 BRA `(.L_x_383) ;  /* 0x0000002000985947 */ /* 0x000fea0003800000 */
[----:B------:R-:W4:Y:S01]  /*4180*/  LDC R87, c[0x0][0x2f4] ;  /* 0x0000bd00ff577b82 */ /* 0x000f220000000800 */
[----:B------:R-:W-:Y:S01]  /*4190*/  ISETP.NE.AND P5, PT, R53, RZ, PT ;  /* 0x000000ff3500720c */ /* 0x000fe20003fa5270 */
[----:B------:R-:W-:Y:S01]  /*41a0*/  BSSY B1, `(.L_x_400) ;  /* 0x00000f5000017945 */ /* 0x000fe20003800000 */
[----:B----4-:R-:W-:-:S11]  /*41b0*/  IMAD.IADD R91, R87, 0x1, -R54 ;  /* 0x00000001575b7824 */ /* 0x010fd600078e0a36 */
[----:B------:R-:W-:Y:S05]  /*41c0*/  @!P5 BRA `(.L_x_401) ;  /* 0x0000000c00c8d947 */ /* 0x000fea0003800000 */
[----:B0-----:R-:W4:Y:S04]  /*41d0*/  LDL R13, [R1+0xc] ;  /* 0x00000c00010d7983 */ /* 0x001f280000100800 */
[----:B------:R-:W5:Y:S04]  /*41e0*/  LDL R12, [R1+0x60] ;  /* 0x00006000010c7983 */ /* 0x000f680000100800 */
[----:B------:R-:W5:Y:S01]  /*41f0*/  LDL R10, [R1+0x1c] ;  /* 0x00001c00010a7983 */ /* 0x000f620000100800 */
[----:B------:R-:W-:Y:S01]  /*4200*/  SEL R8, R54, R91, !P3 ;  /* 0x0000005b36087207 */ /* 0x000fe20005800000 */
[----:B------:R-:W-:Y:S01]  /*4210*/  BSSY B2, `(.L_x_402) ;  /* 0x00000eb000027945 */ /* 0x000fe20003800000 */
[----:B---3--:R-:W-:-:S02]  /*4220*/  IADD3 R70, P6, R41, R84, RZ ;  /* 0x0000005429467210 */ /* 0x008fc40007fde0ff */
[----:B------:R-:W-:Y:S02]  /*4230*/  SHF.R.S32.HI R9, RZ, 0x1f, R8 ;  /* 0x0000001fff097819 */ /* 0x000fe40000011408 */
[----:B--2---:R-:W-:Y:S02]  /*4240*/  LEA.HI.X.SX32 R71, R41, R82, 0x1, P6 ;  /* 0x0000005229477211 */ /* 0x004fe400030f0eff */
[----:B------:R-:W-:-:S04]  /*4250*/  LEA.HI R9, R9, R8, RZ, 0x5 ;  /* 0x0000000809097211 */ /* 0x000fc800078f28ff */
[----:B------:R-:W-:-:S04]  /*4260*/  SHF.R.S32.HI R8, RZ, 0x5, R9 ;  /* 0x00000005ff087819 */ /* 0x000fc80000011409 */
[----:B------:R-:W-:-:S04]  /*4270*/  LEA.HI.SX32 R8, R65, R8, 0x1c ;  /* 0x0000000841087211 */ /* 0x000fc800078fe2ff */
[C---:B------:R-:W-:Y:S02]  /*4280*/  LEA.HI R9, R8.reuse, R8, RZ, 0x1 ;  /* 0x0000000808097211 */ /* 0x040fe400078f08ff */
[----:B------:R-:W-:-:S03]  /*4290*/  SHF.L.U32 R11, R8, 0x4, RZ ;  /* 0x00000004080b7819 */ /* 0x000fc600000006ff */
[----:B------:R-:W-:Y:S01]  /*42a0*/  IMAD.SHL.U32 R9, R9, 0x800, RZ ;  /* 0x0000080009097824 */ /* 0x000fe200078e00ff */
[----:B------:R-:W-:-:S04]  /*42b0*/  ISETP.GE.AND P5, PT, R11, R87, PT ;  /* 0x000000570b00720c */ /* 0x000fc80003fa6270 */
[----:B------:R-:W-:-:S09]  /*42c0*/  LOP3.LUT R9, R9, 0xfffff000, RZ, 0xc0, !PT ;  /* 0xfffff00009097812 */ /* 0x000fd200078ec0ff */
[----:B------:R-:W-:-:S04]  /*42d0*/  @!P5 IADD3 R72, P6, R84, R11, RZ ;  /* 0x0000000b5448d210 */ /* 0x000fc80007fde0ff */
[----:B------:R-:W-:Y:S02]  /*42e0*/  @!P5 LEA.HI.X.SX32 R73, R11, R82, 0x1, P6 ;  /* 0x000000520b49d211 */ /* 0x000fe400030f0eff */
[----:B------:R-:W-:Y:S02]  /*42f0*/  ISETP.GE.AND P6, PT, R16, R80, PT ;  /* 0x000000501000720c */ /* 0x000fe40003fc6270 */
[----:B----4-:R-:W-:-:S04]  /*4300*/  LOP3.LUT R8, R13, 0x10, R11, 0xf8, !PT ;  /* 0x000000100d087812 */ /* 0x010fc800078ef80b */
[----:B-----5:R-:W-:-:S04]  /*4310*/  LOP3.LUT R8, R8, R12, RZ, 0x3c, !PT ;  /* 0x0000000c08087212 */ /* 0x020fc800078e3cff */
[----:B------:R-:W-:Y:S01]  /*4320*/  IADD3 R8, R8, R9, R10 ;  /* 0x0000000908087210 */ /* 0x000fe20007ffe00a */
[----:B------:R-:W-:-:S04]  /*4330*/  IMAD R9, R19, 0x3000, R63 ;  /* 0x0000300013097824 */ /* 0x000fc800078e023f */
[----:B------:R-:W-:Y:S02]  /*4340*/  IMAD R13, R19, 0x3000, R8 ;  /* 0x00003000130d7824 */ /* 0x000fe400078e0208 */
[C---:B------:R-:W-:Y:S02]  /*4350*/  IMAD.IADD R9, R18.reuse, 0x1, R9 ;  /* 0x0000000112097824 */ /* 0x040fe400078e0209 */
[----:B------:R-:W-:-:S04]  /*4360*/  IMAD.IADD R13, R18, 0x1, R13 ;  /* 0x00000001120d7824 */ /* 0x000fc800078e020d */
[----:B------:R-:W0:Y:S04]  /*4370*/  LDS.128 R8, [R9+0x13800] ;  /* 0x0138000009087984 */ /* 0x000e280000000c00 */
[----:B------:R-:W2:Y:S01]  /*4380*/  LDS.128 R12, [R13+0x13800] ;  /* 0x013800000d0c7984 */ /* 0x000ea20000000c00 */
[----:B------:R-:W-:Y:S05]  /*4390*/  @P6 BRA `(.L_x_403) ;  /* 0x0000000c00486947 */ /* 0x000fea0003800000 */
[----:B--2---:R-:W-:Y:S01]  /*43a0*/  IMAD.MOV.U32 R28, RZ, RZ, R12 ;  /* 0x000000ffff1c7224 */ /* 0x004fe200078e000c */
[-C--:B------:R-:W-:Y:S02]  /*43b0*/  F2FP.F16.E4M3.UNPACK_B R96, R93.reuse.H1 ;  /* 0x0000005dff60723e */ /* 0x080fe400030006ff */
[----:B0-----:R-:W-:Y:S02]  /*43c0*/  F2FP.F16.E4M3.UNPACK_B R30, R8.H1 ;  /* 0x00000008ff1e723e */ /* 0x001fe400030006ff */
[----:B------:R-:W-:Y:S01]  /*43d0*/  F2FP.F16.E4M3.UNPACK_B R36, R28.H1 ;  /* 0x0000001cff24723e */ /* 0x000fe200030006ff */
[----:B------:R-:W-:Y:S01]  /*43e0*/  HADD2.F32 R97, -RZ, R96.H0_H0 ;  /* 0x20000060ff617230 */ /* 0x000fe20000004100 */
[----:B------:R-:W-:Y:S01]  /*43f0*/  F2FP.F16.E4M3.UNPACK_B R94, R92.H1 ;  /* 0x0000005cff5e723e */ /* 0x000fe200030006ff */
[----:B------:R-:W-:Y:S01]  /*4400*/  HADD2.F32 R12, -RZ, R30.H0_H0 ;  /* 0x2000001eff0c7230 */ /* 0x000fe20000004100 */
[----:B------:R-:W-:Y:S01]  /*4410*/  F2FP.F16.E4M3.UNPACK_B R93, R93 ;  /* 0x0000005dff5d723e */ /* 0x000fe200020006ff */
[----:B------:R-:W-:Y:S01]  /*4420*/  HADD2.F32 R38, -RZ, R36.H0_H0 ;  /* 0x20000024ff267230 */ /* 0x000fe20000004100 */
[----:B------:R-:W-:Y:S01]  /*4430*/  F2FP.F16.E4M3.UNPACK_B R8, R8 ;  /* 0x00000008ff08723e */ /* 0x000fe200020006ff */
[----:B------:R-:W-:Y:S01]  /*4440*/  HADD2.F32 R95, -RZ, R94.H0_H0 ;  /* 0x2000005eff5f7230 */ /* 0x000fe20000004100 */
[----:B------:R-:W-:Y:S01]  /*4450*/  F2FP.F16.E4M3.UNPACK_B R104, R90.H1 ;  /* 0x0000005aff68723e */ /* 0x000fe200030006ff */
[----:B------:R-:W-:-:S02]  /*4460*/  HADD2.F32 R36, -RZ, R36.H1_H1 ;  /* 0x30000024ff247230 */ /* 0x000fc40000004100 */
[-C--:B------:R-:W-:Y:S01]  /*4470*/  FMUL.FTZ R99, R38, R97.reuse ;  /* 0x0000006126637220 */ /* 0x080fe20000410000 */
[C---:B------:R-:W-:Y:S01]  /*4480*/  FMUL.FTZ R97, R12.reuse, R97 ;  /* 0x000000610c617220 */ /* 0x040fe20000410000 */
[----:B------:R-:W-:Y:S01]  /*4490*/  HADD2.F32 R30, -RZ, R30.H1_H1 ;  /* 0x3000001eff1e7230 */ /* 0x000fe20000004100 */
[----:B------:R-:W-:Y:S01]  /*44a0*/  F2FP.F16.E4M3.UNPACK_B R107, R89.H1 ;  /* 0x00000059ff6b723e */ /* 0x000fe200030006ff */
[-C--:B------:R-:W-:Y:S01]  /*44b0*/  FFMA.FTZ R12, R12, R95.reuse, -R99 ;  /* 0x0000005f0c0c7223 */ /* 0x080fe20000010863 */
[----:B------:R-:W-:Y:S02]  /*44c0*/  HADD2.F32 R99, -RZ, R96.H1_H1 ;  /* 0x30000060ff637230 */ /* 0x000fe40000004100 */
[----:B------:R-:W-:Y:S01]  /*44d0*/  FFMA.FTZ R38, R38, R95, R97 ;  /* 0x0000005f26267223 */ /* 0x000fe20000010061 */
[----:B------:R-:W-:Y:S01]  /*44e0*/  HADD2.F32 R97, -RZ, R94.H1_H1 ;  /* 0x3000005eff617230 */ /* 0x000fe20000004100 */
[----:B------:R-:W-:Y:S01]  /*44f0*/  LOP3.LUT R98, R31, 0xff0000ff, RZ, 0xc0, !PT ;  /* 0xff0000ff1f627812 */ /* 0x000fe200078ec0ff */
[----:B------:R-:W-:-:S02]  /*4500*/  HADD2.F32 R94, -RZ, R93.H0_H0 ;  /* 0x2000005dff5e7230 */ /* 0x000fc40000004100 */
[-C--:B------:R-:W-:Y:S01]  /*4510*/  FMUL.FTZ R95, R36, R99.reuse ;  /* 0x00000063245f7220 */ /* 0x080fe20000410000 */
[C---:B------:R-:W-:Y:S01]  /*4520*/  FMUL.FTZ R101, R30.reuse, R99 ;  /* 0x000000631e657220 */ /* 0x040fe20000410000 */
[----:B------:R-:W-:Y:S01]  /*4530*/  HADD2.F32 R93, -RZ, R93.H1_H1 ;  /* 0x3000005dff5d7230 */ /* 0x000fe20000004100 */
[----:B------:R-:W-:Y:S01]  /*4540*/  SHF.R.U32.HI R96, RZ, 0x10, R37 ;  /* 0x00000010ff607819 */ /* 0x000fe20000011625 */
[-C--:B------:R-:W-:Y:S01]  /*4550*/  FFMA.FTZ R99, R30, R97.reuse, -R95 ;  /* 0x000000611e637223 */ /* 0x080fe2000001085f */
[----:B------:R-:W-:Y:S01]  /*4560*/  F2FP.F16.E4M3.UNPACK_B R30, R28 ;  /* 0x0000001cff1e723e */ /* 0x000fe200020006ff */
[----:B------:R-:W-:Y:S01]  /*4570*/  FFMA.FTZ R97, R36, R97, R101 ;  /* 0x0000006124617223 */ /* 0x000fe20000010065 */
[----:B------:R-:W-:Y:S01]  /*4580*/  F2FP.F16.E4M3.UNPACK_B R36, R92 ;  /* 0x0000005cff24723e */ /* 0x000fe200020006ff */
[----:B------:R-:W-:Y:S01]  /*4590*/  HADD2.F32 R28, -RZ, R8.H0_H0 ;  /* 0x20000008ff1c7230 */ /* 0x000fe20000004100 */
[----:B------:R-:W-:Y:S01]  /*45a0*/  SHF.R.U32.HI R100, RZ, 0x8, R39 ;  /* 0x00000008ff647819 */ /* 0x000fe20000011627 */
[----:B------:R-:W-:Y:S01]  /*45b0*/  HADD2.F32 R95, -RZ, R30.H0_H0 ;  /* 0x2000001eff5f7230 */ /* 0x000fe20000004100 */
[----:B------:R-:W-:Y:S01]  /*45c0*/  LOP3.LUT R102, R39, 0xff0000ff, RZ, 0xc0, !PT ;  /* 0xff0000ff27667812 */ /* 0x000fe200078ec0ff */
[----:B------:R-:W-:Y:S01]  /*45d0*/  HADD2.F32 R92, -RZ, R36.H0_H0 ;  /* 0x20000024ff5c7230 */ /* 0x000fe20000004100 */
[----:B------:R-:W-:Y:S01]  /*45e0*/  F2FP.SATFINITE.E4M3.F32.PACK_AB_MERGE_C R12, R99, R12, RZ ;  /* 0x0000000c630c723e */ /* 0x000fe200048070ff */
[----:B------:R-:W-:-:S02]  /*45f0*/  HADD2.F32 R30, -RZ, R30.H1_H1 ;  /* 0x3000001eff1e7230 */ /* 0x000fc40000004100 */
[-C--:B------:R-:W-:Y:S01]  /*4600*/  FMUL.FTZ R101, R95, R94.reuse ;  /* 0x0000005e5f657220 */ /* 0x080fe20000410000 */
[C---:B------:R-:W-:Y:S01]  /*4610*/  FMUL.FTZ R94, R28.reuse, R94 ;  /* 0x0000005e1c5e7220 */ /* 0x040fe20000410000 */
[----:B------:R-:W-:Y:S01]  /*4620*/  HADD2.F32 R8, -RZ, R8.H1_H1 ;  /* 0x30000008ff087230 */ /* 0x000fe20000004100 */
[----:B------:R-:W-:Y:S01]  /*4630*/  F2FP.SATFINITE.E4M3.F32.PACK_AB_MERGE_C R97, R97, R38, RZ ;  /* 0x000000266161723e */ /* 0x000fe200048070ff */
[-C--:B------:R-:W-:Y:S01]  /*4640*/  FFMA.FTZ R28, R28, R92.reuse, -R101 ;  /* 0x0000005c1c1c7223 */ /* 0x080fe20000010865 */
[----:B------:R-:W-:Y:S02]  /*4650*/  HADD2.F32 R101, -RZ, R36.H1_H1 ;  /* 0x30000024ff657230 */ /* 0x000fe40000004100 */
[-C--:B------:R-:W-:Y:S01]  /*4660*/  FMUL.FTZ R103, R30, R93.reuse ;  /* 0x0000005d1e677220 */ /* 0x080fe20000410000 */
[C---:B------:R-:W-:Y:S01]  /*4670*/  FMUL.FTZ R105, R8.reuse, R93 ;  /* 0x0000005d08697220 */ /* 0x040fe20000410000 */
[----:B------:R-:W-:Y:S01]  /*4680*/  FFMA.FTZ R95, R95, R92, R94 ;  /* 0x0000005c5f5f7223 */ /* 0x000fe2000001005e */
[----:B------:R-:W-:Y:S01]  /*4690*/  SHF.R.U32.HI R36, RZ, 0x10, R29 ;  /* 0x00000010ff247819 */ /* 0x000fe2000001161d */
[----:B------:R-:W-:Y:S01]  /*46a0*/  FFMA.FTZ R93, R8, R101, -R103 ;  /* 0x00000065085d7223 */ /* 0x000fe20000010867 */
[----:B------:R-:W-:-:S02]  /*46b0*/  IMAD.MOV.U32 R103, RZ, RZ, R14 ;  /* 0x000000ffff677224 */ /* 0x000fc400078e000e */
[----:B------:R-:W-:Y:S01]  /*46c0*/  FFMA.FTZ R30, R30, R101, R105 ;  /* 0x000000651e1e7223 */ /* 0x000fe20000010069 */
[----:B------:R-:W-:Y:S01]  /*46d0*/  IMAD.MOV.U32 R14, RZ, RZ, R10 ;  /* 0x000000ffff0e7224 */ /* 0x000fe200078e000a */
[----:B------:R-:W-:Y:S01]  /*46e0*/  SHF.R.U32.HI R8, RZ, 0x8, R29 ;  /* 0x00000008ff087819 */ /* 0x000fe2000001161d */
[--C-:B------:R-:W-:Y:S01]  /*46f0*/  HADD2.F32 R111, -RZ, R104.reuse.H0_H0 ;  /* 0x20000068ff6f7230 */ /* 0x100fe20000004100 */
[----:B------:R-:W-:Y:S01]  /*4700*/  F2FP.F16.E4M3.UNPACK_B R105, R103.H1 ;  /* 0x00000067ff69723e */ /* 0x000fe200030006ff */
[----:B------:R-:W-:Y:S01]  /*4710*/  HADD2.F32 R109, -RZ, R107.H0_H0 ;  /* 0x2000006bff6d7230 */ /* 0x000fe20000004100 */
[----:B------:R-:W-:Y:S01]  /*4720*/  F2FP.F16.E4M3.UNPACK_B R106, R14.H1 ;  /* 0x0000000eff6a723e */ /* 0x000fe200030006ff */
[----:B------:R-:W-:Y:S01]  /*4730*/  HADD2.F32 R104, -RZ, R104.H1_H1 ;  /* 0x30000068ff687230 */ /* 0x000fe20000004100 */
[----:B------:R-:W-:Y:S01]  /*4740*/  LOP3.LUT R92, R29, 0xff0000ff, RZ, 0xc0, !PT ;  /* 0xff0000ff1d5c7812 */ /* 0x000fe200078ec0ff */
[--C-:B------:R-:W-:Y:S01]  /*4750*/  HADD2.F32 R10, -RZ, R105.reuse.H0_H0 ;  /* 0x20000069ff0a7230 */ /* 0x100fe20000004100 */
[--C-:B------:R-:W-:Y:S01]  /*4760*/  SHF.R.U32.HI R29, RZ, 0x10, R31.reuse ;  /* 0x00000010ff1d7819 */ /* 0x100fe2000001161f */
[----:B------:R-:W-:Y:S01]  /*4770*/  HADD2.F32 R108, -RZ, R106.H0_H0 ;  /* 0x2000006aff6c7230 */ /* 0x000fe20000004100 */
[----:B------:R-:W-:Y:S01]  /*4780*/  SHF.R.U32.HI R94, RZ, 0x8, R31 ;  /* 0x00000008ff5e7819 */ /* 0x000fe2000001161f */
[----:B------:R-:W-:Y:S01]  /*4790*/  HADD2.F32 R105, -RZ, R105.H1_H1 ;  /* 0x30000069ff697230 */ /* 0x000fe20000004100 */
[----:B------:R-:W-:Y:S01]  /*47a0*/  SHF.R.U32.HI R31, RZ, 0x8, R37 ;  /* 0x00000008ff1f7819 */ /* 0x000fe20000011625 */
[----:B------:R-:W-:Y:S01]  /*47b0*/  IMAD.U32 R96, R96, 0x10000, RZ ;  /* 0x0001000060607824 */ /* 0x000fe200078e00ff */
[----:B------:R-:W-:-:S02]  /*47c0*/  LOP3.LUT R101, R37, 0xff0000ff, RZ, 0xc0, !PT ;  /* 0xff0000ff25657812 */ /* 0x000fc400078ec0ff */
[----:B------:R-:W-:Y:S01]  /*47d0*/  SHF.R.U32.HI R37, RZ, 0x10, R39 ;  /* 0x00000010ff257819 */ /* 0x000fe20000011627 */
[----:B------:R-:W-:Y:S02]  /*47e0*/  IMAD.MOV.U32 R39, RZ, RZ, R9 ;  /* 0x000000ffff277224 */ /* 0x000fe400078e0009 */
[-C--:B------:R-:W-:Y:S01]  /*47f0*/  FMUL.FTZ R9, R10, R111.reuse ;  /* 0x0000006f0a097220 */ /* 0x080fe20000410000 */
[C---:B------:R-:W-:Y:S01]  /*4800*/  FMUL.FTZ R111, R108.reuse, R111 ;  /* 0x0000006f6c6f7220 */ /* 0x040fe20000410000 */
[----:B------:R-:W-:Y:S01]  /*4810*/  F2FP.F16.E4M3.UNPACK_B R103, R103 ;  /* 0x00000067ff67723e */ /* 0x000fe200020006ff */
[----:B------:R-:W-:Y:S02]  /*4820*/  IMAD.U32 R37, R37, 0x10000, RZ ;  /* 0x0001000025257824 */ /* 0x000fe400078e00ff */
[-C--:B------:R-:W-:Y:S01]  /*4830*/  FFMA.FTZ R9, R108, R109.reuse, -R9 ;  /* 0x0000006d6c097223 */ /* 0x080fe20000010809 */
[----:B------:R-:W-:Y:S01]  /*4840*/  FFMA.FTZ R10, R10, R109, R111 ;  /* 0x0000006d0a0a7223 */ /* 0x000fe2000001006f */
[----:B------:R-:W-:Y:S01]  /*4850*/  HADD2.F32 R109, -RZ, R106.H1_H1 ;  /* 0x3000006aff6d7230 */ /* 0x000fe20000004100 */
[----:B------:R-:W-:Y:S01]  /*4860*/  SHF.L.U32 R29, R29, 0x10, RZ ;  /* 0x000000101d1d7819 */ /* 0x000fe200000006ff */
[----:B------:R-:W-:-:S02]  /*4870*/  HADD2.F32 R106, -RZ, R107.H1_H1 ;  /* 0x3000006bff6a7230 */ /* 0x000fc40000004100 */
[-C--:B------:R-:W-:Y:S01]  /*4880*/  FMUL.FTZ R108, R105, R104.reuse ;  /* 0x00000068696c7220 */ /* 0x080fe20000410000 */
[----:B------:R-:W-:Y:S02]  /*4890*/  IMAD.SHL.U32 R107, R8, 0x100, RZ ;  /* 0x00000100086b7824 */ /* 0x000fe400078e00ff */
[----:B------:R-:W-:Y:S01]  /*48a0*/  FMUL.FTZ R110, R109, R104 ;  /* 0x000000686d6e7220 */ /* 0x000fe20000410000 */
[----:B------:R-:W-:Y:S01]  /*48b0*/  F2FP.SATFINITE.E4M3.F32.PACK_AB_MERGE_C R93, R93, R28, R12 ;  /* 0x0000001c5d5d723e */ /* 0x000fe2000480700c */
[-C--:B------:R-:W-:Y:S01]  /*48c0*/  FFMA.FTZ R104, R109, R106.reuse, -R108 ;  /* 0x0000006a6d687223 */ /* 0x080fe2000001086c */
[----:B------:R-:W-:Y:S01]  /*48d0*/  F2FP.SATFINITE.E4M3.F32.PACK_AB_MERGE_C R12, R30, R95, R97 ;  /* 0x0000005f1e0c723e */ /* 0x000fe20004807061 */
[----:B------:R-:W-:Y:S01]  /*48e0*/  FFMA.FTZ R105, R105, R106, R110 ;  /* 0x0000006a69697223 */ /* 0x000fe2000001006e */
[----:B------:R-:W-:Y:S01]  /*48f0*/  LOP3.LUT R92, R92, 0xff00, R107, 0xf8, !PT ;  /* 0x0000ff005c5c7812 */ /* 0x000fe200078ef86b */
[----:B------:R-:W-:Y:S01]  /*4900*/  IMAD.SHL.U32 R107, R94, 0x100, RZ ;  /* 0x000001005e6b7824 */ /* 0x000fe200078e00ff */
[----:B------:R-:W-:Y:S01]  /*4910*/  F2FP.SATFINITE.E4M3.F32.PACK_AB_MERGE_C R104, R104, R9, RZ ;  /* 0x000000096868723e */ /* 0x000fe200048070ff */
[----:B------:R-:W-:Y:S01]  /*4920*/  IMAD.SHL.U32 R94, R31, 0x100, RZ ;  /* 0x000001001f5e7824 */ /* 0x000fe200078e00ff */
[----:B------:R-:W-:Y:S01]  /*4930*/  F2FP.F16.E4M3.UNPACK_B R9, R39 ;  /* 0x00000027ff09723e */ /* 0x000fe200020006ff */
[----:B------:R-:W-:Y:S01]  /*4940*/  IMAD.U32 R31, R36, 0x10000, RZ ;  /* 0x00010000241f7824 */ /* 0x000fe200078e00ff */
[----:B------:R-:W-:Y:S01]  /*4950*/  LOP3.LUT R8, R98, 0xff00, R107, 0xf8, !PT ;  /* 0x0000ff0062087812 */ /* 0x000fe200078ef86b */
[----:B------:R-:W-:Y:S01]  /*4960*/  IMAD.SHL.U32 R107, R100, 0x100, RZ ;  /* 0x00000100646b7824 */ /* 0x000fe200078e00ff */
[----:B------:R-:W-:Y:S01]  /*4970*/  LOP3.LUT R101, R101, 0xff00, R94, 0xf8, !PT ;  /* 0x0000ff0065657812 */ /* 0x000fe200078ef85e */
[----:B------:R-:W-:Y:S01]  /*4980*/  HADD2.F32 R30, -RZ, R9.H0_H0 ;  /* 0x20000009ff1e7230 */ /* 0x000fe20000004100 */
[----:B------:R-:W-:-:S02]  /*4990*/  F2FP.F16.E4M3.UNPACK_B R98, R90 ;  /* 0x0000005aff62723e */ /* 0x000fc400020006ff */
[----:B------:R-:W-:Y:S01]  /*49a0*/  F2FP.F16.E4M3.UNPACK_B R94, R14 ;  /* 0x0000000eff5e723e */ /* 0x000fe200020006ff */
[--C-:B------:R-:W-:Y:S01]  /*49b0*/  HADD2.F32 R14, -RZ, R103.reuse.H0_H0 ;  /* 0x20000067ff0e7230 */ /* 0x100fe20000004100 */
[----:B------:R-:W-:Y:S01]  /*49c0*/  LOP3.LUT R31, R92, 0xff0000, R31, 0xf8, !PT ;  /* 0x00ff00005c1f7812 */ /* 0x000fe200078ef81f */
[----:B------:R-:W-:Y:S01]  /*49d0*/  HADD2.F32 R103, -RZ, R103.H1_H1 ;  /* 0x30000067ff677230 */ /* 0x000fe20000004100 */
[----:B------:R-:W-:Y:S01]  /*49e0*/  F2FP.F16.E4M3.UNPACK_B R92, R89 ;  /* 0x00000059ff5c723e */ /* 0x000fe200020006ff */
[----:B------:R-:W-:Y:S01]  /*49f0*/  HADD2.F32 R89, -RZ, R98.H0_H0 ;  /* 0x20000062ff597230 */ /* 0x000fe20000004100 */
[----:B------:R-:W-:Y:S01]  /*4a00*/  LOP3.LUT R36, R102, 0xff00, R107, 0xf8, !PT ;  /* 0x0000ff0066247812 */ /* 0x000fe200078ef86b */
[----:B------:R-:W-:Y:S01]  /*4a10*/  HADD2.F32 R90, -RZ, R94.H0_H0 ;  /* 0x2000005eff5a7230 */ /* 0x000fe20000004100 */
[----:B------:R-:W-:Y:S01]  /*4a20*/  LOP3.LUT R8, R8, 0xff0000, R29, 0xf8, !PT ;  /* 0x00ff000008087812 */ /* 0x000fe200078ef81d */
[----:B------:R-:W-:Y:S02]  /*4a30*/  HADD2.F32 R29, -RZ, R92.H0_H0 ;  /* 0x2000005cff1d7230 */ /* 0x000fe40000004100 */
[----:B------:R-:W-:Y:S01]  /*4a40*/  FMUL.FTZ R107, R14, R89 ;  /* 0x000000590e6b7220 */ /* 0x000fe20000410000 */
[----:B------:R-:W-:-:S02]  /*4a50*/  HADD2.F32 R98, -RZ, R98.H1_H1 ;  /* 0x30000062ff627230 */ /* 0x000fc40000004100 */
[C---:B------:R-:W-:Y:S01]  /*4a60*/  FMUL.FTZ R89, R90.reuse, R89 ;  /* 0x000000595a597220 */ /* 0x040fe20000410000 */
[----:B------:R-:W-:Y:S02]  /*4a70*/  HADD2.F32 R94, -RZ, R94.H1_H1 ;  /* 0x3000005eff5e7230 */ /* 0x000fe40000004100 */
[-C--:B------:R-:W-:Y:S01]  /*4a80*/  FFMA.FTZ R90, R90, R29.reuse, -R107 ;  /* 0x0000001d5a5a7223 */ /* 0x080fe2000001086b */
[----:B------:R-:W-:Y:S02]  /*4a90*/  HADD2.F32 R92, -RZ, R92.H1_H1 ;  /* 0x3000005cff5c7230 */ /* 0x000fe40000004100 */
[----:B------:R-:W-:Y:S01]  /*4aa0*/  FFMA.FTZ R14, R14, R29, R89 ;  /* 0x0000001d0e0e7223 */ /* 0x000fe20000010059 */
[----:B------:R-:W-:Y:S01]  /*4ab0*/  LOP3.LUT R89, R101, 0xff0000, R96, 0xf8, !PT ;  /* 0x00ff000065597812 */ /* 0x000fe200078ef860 */
[CC--:B------:R-:W-:Y:S01]  /*4ac0*/  FMUL.FTZ R29, R103.reuse, R98.reuse ;  /* 0x00000062671d7220 */ /* 0x0c0fe20000410000 */
[----:B------:R-:W-:Y:S01]  /*4ad0*/  LOP3.LUT R36, R36, 0xff0000, R37, 0xf8, !PT ;  /* 0x00ff000024247812 */ /* 0x000fe200078ef825 */
[C---:B------:R-:W-:Y:S01]  /*4ae0*/  FMUL.FTZ R98, R94.reuse, R98 ;  /* 0x000000625e627220 */ /* 0x040fe20000410000 */
[----:B------:R-:W-:Y:S01]  /*4af0*/  F2FP.F16.E4M3.UNPACK_B R37, R13 ;  /* 0x0000000dff25723e */ /* 0x000fe200020006ff */
[-C--:B------:R-:W-:Y:S01]  /*4b00*/  FFMA.FTZ R101, R94, R92.reuse, -R29 ;  /* 0x0000005c5e657223 */ /* 0x080fe2000001081d */
[----:B------:R-:W-:Y:S01]  /*4b10*/  F2FP.F16.E4M3.UNPACK_B R38, R89 ;  /* 0x00000059ff26723e */ /* 0x000fe200020006ff */
[----:B------:R-:W-:Y:S01]  /*4b20*/  FFMA.FTZ R29, R103, R92, R98 ;  /* 0x0000005c671d7223 */ /* 0x000fe20000010062 */
[----:B------:R-:W-:Y:S01]  /*4b30*/  F2FP.F16.E4M3.UNPACK_B R94, R31 ;  /* 0x0000001fff5e723e */ /* 0x000fe200020006ff */
[--C-:B------:R-:W-:Y:S01]  /*4b40*/  HADD2.F32 R92, -RZ, R37.reuse.H0_H0 ;  /* 0x20000025ff5c7230 */ /* 0x100fe20000004100 */
[----:B------:R-:W-:Y:S01]  /*4b50*/  F2FP.SATFINITE.E4M3.F32.PACK_AB_MERGE_C R28, R101, R90, R104 ;  /* 0x0000005a651c723e */ /* 0x000fe20004807068 */
[----:B------:R-:W-:Y:S01]  /*4b60*/  HADD2.F32 R97, -RZ, R38.H0_H0 ;  /* 0x20000026ff617230 */ /* 0x000fe20000004100 */
[----:B------:R-:W-:Y:S01]  /*4b70*/  F2FP.F16.E4M3.UNPACK_B R39, R39.H1 ;  /* 0x00000027ff27723e */ /* 0x000fe200030006ff */
[----:B------:R-:W-:Y:S01]  /*4b80*/  HADD2.F32 R95, -RZ, R94.H0_H0 ;  /* 0x2000005eff5f7230 */ /* 0x000fe20000004100 */
[----:B------:R-:W-:Y:S01]  /*4b90*/  F2FP.SATFINITE.E4M3.F32.PACK_AB_MERGE_C R10, R105, R10, RZ ;  /* 0x0000000a690a723e */ /* 0x000fe200048070ff */
[----:B------:R-:W-:-:S02]  /*4ba0*/  HADD2.F32 R37, -RZ, R37.H1_H1 ;  /* 0x30000025ff257230 */ /* 0x000fc40000004100 */
[-C--:B------:R-:W-:Y:S01]  /*4bb0*/  FMUL.FTZ R99, R92, R97.reuse ;  /* 0x000000615c637220 */ /* 0x080fe20000410000 */
[----:B------:R-:W-:Y:S02]  /*4bc0*/  HADD2.F32 R90, -RZ, R38.H1_H1 ;  /* 0x30000026ff5a7230 */ /* 0x000fe40000004100 */
[C---:B------:R-:W-:Y:S01]  /*4bd0*/  FMUL.FTZ R97, R30.reuse, R97 ;  /* 0x000000611e617220 */ /* 0x040fe20000410000 */
[----:B------:R-:W-:Y:S02]  /*4be0*/  HADD2.F32 R38, -RZ, R9.H1_H1 ;  /* 0x30000009ff267230 */ /* 0x000fe40000004100 */
[-C--:B------:R-:W-:Y:S01]  /*4bf0*/  FFMA.FTZ R9, R30, R95.reuse, -R99 ;  /* 0x0000005f1e097223 */ /* 0x080fe20000010863 */
[----:B------:R-:W-:Y:S02]  /*4c00*/  HADD2.F32 R94, -RZ, R94.H1_H1 ;  /* 0x3000005eff5e7230 */ /* 0x000fe40000004100 */
[-C--:B------:R-:W-:Y:S01]  /*4c10*/  FMUL.FTZ R99, R37, R90.reuse ;  /* 0x0000005a25637220 */ /* 0x080fe20000410000 */
[----:B------:R-:W-:Y:S01]  /*4c20*/  FFMA.FTZ R30, R92, R95, R97 ;  /* 0x0000005f5c1e7223 */ /* 0x000fe20000010061 */
[C---:B------:R-:W-:Y:S01]  /*4c30*/  FMUL.FTZ R90, R38.reuse, R90 ;  /* 0x0000005a265a7220 */ /* 0x040fe20000410000 */
[----:B------:R-:W-:Y:S01]  /*4c40*/  F2FP.SATFINITE.E4M3.F32.PACK_AB_MERGE_C R14, R29, R14, R10 ;  /* 0x0000000e1d0e723e */ /* 0x000fe2000480700a */
[----:B------:R-:W-:Y:S01]  /*4c50*/  FFMA.FTZ R38, R38, R94, -R99 ;  /* 0x0000005e26267223 */ /* 0x000fe20000010863 */
[----:B------:R-:W-:Y:S01]  /*4c60*/  F2FP.F16.E4M3.UNPACK_B R99, R36.H1 ;  /* 0x00000024ff63723e */ /* 0x000fe200030006ff */
[----:B------:R-:W-:Y:S01]  /*4c70*/  FFMA.FTZ R37, R37, R94, R90 ;  /* 0x0000005e25257223 */ /* 0x000fe2000001005a */
[----:B------:R-:W-:Y:S01]  /*4c80*/  F2FP.F16.E4M3.UNPACK_B R90, R13.H1 ;  /* 0x0000000dff5a723e */ /* 0x000fe200030006ff */
[--C-:B------:R-:W-:Y:S01]  /*4c90*/  HADD2.F32 R13, -RZ, R39.reuse.H0_H0 ;  /* 0x20000027ff0d7230 */ /* 0x100fe20000004100 */
[----:B------:R-:W-:Y:S01]  /*4ca0*/  F2FP.F16.E4M3.UNPACK_B R94, R89.H1 ;  /* 0x00000059ff5e723e */ /* 0x000fe200030006ff */
[----:B------:R-:W-:Y:S01]  /*4cb0*/  HADD2.F32 R39, -RZ, R39.H1_H1 ;  /* 0x30000027ff277230 */ /* 0x000fe20000004100 */
[----:B------:R-:W-:Y:S01]  /*4cc0*/  F2FP.F16.E4M3.UNPACK_B R89, R31.H1 ;  /* 0x0000001fff59723e */ /* 0x000fe200030006ff */
[----:B------:R-:W-:-:S02]  /*4cd0*/  HADD2.F32 R31, -RZ, R90.H0_H0 ;  /* 0x2000005aff1f7230 */ /* 0x000fc40000004100 */
[----:B------:R-:W-:Y:S02]  /*4ce0*/  HADD2.F32 R96, -RZ, R94.H0_H0 ;  /* 0x2000005eff607230 */ /* 0x000fe40000004100 */
[----:B------:R-:W-:Y:S02]  /*4cf0*/  HADD2.F32 R92, -RZ, R90.H1_H1 ;  /* 0x3000005aff5c7230 */ /* 0x000fe40000004100 */
[----:B------:R-:W-:Y:S02]  /*4d00*/  HADD2.F32 R94, -RZ, R94.H1_H1 ;  /* 0x3000005eff5e7230 */ /* 0x000fe40000004100 */
[-C--:B------:R-:W-:Y:S01]  /*4d10*/  FMUL.FTZ R98, R31, R96.reuse ;  /* 0x000000601f627220 */ /* 0x080fe20000410000 */
[--C-:B------:R-:W-:Y:S02]  /*4d20*/  HADD2.F32 R90, -RZ, R89.reuse.H0_H0 ;  /* 0x20000059ff5a7230 */ /* 0x100fe40000004100 */
[----:B------:R-:W-:Y:S01]  /*4d30*/  FMUL.FTZ R96, R13, R96 ;  /* 0x000000600d607220 */ /* 0x000fe20000410000 */
[----:B------:R-:W-:-:S02]  /*4d40*/  HADD2.F32 R89, -RZ, R89.H1_H1 ;  /* 0x30000059ff597230 */ /* 0x000fc40000004100 */
[CC--:B------:R-:W-:Y:S01]  /*4d50*/  FMUL.FTZ R100, R92.reuse, R94.reuse ;  /* 0x0000005e5c647220 */ /* 0x0c0fe20000410000 */
[----:B------:R-:W-:Y:S01]  /*4d60*/  FMUL.FTZ R95, R39, R94 ;  /* 0x0000005e275f7220 */ /* 0x000fe20000410000 */
[-C--:B------:R-:W-:Y:S01]  /*4d70*/  FFMA.FTZ R13, R13, R90.reuse, -R98 ;  /* 0x0000005a0d0d7223 */ /* 0x080fe20000010862 */
[----:B------:R-:W-:Y:S01]  /*4d80*/  FFMA.FTZ R31, R31, R90, R96 ;  /* 0x0000005a1f1f7223 */ /* 0x000fe20000010060 */
[----:B------:R-:W-:Y:S01]  /*4d90*/  FFMA.FTZ R90, R39, R89, -R100 ;  /* 0x00000059275a7223 */ /* 0x000fe20000010864 */
[----:B------:R-:W-:Y:S01]  /*4da0*/  F2FP.F16.E4M3.UNPACK_B R94, R15 ;  /* 0x0000000fff5e723e */ /* 0x000fe200020006ff */
[----:B------:R-:W-:Y:S01]  /*4db0*/  FFMA.FTZ R92, R92, R89, R95 ;  /* 0x000000595c5c7223 */ /* 0x000fe2000001005f */
[----:B------:R-:W-:Y:S01]  /*4dc0*/  F2FP.F16.E4M3.UNPACK_B R39, R36 ;  /* 0x00000024ff27723e */ /* 0x000fe200020006ff */
[----:B------:R-:W-:Y:S01]  /*4dd0*/  HADD2.F32 R104, -RZ, R99.H0_H0 ;  /* 0x20000063ff687230 */ /* 0x000fe20000004100 */
[-C--:B------:R-:W-:Y:S01]  /*4de0*/  F2FP.F16.E4M3.UNPACK_B R89, R11.reuse ;  /* 0x0000000bff59723e */ /* 0x080fe200020006ff */
[----:B------:R-:W-:Y:S01]  /*4df0*/  HADD2.F32 R100, -RZ, R94.H0_H0 ;  /* 0x2000005eff647230 */ /* 0x000fe20000004100 */
[----:B------:R-:W-:Y:S01]  /*4e00*/  F2FP.F16.E4M3.UNPACK_B R95, R11.H1 ;  /* 0x0000000bff5f723e */ /* 0x000fe200030006ff */
[----:B------:R-:W-:Y:S01]  /*4e10*/  HADD2.F32 R103, -RZ, R39.H0_H0 ;  /* 0x20000027ff677230 */ /* 0x000fe20000004100 */
[----:B------:R-:W-:Y:S01]  /*4e20*/  F2FP.F16.E4M3.UNPACK_B R11, R8 ;  /* 0x00000008ff0b723e */ /* 0x000fe200020006ff */
[----:B------:R-:W-:Y:S01]  /*4e30*/  HADD2.F32 R96, -RZ, R89.H0_H0 ;  /* 0x20000059ff607230 */ /* 0x000fe20000004100 */
[----:B------:R-:W-:Y:S01]  /*4e40*/  F2FP.F16.E4M3.UNPACK_B R98, R15.H1 ;  /* 0x0000000fff62723e */ /* 0x000fe200030006ff */
[----:B------:R-:W-:-:S02]  /*4e50*/  HADD2.F32 R99, -RZ, R99.H1_H1 ;  /* 0x30000063ff637230 */ /* 0x000fc40000004100 */
[-C--:B------:R-:W-:Y:S01]  /*4e60*/  FMUL.FTZ R107, R100, R103.reuse ;  /* 0x00000067646b7220 */ /* 0x080fe20000410000 */
[----:B------:R-:W-:Y:S01]  /*4e70*/  HADD2.F32 R101, -RZ, R11.H0_H0 ;  /* 0x2000000bff657230 */ /* 0x000fe20000004100 */
[----:B------:R-:W-:Y:S01]  /*4e80*/  F2FP.F16.E4M3.UNPACK_B R15, R8.H1 ;  /* 0x00000008ff0f723e */ /* 0x000fe200030006ff */
[--C-:B------:R-:W-:Y:S02]  /*4e90*/  HADD2.F32 R97, -RZ, R98.reuse.H0_H0 ;  /* 0x20000062ff617230 */ /* 0x100fe40000004100 */
[C---:B------:R-:W-:Y:S01]  /*4ea0*/  FMUL.FTZ R103, R96.reuse, R103 ;  /* 0x0000006760677220 */ /* 0x040fe20000410000 */
[----:B------:R-:W-:Y:S02]  /*4eb0*/  HADD2.F32 R98, -RZ, R98.H1_H1 ;  /* 0x30000062ff627230 */ /* 0x000fe40000004100 */
[-C--:B------:R-:W-:Y:S01]  /*4ec0*/  FFMA.FTZ R8, R96, R101.reuse, -R107 ;  /* 0x0000006560087223 */ /* 0x080fe2000001086b */
[--C-:B------:R-:W-:Y:S02]  /*4ed0*/  HADD2.F32 R96, -RZ, R95.reuse.H0_H0 ;  /* 0x2000005fff607230 */ /* 0x100fe40000004100 */
[----:B------:R-:W-:Y:S01]  /*4ee0*/  FFMA.FTZ R36, R100, R101, R103 ;  /* 0x0000006564247223 */ /* 0x000fe20000010067 */
[----:B------:R-:W-:-:S02]  /*4ef0*/  HADD2.F32 R95, -RZ, R95.H1_H1 ;  /* 0x3000005fff5f7230 */ /* 0x000fc40000004100 */
[-C--:B------:R-:W-:Y:S01]  /*4f00*/  FMUL.FTZ R100, R98, R99.reuse ;  /* 0x0000006362647220 */ /* 0x080fe20000410000 */
[--C-:B------:R-:W-:Y:S02]  /*4f10*/  HADD2.F32 R102, -RZ, R15.reuse.H0_H0 ;  /* 0x2000000fff667230 */ /* 0x100fe40000004100 */
[-C--:B------:R-:W-:Y:S01]  /*4f20*/  FMUL.FTZ R107, R97, R104.reuse ;  /* 0x00000068616b7220 */ /* 0x080fe20000410000 */
[----:B------:R-:W-:Y:S02]  /*4f30*/  HADD2.F32 R15, -RZ, R15.H1_H1 ;  /* 0x3000000fff0f7230 */ /* 0x000fe40000004100 */
[----:B------:R-:W-:Y:S01]  /*4f40*/  FMUL.FTZ R104, R96, R104 ;  /* 0x0000006860687220 */ /* 0x000fe20000410000 */
[----:B------:R-:W-:Y:S02]  /*4f50*/  HADD2.F32 R94, -RZ, R94.H1_H1 ;  /* 0x3000005eff5e7230 */ /* 0x000fe40000004100 */
[----:B------:R-:W-:Y:S01]  /*4f60*/  FMUL.FTZ R99, R95, R99 ;  /* 0x000000635f637220 */ /* 0x000fe20000410000 */
[----:B------:R-:W-:-:S02]  /*4f70*/  HADD2.F32 R39, -RZ, R39.H1_H1 ;  /* 0x30000027ff277230 */ /* 0x000fc40000004100 */
[----:B------:R-:W-:Y:S01]  /*4f80*/  FFMA.FTZ R95, R95, R15, -R100 ;  /* 0x0000000f5f5f7223 */ /* 0x000fe20000010864 */
[----:B------:R-:W-:Y:S02]  /*4f90*/  HADD2.F32 R89, -RZ, R89.H1_H1 ;  /* 0x30000059ff597230 */ /* 0x000fe40000004100 */
[-C--:B------:R-:W-:Y:S01]  /*4fa0*/  FFMA.FTZ R96, R96, R102.reuse, -R107 ;  /* 0x0000006660607223 */ /* 0x080fe2000001086b */
[----:B------:R-:W-:Y:S02]  /*4fb0*/  HADD2.F32 R11, -RZ, R11.H1_H1 ;  /* 0x3000000bff0b7230 */ /* 0x000fe40000004100 */
[-C--:B------:R-:W-:Y:S01]  /*4fc0*/  FMUL.FTZ R100, R94, R39.reuse ;  /* 0x000000275e647220 */ /* 0x080fe20000410000 */
[----:B------:R-:W-:Y:S01]  /*4fd0*/  FFMA.FTZ R97, R97, R102, R104 ;  /* 0x0000006661617223 */ /* 0x000fe20000010068 */
[C---:B------:R-:W-:Y:S01]  /*4fe0*/  FMUL.FTZ R39, R89.reuse, R39 ;  /* 0x0000002759277220 */ /* 0x040fe20000410000 */
[----:B------:R-:W-:Y:S01]  /*4ff0*/  FFMA.FTZ R98, R98, R15, R99 ;  /* 0x0000000f62627223 */ /* 0x000fe20000010063 */
[----:B------:R-:W-:Y:S01]  /*5000*/  FFMA.FTZ R89, R89, R11, -R100 ;  /* 0x0000000b59597223 */ /* 0x000fe20000010864 */
[----:B------:R-:W-:Y:S01]  /*5010*/  F2FP.SATFINITE.E4M3.F32.PACK_AB_MERGE_C R13, R90, R13, RZ ;  /* 0x0000000d5a0d723e */ /* 0x000fe200048070ff */
[----:B------:R-:W-:Y:S01]  /*5020*/  FFMA.FTZ R39, R94, R11, R39 ;  /* 0x0000000b5e277223 */ /* 0x000fe20000010027 */
[----:B------:R-:W-:Y:S01]  /*5030*/  F2FP.SATFINITE.E4M3.F32.PACK_AB_MERGE_C R95, R95, R96, RZ ;  /* 0x000000605f5f723e */ /* 0x000fe200048070ff */
[----:B------:R-:W-:Y:S01]  /*5040*/  IMAD.MOV.U32 R10, RZ, RZ, R28 ;  /* 0x000000ffff0a7224 */ /* 0x000fe200078e001c */
[----:B------:R-:W-:-:S02]  /*5050*/  F2FP.SATFINITE.E4M3.F32.PACK_AB_MERGE_C R31, R92, R31, RZ ;  /* 0x0000001f5c1f723e */ /* 0x000fc400048070ff */
[----:B------:R-:W-:Y:S02]  /*5060*/  F2FP.SATFINITE.E4M3.F32.PACK_AB_MERGE_C R97, R98, R97, RZ ;  /* 0x000000616261723e */ /* 0x000fe400048070ff */
[----:B------:R-:W-:Y:S02]  /*5070*/  F2FP.SATFINITE.E4M3.F32.PACK_AB_MERGE_C R9, R38, R9, R13 ;  /* 0x000000092609723e */ /* 0x000fe4000480700d */
[----:B------:R-:W-:Y:S01]  /*5080*/  F2FP.SATFINITE.E4M3.F32.PACK_AB_MERGE_C R11, R89, R8, R95 ;  /* 0x00000008590b723e */ /* 0x000fe2000480705f */
[----:B------:R-:W-:Y:S01]  /*5090*/  IMAD.MOV.U32 R8, RZ, RZ, R93 ;  /* 0x000000ffff087224 */ /* 0x000fe200078e005d */
[----:B------:R-:W-:Y:S02]  /*50a0*/  F2FP.SATFINITE.E4M3.F32.PACK_AB_MERGE_C R13, R37, R30, R31 ;  /* 0x0000001e250d723e */ /* 0x000fe4000480701f */
[----:B------:R-:W-:-:S07]  /*50b0*/  F2FP.SATFINITE.E4M3.F32.PACK_AB_MERGE_C R15, R39, R36, R97 ;  /* 0x00000024270f723e */ /* 0x000fce0004807061 */
.L_x_403:
[----:B------:R-:W-:Y:S05]  /*50c0*/  BSYNC B2 ;  /* 0x0000000000027941 */ /* 0x000fea0003800000 */
.L_x_402:
[----:B0-----:R4:W-:Y:S04]  /*50d0*/  ST.E.128 desc[UR42][R70.64], R8 ;  /* 0x0000000846007985 */ /* 0x0019e8000c101d2a */
[----:B--2---:R4:W-:Y:S02]  /*50e0*/  @!P5 ST.E.128 desc[UR42][R72.64], R12 ;  /* 0x0000000c4800d985 */ /* 0x0049e4000c101d2a */
.L_x_401:
[----:B------:R-:W-:Y:S05]  /*50f0*/  BSYNC B1 ;  /* 0x0000000000017941 */ /* 0x000fea0003800000 */
.L_x_400:
[----:B------:R-:W-:-:S13]  /*5100*/  ISETP.NE.AND P5, PT, R52, RZ, PT ;  /* 0x000000ff3400720c */ /* 0x000fda0003fa5270 */
[----:B------:R-:W-:Y:S05]  /*5110*/  @!P5 BRA `(.L_x_383) ;  /* 0x0000001000b0d947 */ /* 0x000fea0003800000 */
[----:B0---4-:R-:W4:Y:S04]  /*5120*/  LDL R12, [R1+0xc] ;  /* 0x00000c00010c7983 */ /* 0x011f280000100800 */
[----:B------:R-:W5:Y:S04]  /*5130*/  LDL R11, [R1+0x60] ;  /* 0x00006000010b7983 */ /* 0x000f680000100800 */
[----:B------:R-:W5:Y:S01]  /*5140*/  LDL R10, [R1+0x1c] ;  /* 0x00001c00010a7983 */ /* 0x000f620000100800 */
[----:B------:R-:W-:Y:S01]  /*5150*/  SEL R91, R54, R91, !P2 ;  /* 0x0000005b365b7207 */ /* 0x000fe20005000000 */
[----:B------:R-:W-:Y:S01]  /*5160*/  BSSY B1, `(.L_x_404) ;  /* 0x00000e4000017945 */ /* 0x000fe20003800000 */
[----:B------:R-:W-:-:S02]  /*5170*/  ISETP.GE.AND P6, PT, R67, R80, PT ;  /* 0x000000504300720c */ /* 0x000fc40003fc6270 */
[----:B------:R-:W-:Y:S02]  /*5180*/  SHF.R.S32.HI R8, RZ, 0x1f, R91 ;  /* 0x0000001fff087819 */ /* 0x000fe4000001145b */
[C---:B---3--:R-:W-:Y:S02]  /*5190*/  IADD3 R28, P5, R3.reuse, R84, RZ ;  /* 0x00000054031c7210 */ /* 0x048fe40007fbe0ff */
[----:B------:R-:W-:Y:S02]  /*51a0*/  LEA.HI R8, R8, R91, RZ, 0x5 ;  /* 0x0000005b08087211 */ /* 0x000fe400078f28ff */
[----:B--2---:R-:W-:Y:S02]  /*51b0*/  LEA.HI.X.SX32 R29, R3, R82, 0x1, P5 ;  /* 0x00000052031d7211 */ /* 0x004fe400028f0eff */
[----:B------:R-:W-:-:S04]  /*51c0*/  SHF.R.S32.HI R9, RZ, 0x5, R8 ;  /* 0x00000005ff097819 */ /* 0x000fc80000011408 */
[----:B------:R-:W-:-:S04]  /*51d0*/  LEA.HI.SX32 R9, R64, R9, 0x1c ;  /* 0x0000000940097211 */ /* 0x000fc800078fe2ff */
[C---:B------:R-:W-:Y:S01]  /*51e0*/  LEA.HI R8, R9.reuse, R9, RZ, 0x1 ;  /* 0x0000000909087211 */ /* 0x040fe200078f08ff */
[----:B------:R-:W-:-:S04]  /*51f0*/  IMAD.SHL.U32 R31, R9, 0x10, RZ ;  /* 0x00000010091f7824 */ /* 0x000fc800078e00ff */
[----:B------:R-:W-:-:S05]  /*5200*/  IMAD.SHL.U32 R9, R8, 0x800, RZ ;  /* 0x0000080008097824 */ /* 0x000fca00078e00ff */
[----:B------:R-:W-:Y:S02]  /*5210*/  LOP3.LUT R9, R9, 0xfffff000, RZ, 0xc0, !PT ;  /* 0xfffff00009097812 */ /* 0x000fe400078ec0ff */
        /* <DEDUP_REMOVED lines=10> */
[--C-:B------:R-:W-:Y:S01]  /*52c0*/  SHF.R.U32.HI R80, RZ, 0x8, R5.reuse ;  /* 0x00000008ff507819 */ /* 0x100fe20000011605 */
[----:B0-----:R-:W-:Y:S01]  /*52d0*/  IMAD.MOV.U32 R30, RZ, RZ, R8 ;  /* 0x000000ffff1e7224 */ /* 0x001fe200078e0008 */
[----:B------:R-:W-:Y:S01]  /*52e0*/  LOP3.LUT R4, R5, 0xff0000ff, RZ, 0xc0, !PT ;  /* 0xff0000ff05047812 */ /* 0x000fe200078ec0ff */
[----:B--2---:R-:W-:Y:S01]  /*52f0*/  IMAD.MOV.U32 R32, RZ, RZ, R12 ;  /* 0x000000ffff207224 */ /* 0x004fe200078e000c */
        /* <DEDUP_REMOVED lines=8> */
[----:B------:R-:W-:-:S02]  /*5380*/  SHF.R.U32.HI R37, RZ, 0x8, R35 ;  /* 0x00000008ff257819 */ /* 0x000fc40000011623 */
[----:B------:R-:W-:Y:S02]  /*5390*/  SHF.R.U32.HI R38, RZ, 0x8, R33 ;  /* 0x00000008ff267819 */ /* 0x000fe40000011621 */
[----:B------:R-:W-:Y:S02]  /*53a0*/  LOP3.LUT R7, R6, 0xff00, R7, 0xf8, !PT ;  /* 0x0000ff0006077812 */ /* 0x000fe400078ef807 */
[----:B------:R-:W-:Y:S02]  /*53b0*/  LOP3.LUT R36, R35, 0xff0000ff, RZ, 0xc0, !PT ;  /* 0xff0000ff23247812 */ /* 0x000fe400078ec0ff */
[----:B------:R-:W-:Y:S01]  /*53c0*/  SHF.R.U32.HI R70, RZ, 0x10, R35 ;  /* 0x00000010ff467819 */ /* 0x000fe20000011623 */
[----:B------:R-:W-:Y:S01]  /*53d0*/  IMAD.SHL.U32 R35, R37, 0x100, RZ ;  /* 0x0000010025237824 */ /* 0x000fe200078e00ff */
[----:B------:R-:W-:Y:S01]  /*53e0*/  LOP3.LUT R6, R4, 0xff0000, R5, 0xf8, !PT ;  /* 0x00ff000004067812 */ /* 0x000fe200078ef805 */
[----:B------:R-:W-:Y:S01]  /*53f0*/  IMAD.U32 R4, R72, 0x10000, RZ ;  /* 0x0001000048047824 */ /* 0x000fe200078e00ff */
[----:B------:R-:W-:Y:S01]  /*5400*/  LOP3.LUT R34, R33, 0xff0000ff, RZ, 0xc0, !PT ;  /* 0xff0000ff21227812 */ /* 0x000fe200078ec0ff */
[----:B------:R-:W-:Y:S01]  /*5410*/  IMAD.U32 R70, R70, 0x10000, RZ ;  /* 0x0001000046467824 */ /* 0x000fe200078e00ff */
[----:B------:R-:W-:-:S02]  /*5420*/  SHF.R.U32.HI R71, RZ, 0x10, R33 ;  /* 0x00000010ff477819 */ /* 0x000fc40000011621 */
[----:B------:R-:W-:Y:S02]  /*5430*/  SHF.L.U32 R33, R38, 0x8, RZ ;  /* 0x0000000826217819 */ /* 0x000fe400000006ff */
[----:B------:R-:W-:Y:S02]  /*5440*/  LOP3.LUT R39, R36, 0xff00, R35, 0xf8, !PT ;  /* 0x0000ff0024277812 */ /* 0x000fe400078ef823 */
[----:B------:R-:W-:Y:S02]  /*5450*/  LOP3.LUT R38, R34, 0xff00, R33, 0xf8, !PT ;  /* 0x0000ff0022267812 */ /* 0x000fe400078ef821 */
[----:B------:R-:W-:Y:S01]  /*5460*/  LOP3.LUT R4, R7, 0xff0000, R4, 0xf8, !PT ;  /* 0x00ff000007047812 */ /* 0x000fe200078ef804 */
[----:B------:R-:W-:Y:S01]  /*5470*/  IMAD.U32 R7, R71, 0x10000, RZ ;  /* 0x0001000047077824 */ /* 0x000fe200078e00ff */
[----:B------:R-:W-:Y:S02]  /*5480*/  F2FP.F16.E4M3.UNPACK_B R36, R86.H1 ;  /* 0x00000056ff24723e */ /* 0x000fe400030006ff */
[----:B------:R-:W-:-:S02]  /*5490*/  F2FP.F16.E4M3.UNPACK_B R34, R32.H1 ;  /* 0x00000020ff22723e */ /* 0x000fc400030006ff */
[----:B------:R-:W-:Y:S01]  /*54a0*/  F2FP.F16.E4M3.UNPACK_B R33, R30.H1 ;  /* 0x0000001eff21723e */ /* 0x000fe200030006ff */
[----:B------:R-:W-:Y:S01]  /*54b0*/  HADD2.F32 R5, -RZ, R36.H0_H0 ;  /* 0x20000024ff057230 */ /* 0x000fe20000004100 */
[----:B------:R-:W-:Y:S01]  /*54c0*/  F2FP.F16.E4M3.UNPACK_B R35, R83.H1 ;  /* 0x00000053ff23723e */ /* 0x000fe200030006ff */
[----:B------:R-:W-:Y:S01]  /*54d0*/  HADD2.F32 R12, -RZ, R34.H0_H0 ;  /* 0x20000022ff0c7230 */ /* 0x000fe20000004100 */
[----:B------:R-:W-:Y:S01]  /*54e0*/  LOP3.LUT R7, R38, 0xff0000, R7, 0xf8, !PT ;  /* 0x00ff000026077812 */ /* 0x000fe200078ef807 */
[----:B------:R-:W-:Y:S01]  /*54f0*/  HADD2.F32 R8, -RZ, R33.H0_H0 ;  /* 0x20000021ff087230 */ /* 0x000fe20000004100 */
[----:B------:R-:W-:Y:S01]  /*5500*/  F2FP.F16.E4M3.UNPACK_B R86, R86 ;  /* 0x00000056ff56723e */ /* 0x000fe200020006ff */
[--C-:B------:R-:W-:Y:S01]  /*5510*/  HADD2.F32 R37, -RZ, R35.reuse.H0_H0 ;  /* 0x20000023ff257230 */ /* 0x100fe20000004100 */
[----:B------:R-:W-:Y:S01]  /*5520*/  F2FP.F16.E4M3.UNPACK_B R32, R32 ;  /* 0x00000020ff20723e */ /* 0x000fe200020006ff */
[----:B------:R-:W-:Y:S02]  /*5530*/  HADD2.F32 R38, -RZ, R35.H1_H1 ;  /* 0x30000023ff267230 */ /* 0x000fe40000004100 */
[----:B------:R-:W-:Y:S01]  /*5540*/  FMUL.FTZ R71, R12, R5 ;  /* 0x000000050c477220 */ /* 0x000fe20000410000 */
[----:B------:R-:W-:-:S02]  /*5550*/  HADD2.F32 R36, -RZ, R36.H1_H1 ;  /* 0x30000024ff247230 */ /* 0x000fc40000004100 */
[----:B------:R-:W-:Y:S01]  /*5560*/  FMUL.FTZ R73, R8, R5 ;  /* 0x0000000508497220 */ /* 0x000fe20000410000 */
[----:B------:R-:W-:Y:S01]  /*5570*/  HADD2.F32 R33, -RZ, R33.H1_H1 ;  /* 0x30000021ff217230 */ /* 0x000fe20000004100 */
[----:B------:R-:W-:Y:S01]  /*5580*/  LOP3.LUT R5, R39, 0xff0000, R70, 0xf8, !PT ;  /* 0x00ff000027057812 */ /* 0x000fe200078ef846 */
[----:B------:R-:W-:Y:S01]  /*5590*/  HADD2.F32 R35, -RZ, R34.H1_H1 ;  /* 0x30000022ff237230 */ /* 0x000fe20000004100 */
[----:B------:R-:W-:Y:S01]  /*55a0*/  F2FP.F16.E4M3.UNPACK_B R34, R30 ;  /* 0x0000001eff22723e */ /* 0x000fe200020006ff */
[----:B------:R-:W-:Y:S02]  /*55b0*/  HADD2.F32 R39, -RZ, R86.H0_H0 ;  /* 0x20000056ff277230 */ /* 0x000fe40000004100 */
[-C--:B------:R-:W-:Y:S01]  /*55c0*/  FMUL.FTZ R72, R33, R36.reuse ;  /* 0x0000002421487220 */ /* 0x080fe20000410000 */
[----:B------:R-:W-:Y:S01]  /*55d0*/  F2FP.F16.E4M3.UNPACK_B R83, R83 ;  /* 0x00000053ff53723e */ /* 0x000fe200020006ff */
[----:B------:R-:W-:Y:S01]  /*55e0*/  FMUL.FTZ R70, R35, R36 ;  /* 0x0000002423467220 */ /* 0x000fe20000410000 */
[----:B------:R-:W-:-:S02]  /*55f0*/  HADD2.F32 R36, -RZ, R32.H0_H0 ;  /* 0x20000020ff247230 */ /* 0x000fc40000004100 */
[-C--:B------:R-:W-:Y:S01]  /*5600*/  FFMA.FTZ R8, R8, R37.reuse, -R71 ;  /* 0x0000002508087223 */ /* 0x080fe20000010847 */
[----:B------:R-:W-:Y:S02]  /*5610*/  HADD2.F32 R30, -RZ, R34.H0_H0 ;  /* 0x20000022ff1e7230 */ /* 0x000fe40000004100 */
[----:B------:R-:W-:Y:S01]  /*5620*/  FFMA.FTZ R12, R12, R37, R73 ;  /* 0x000000250c0c7223 */ /* 0x000fe20000010049 */
[----:B------:R-:W-:Y:S02]  /*5630*/  HADD2.F32 R37, -RZ, R83.H0_H0 ;  /* 0x20000053ff257230 */ /* 0x000fe40000004100 */
[-C--:B------:R-:W-:Y:S01]  /*5640*/  FMUL.FTZ R71, R36, R39.reuse ;  /* 0x0000002724477220 */ /* 0x080fe20000410000 */
[----:B------:R-:W-:Y:S02]  /*5650*/  HADD2.F32 R86, -RZ, R86.H1_H1 ;  /* 0x30000056ff567230 */ /* 0x000fe40000004100 */
[----:B------:R-:W-:Y:S01]  /*5660*/  FMUL.FTZ R73, R30, R39 ;  /* 0x000000271e497220 */ /* 0x000fe20000410000 */
[----:B------:R-:W-:-:S02]  /*5670*/  HADD2.F32 R39, -RZ, R32.H1_H1 ;  /* 0x30000020ff277230 */ /* 0x000fc40000004100 */
[-C--:B------:R-:W-:Y:S01]  /*5680*/  FFMA.FTZ R30, R30, R37.reuse, -R71 ;  /* 0x000000251e1e7223 */ /* 0x080fe20000010847 */
[----:B------:R-:W-:Y:S02]  /*5690*/  HADD2.F32 R34, -RZ, R34.H1_H1 ;  /* 0x30000022ff227230 */ /* 0x000fe40000004100 */
[----:B------:R-:W-:Y:S01]  /*56a0*/  FFMA.FTZ R32, R36, R37, R73 ;  /* 0x0000002524207223 */ /* 0x000fe20000010049 */
[----:B------:R-:W-:Y:S02]  /*56b0*/  HADD2.F32 R83, -RZ, R83.H1_H1 ;  /* 0x30000053ff537230 */ /* 0x000fe40000004100 */
[-C--:B------:R-:W-:Y:S01]  /*56c0*/  FFMA.FTZ R33, R33, R38.reuse, -R70 ;  /* 0x0000002621217223 */ /* 0x080fe20000010846 */
[----:B------:R-:W-:Y:S01]  /*56d0*/  FFMA.FTZ R35, R35, R38, R72 ;  /* 0x0000002623237223 */ /* 0x000fe20000010048 */
[-C--:B------:R-:W-:Y:S01]  /*56e0*/  FMUL.FTZ R37, R39, R86.reuse ;  /* 0x0000005627257220 */ /* 0x080fe20000410000 */
[----:B------:R-:W-:Y:S01]  /*56f0*/  F2FP.F16.E4M3.UNPACK_B R36, R85.H1 ;  /* 0x00000055ff24723e */ /* 0x000fe200030006ff */
[C---:B------:R-:W-:Y:S01]  /*5700*/  FMUL.FTZ R86, R34.reuse, R86 ;  /* 0x0000005622567220 */ /* 0x040fe20000410000 */
[----:B------:R-:W-:Y:S01]  /*5710*/  F2FP.F16.E4M3.UNPACK_B R38, R14.H1 ;  /* 0x0000000eff26723e */ /* 0x000fe200030006ff */
[----:B------:R-:W-:Y:S01]  /*5720*/  FFMA.FTZ R37, R34, R83, -R37 ;  /* 0x0000005322257223 */ /* 0x000fe20000010825 */
[----:B------:R-:W-:Y:S01]  /*5730*/  F2FP.F16.E4M3.UNPACK_B R72, R81.H1 ;  /* 0x00000051ff48723e */ /* 0x000fe200030006ff */
[----:B------:R-:W-:Y:S01]  /*5740*/  HADD2.F32 R89, -RZ, R36.H0_H0 ;  /* 0x20000024ff597230 */ /* 0x000fe20000004100 */
[----:B------:R-:W-:Y:S01]  /*5750*/  F2FP.F16.E4M3.UNPACK_B R34, R10.H1 ;  /* 0x0000000aff22723e */ /* 0x000fe200030006ff */
[----:B------:R-:W-:-:S02]  /*5760*/  HADD2.F32 R70, -RZ, R38.H0_H0 ;  /* 0x20000026ff467230 */ /* 0x000fc40000004100 */
[----:B------:R-:W-:Y:S01]  /*5770*/  FFMA.FTZ R39, R39, R83, R86 ;  /* 0x0000005327277223 */ /* 0x000fe20000010056 */
[----:B------:R-:W-:Y:S01]  /*5780*/  HADD2.F32 R80, -RZ, R36.H1_H1 ;  /* 0x30000024ff507230 */ /* 0x000fe20000004100 */
[----:B------:R-:W-:Y:S01]  /*5790*/  F2FP.F16.E4M3.UNPACK_B R85, R85 ;  /* 0x00000055ff55723e */ /* 0x000fe200020006ff */
[----:B------:R-:W-:Y:S02]  /*57a0*/  HADD2.F32 R36, -RZ, R34.H0_H0 ;  /* 0x20000022ff247230 */ /* 0x000fe40000004100 */
[-C--:B------:R-:W-:Y:S01]  /*57b0*/  FMUL.FTZ R83, R70, R89.reuse ;  /* 0x0000005946537220 */ /* 0x080fe20000410000 */
[----:B------:R-:W-:Y:S01]  /*57c0*/  HADD2.F32 R73, -RZ, R72.H0_H0 ;  /* 0x20000048ff497230 */ /* 0x000fe20000004100 */
[----:B------:R-:W-:Y:S01]  /*57d0*/  F2FP.F16.E4M3.UNPACK_B R10, R10 ;  /* 0x0000000aff0a723e */ /* 0x000fe200020006ff */
[----:B------:R-:W-:Y:S02]  /*57e0*/  HADD2.F32 R71, -RZ, R38.H1_H1 ;  /* 0x30000026ff477230 */ /* 0x000fe40000004100 */
[----:B------:R-:W-:Y:S01]  /*57f0*/  FMUL.FTZ R89, R36, R89 ;  /* 0x0000005924597220 */ /* 0x000fe20000410000 */
[----:B------:R-:W-:-:S02]  /*5800*/  HADD2.F32 R38, -RZ, R34.H1_H1 ;  /* 0x30000022ff267230 */ /* 0x000fc40000004100 */
[-C--:B------:R-:W-:Y:S01]  /*5810*/  FFMA.FTZ R34, R36, R73.reuse, -R83 ;  /* 0x0000004924227223 */ /* 0x080fe20000010853 */
[----:B------:R-:W-:Y:S02]  /*5820*/  HADD2.F32 R72, -RZ, R72.H1_H1 ;  /* 0x30000048ff487230 */ /* 0x000fe40000004100 */
[----:B------:R-:W-:Y:S01]  /*5830*/  FMUL.FTZ R83, R71, R80 ;  /* 0x0000005047537220 */ /* 0x000fe20000410000 */
[----:B------:R-:W-:Y:S01]  /*5840*/  F2FP.F16.E4M3.UNPACK_B R36, R14 ;  /* 0x0000000eff24723e */ /* 0x000fe200020006ff */
[----:B------:R-:W-:Y:S01]  /*5850*/  FMUL.FTZ R80, R38, R80 ;  /* 0x0000005026507220 */ /* 0x000fe20000410000 */
[----:B------:R-:W-:Y:S01]  /*5860*/  FFMA.FTZ R70, R70, R73, R89 ;  /* 0x0000004946467223 */ /* 0x000fe20000010059 */
[----:B------:R-:W-:Y:S01]  /*5870*/  FFMA.FTZ R91, R38, R72, -R83 ;  /* 0x00000048265b7223 */ /* 0x000fe20000010853 */
[--C-:B------:R-:W-:Y:S01]  /*5880*/  HADD2.F32 R73, -RZ, R85.reuse.H0_H0 ;  /* 0x20000055ff497230 */ /* 0x100fe20000004100 */
[----:B------:R-:W-:Y:S01]  /*5890*/  F2FP.F16.E4M3.UNPACK_B R81, R81 ;  /* 0x00000051ff51723e */ /* 0x000fe200020006ff */
[----:B------:R-:W-:Y:S01]  /*58a0*/  HADD2.F32 R38, -RZ, R36.H0_H0 ;  /* 0x20000024ff267230 */ /* 0x000fe20000004100 */
[----:B------:R-:W-:Y:S01]  /*58b0*/  F2FP.SATFINITE.E4M3.F32.PACK_AB_MERGE_C R12, R35, R12, RZ ;  /* 0x0000000c230c723e */ /* 0x000fe200048070ff */
[----:B------:R-:W-:-:S02]  /*58c0*/  HADD2.F32 R85, -RZ, R85.H1_H1 ;  /* 0x30000055ff557230 */ /* 0x000fc40000004100 */
[----:B------:R-:W-:Y:S01]  /*58d0*/  FFMA.FTZ R93, R71, R72, R80 ;  /* 0x00000048475d7223 */ /* 0x000fe20000010050 */
[----:B------:R-:W-:Y:S02]  /*58e0*/  HADD2.F32 R14, -RZ, R10.H0_H0 ;  /* 0x2000000aff0e7230 */ /* 0x000fe40000004100 */
[----:B------:R-:W-:Y:S01]  /*58f0*/  FMUL.FTZ R83, R38, R73 ;  /* 0x0000004926537220 */ /* 0x000fe20000410000 */
[----:B------:R-:W-:Y:S01]  /*5900*/  HADD2.F32 R36, -RZ, R36.H1_H1 ;  /* 0x30000024ff247230 */ /* 0x000fe20000004100 */
[----:B------:R-:W-:Y:S01]  /*5910*/  F2FP.SATFINITE.E4M3.F32.PACK_AB_MERGE_C R8, R33, R8, RZ ;  /* 0x000000082108723e */ /* 0x000fe200048070ff */
[----:B------:R-:W-:Y:S01]  /*5920*/  HADD2.F32 R10, -RZ, R10.H1_H1 ;  /* 0x3000000aff0a7230 */ /* 0x000fe20000004100 */
[----:B------:R-:W-:Y:S01]  /*5930*/  F2FP.SATFINITE.E4M3.F32.PACK_AB_MERGE_C R91, R91, R34, RZ ;  /* 0x000000225b5b723e */ /* 0x000fe200048070ff */
[--C-:B------:R-:W-:Y:S02]  /*5940*/  HADD2.F32 R71, -RZ, R81.reuse.H0_H0 ;  /* 0x20000051ff477230 */ /* 0x100fe40000004100 */
[----:B------:R-:W-:Y:S01]  /*5950*/  FMUL.FTZ R89, R36, R85 ;  /* 0x0000005524597220 */ /* 0x000fe20000410000 */
[----:B------:R-:W-:Y:S01]  /*5960*/  HADD2.F32 R81, -RZ, R81.H1_H1 ;  /* 0x30000051ff517230 */ /* 0x000fe20000004100 */
[----:B------:R-:W-:Y:S01]  /*5970*/  F2FP.SATFINITE.E4M3.F32.PACK_AB_MERGE_C R12, R39, R32, R12 ;  /* 0x00000020270c723e */ /* 0x000fe2000480700c */
[----:B------:R-:W-:Y:S01]  /*5980*/  FMUL.FTZ R73, R14, R73 ;  /* 0x000000490e497220 */ /* 0x000fe20000410000 */
[----:B------:R-:W-:Y:S01]  /*5990*/  FMUL.FTZ R85, R10, R85 ;  /* 0x000000550a557220 */ /* 0x000fe20000410000 */
[----:B------:R-:W-:Y:S01]  /*59a0*/  F2FP.F16.E4M3.UNPACK_B R33, R13 ;  /* 0x0000000dff21723e */ /* 0x000fe200020006ff */
[----:B------:R-:W-:Y:S01]  /*59b0*/  FFMA.FTZ R83, R14, R71, -R83 ;  /* 0x000000470e537223 */ /* 0x000fe20000010853 */
[----:B------:R-:W-:Y:S01]  /*59c0*/  F2FP.F16.E4M3.UNPACK_B R34, R7 ;  /* 0x00000007ff22723e */ /* 0x000fe200020006ff */
[----:B------:R-:W-:Y:S01]  /*59d0*/  FFMA.FTZ R14, R38, R71, R73 ;  /* 0x00000047260e7223 */ /* 0x000fe20000010049 */
[----:B------:R-:W-:Y:S01]  /*59e0*/  F2FP.F16.E4M3.UNPACK_B R32, R9 ;  /* 0x00000009ff20723e */ /* 0x000fe200020006ff */
[----:B------:R-:W-:Y:S01]  /*59f0*/  FFMA.FTZ R85, R36, R81, R85 ;  /* 0x0000005124557223 */ /* 0x000fe20000010055 */
[----:B------:R-:W-:Y:S01]  /*5a00*/  F2FP.SATFINITE.E4M3.F32.PACK_AB_MERGE_C R8, R37, R30, R8 ;  /* 0x0000001e2508723e */ /* 0x000fe20004807008 */
[--C-:B------:R-:W-:Y:S01]  /*5a10*/  HADD2.F32 R35, -RZ, R33.reuse.H0_H0 ;  /* 0x20000021ff237230 */ /* 0x100fe20000004100 */
[----:B------:R-:W-:Y:S01]  /*5a20*/  F2FP.SATFINITE.E4M3.F32.PACK_AB_MERGE_C R70, R93, R70, RZ ;  /* 0x000000465d46723e */ /* 0x000fe200048070ff */
[----:B------:R-:W-:Y:S01]  /*5a30*/  HADD2.F32 R39, -RZ, R34.H0_H0 ;  /* 0x20000022ff277230 */ /* 0x000fe20000004100 */
[----:B------:R-:W-:Y:S01]  /*5a40*/  F2FP.F16.E4M3.UNPACK_B R37, R6 ;  /* 0x00000006ff25723e */ /* 0x000fe200020006ff */
[----:B------:R-:W-:Y:S01]  /*5a50*/  HADD2.F32 R30, -RZ, R32.H0_H0 ;  /* 0x20000020ff1e7230 */ /* 0x000fe20000004100 */
[----:B------:R-:W-:Y:S01]  /*5a60*/  F2FP.SATFINITE.E4M3.F32.PACK_AB_MERGE_C R14, R85, R14, R70 ;  /* 0x0000000e550e723e */ /* 0x000fe20004807046 */
[----:B------:R-:W-:-:S02]  /*5a70*/  HADD2.F32 R36, -RZ, R33.H1_H1 ;  /* 0x30000021ff247230 */ /* 0x000fc40000004100 */
[CC--:B------:R-:W-:Y:S01]  /*5a80*/  FMUL.FTZ R71, R35.reuse, R39.reuse ;  /* 0x0000002723477220 */ /* 0x0c0fe20000410000 */
[--C-:B------:R-:W-:Y:S02]  /*5a90*/  HADD2.F32 R38, -RZ, R37.reuse.H0_H0 ;  /* 0x20000025ff267230 */ /* 0x100fe40000004100 */
[C---:B------:R-:W-:Y:S01]  /*5aa0*/  FMUL.FTZ R70, R30.reuse, R39 ;  /* 0x000000271e467220 */ /* 0x040fe20000410000 */
[----:B------:R-:W-:Y:S01]  /*5ab0*/  HADD2.F32 R39, -RZ, R34.H1_H1 ;  /* 0x30000022ff277230 */ /* 0x000fe20000004100 */
[----:B------:R-:W-:Y:S01]  /*5ac0*/  F2FP.F16.E4M3.UNPACK_B R33, R9.H1 ;  /* 0x00000009ff21723e */ /* 0x000fe200030006ff */
[----:B------:R-:W-:Y:S02]  /*5ad0*/  HADD2.F32 R34, -RZ, R32.H1_H1 ;  /* 0x30000020ff227230 */ /* 0x000fe40000004100 */
[-C--:B------:R-:W-:Y:S01]  /*5ae0*/  FFMA.FTZ R30, R30, R38.reuse, -R71 ;  /* 0x000000261e1e7223 */ /* 0x080fe20000010847 */
[----:B------:R-:W-:Y:S01]  /*5af0*/  FFMA.FTZ R32, R35, R38, R70 ;  /* 0x0000002623207223 */ /* 0x000fe20000010046 */
[----:B------:R-:W-:-:S02]  /*5b00*/  HADD2.F32 R37, -RZ, R37.H1_H1 ;  /* 0x30000025ff257230 */ /* 0x000fc40000004100 */
[-C--:B------:R-:W-:Y:S01]  /*5b10*/  FMUL.FTZ R71, R36, R39.reuse ;  /* 0x0000002724477220 */ /* 0x080fe20000410000 */
[C---:B------:R-:W-:Y:S01]  /*5b20*/  FMUL.FTZ R39, R34.reuse, R39 ;  /* 0x0000002722277220 */ /* 0x040fe20000410000 */
[----:B------:R-:W-:Y:S01]  /*5b30*/  F2FP.F16.E4M3.UNPACK_B R35, R13.H1 ;  /* 0x0000000dff23723e */ /* 0x000fe200030006ff */
[----:B------:R-:W-:Y:S01]  /*5b40*/  HADD2.F32 R13, -RZ, R33.H0_H0 ;  /* 0x20000021ff0d7230 */ /* 0x000fe20000004100 */
[----:B------:R-:W-:Y:S01]  /*5b50*/  F2FP.F16.E4M3.UNPACK_B R38, R7.H1 ;  /* 0x00000007ff26723e */ /* 0x000fe200030006ff */
[-C--:B------:R-:W-:Y:S01]  /*5b60*/  FFMA.FTZ R9, R34, R37.reuse, -R71 ;  /* 0x0000002522097223 */ /* 0x080fe20000010847 */
[----:B------:R-:W-:Y:S01]  /*5b70*/  FFMA.FTZ R7, R36, R37, R39 ;  /* 0x0000002524077223 */ /* 0x000fe20000010027 */
[----:B------:R-:W-:Y:S01]  /*5b80*/  F2FP.F16.E4M3.UNPACK_B R6, R6.H1 ;  /* 0x00000006ff06723e */ /* 0x000fe200030006ff */
[--C-:B------:R-:W-:Y:S01]  /*5b90*/  HADD2.F32 R34, -RZ, R35.reuse.H0_H0 ;  /* 0x20000023ff227230 */ /* 0x100fe20000004100 */
[-C--:B------:R-:W-:Y:S01]  /*5ba0*/  F2FP.F16.E4M3.UNPACK_B R80, R5.reuse.H1 ;  /* 0x00000005ff50723e */ /* 0x080fe200030006ff */
[----:B------:R-:W-:Y:S01]  /*5bb0*/  HADD2.F32 R37, -RZ, R38.H0_H0 ;  /* 0x20000026ff257230 */ /* 0x000fe20000004100 */
[----:B------:R-:W-:Y:S01]  /*5bc0*/  F2FP.F16.E4M3.UNPACK_B R73, R5 ;  /* 0x00000005ff49723e */ /* 0x000fe200020006ff */
[----:B------:R-:W-:-:S02]  /*5bd0*/  HADD2.F32 R36, -RZ, R35.H1_H1 ;  /* 0x30000023ff247230 */ /* 0x000fc40000004100 */
[----:B------:R-:W-:Y:S01]  /*5be0*/  FFMA.FTZ R10, R10, R81, -R89 ;  /* 0x000000510a0a7223 */ /* 0x000fe20000010859 */
[----:B------:R-:W-:Y:S02]  /*5bf0*/  HADD2.F32 R39, -RZ, R38.H1_H1 ;  /* 0x30000026ff277230 */ /* 0x000fe40000004100 */
[-C--:B------:R-:W-:Y:S01]  /*5c00*/  FMUL.FTZ R70, R34, R37.reuse ;  /* 0x0000002522467220 */ /* 0x080fe20000410000 */
[----:B------:R-:W-:Y:S02]  /*5c10*/  HADD2.F32 R33, -RZ, R33.H1_H1 ;  /* 0x30000021ff217230 */ /* 0x000fe40000004100 */
[----:B------:R-:W-:Y:S01]  /*5c20*/  FMUL.FTZ R37, R13, R37 ;  /* 0x000000250d257220 */ /* 0x000fe20000410000 */
[--C-:B------:R-:W-:Y:S02]  /*5c30*/  HADD2.F32 R35, -RZ, R6.reuse.H0_H0 ;  /* 0x20000006ff237230 */ /* 0x100fe40000004100 */
[----:B------:R-:W-:Y:S01]  /*5c40*/  FMUL.FTZ R72, R36, R39 ;  /* 0x0000002724487220 */ /* 0x000fe20000410000 */
[----:B------:R-:W-:-:S02]  /*5c50*/  HADD2.F32 R38, -RZ, R6.H1_H1 ;  /* 0x30000006ff267230 */ /* 0x000fc40000004100 */
[----:B------:R-:W-:Y:S01]  /*5c60*/  FMUL.FTZ R39, R33, R39 ;  /* 0x0000002721277220 */ /* 0x000fe20000410000 */
[----:B------:R-:W-:Y:S01]  /*5c70*/  F2FP.F16.E4M3.UNPACK_B R5, R4 ;  /* 0x00000004ff05723e */ /* 0x000fe200020006ff */
[-C--:B------:R-:W-:Y:S01]  /*5c80*/  FFMA.FTZ R6, R13, R35.reuse, -R70 ;  /* 0x000000230d067223 */ /* 0x080fe20000010846 */
[----:B------:R-:W-:Y:S01]  /*5c90*/  FFMA.FTZ R13, R34, R35, R37 ;  /* 0x00000023220d7223 */ /* 0x000fe20000010025 */
[-C--:B------:R-:W-:Y:S01]  /*5ca0*/  FFMA.FTZ R33, R33, R38.reuse, -R72 ;  /* 0x0000002621217223 */ /* 0x080fe20000010848 */
[----:B------:R-:W-:Y:S01]  /*5cb0*/  FFMA.FTZ R34, R36, R38, R39 ;  /* 0x0000002624227223 */ /* 0x000fe20000010027 */
[----:B------:R-:W-:Y:S01]  /*5cc0*/  F2FP.F16.E4M3.UNPACK_B R35, R11 ;  /* 0x0000000bff23723e */ /* 0x000fe200020006ff */
[--C-:B------:R-:W-:Y:S01]  /*5cd0*/  HADD2.F32 R81, -RZ, R80.reuse.H0_H0 ;  /* 0x20000050ff517230 */ /* 0x100fe20000004100 */
[----:B------:R-:W-:Y:S01]  /*5ce0*/  F2FP.F16.E4M3.UNPACK_B R38, R15.H1 ;  /* 0x0000000fff26723e */ /* 0x000fe200030006ff */
[----:B------:R-:W-:Y:S01]  /*5cf0*/  HADD2.F32 R86, -RZ, R73.H0_H0 ;  /* 0x20000049ff567230 */ /* 0x000fe20000004100 */
[----:B------:R-:W-:Y:S01]  /*5d00*/  F2FP.F16.E4M3.UNPACK_B R11, R11.H1 ;  /* 0x0000000bff0b723e */ /* 0x000fe200030006ff */
[----:B------:R-:W-:Y:S01]  /*5d10*/  HADD2.F32 R80, -RZ, R80.H1_H1 ;  /* 0x30000050ff507230 */ /* 0x000fe20000004100 */
[----:B------:R-:W-:Y:S01]  /*5d20*/  F2FP.F16.E4M3.UNPACK_B R37, R15 ;  /* 0x0000000fff25723e */ /* 0x000fe200020006ff */
[----:B------:R-:W-:Y:S01]  /*5d30*/  HADD2.F32 R15, -RZ, R35.H0_H0 ;  /* 0x20000023ff0f7230 */ /* 0x000fe20000004100 */
[----:B------:R-:W-:Y:S01]  /*5d40*/  F2FP.F16.E4M3.UNPACK_B R70, R4.H1 ;  /* 0x00000004ff46723e */ /* 0x000fe200030006ff */
[----:B------:R-:W-:Y:S01]  /*5d50*/  HADD2.F32 R4, -RZ, R38.H0_H0 ;  /* 0x20000026ff047230 */ /* 0x000fe20000004100 */
[----:B------:R-:W-:Y:S01]  /*5d60*/  F2FP.SATFINITE.E4M3.F32.PACK_AB_MERGE_C R10, R10, R83, R91 ;  /* 0x000000530a0a723e */ /* 0x000fe2000480705b */
[----:B------:R-:W-:Y:S01]  /*5d70*/  HADD2.F32 R36, -RZ, R11.H0_H0 ;  /* 0x2000000bff247230 */ /* 0x000fe20000004100 */
[----:B------:R-:W-:Y:S01]  /*5d80*/  F2FP.SATFINITE.E4M3.F32.PACK_AB_MERGE_C R6, R33, R6, RZ ;  /* 0x000000062106723e */ /* 0x000fe200048070ff */
[----:B------:R-:W-:-:S02]  /*5d90*/  HADD2.F32 R39, -RZ, R37.H0_H0 ;  /* 0x20000025ff277230 */ /* 0x000fc40000004100 */
[-C--:B------:R-:W-:Y:S01]  /*5da0*/  FMUL.FTZ R83, R4, R81.reuse ;  /* 0x0000005104537220 */ /* 0x080fe20000410000 */
[----:B------:R-:W-:Y:S02]  /*5db0*/  HADD2.F32 R71, -RZ, R70.H0_H0 ;  /* 0x20000046ff477230 */ /* 0x000fe40000004100 */
[C---:B------:R-:W-:Y:S01]  /*5dc0*/  FMUL.FTZ R81, R36.reuse, R81 ;  /* 0x0000005124517220 */ /* 0x040fe20000410000 */
[----:B------:R-:W-:Y:S02]  /*5dd0*/  HADD2.F32 R38, -RZ, R38.H1_H1 ;  /* 0x30000026ff267230 */ /* 0x000fe40000004100 */
[----:B------:R-:W-:Y:S01]  /*5de0*/  FMUL.FTZ R90, R39, R86 ;  /* 0x00000056275a7220 */ /* 0x000fe20000410000 */
[----:B------:R-:W-:Y:S02]  /*5df0*/  HADD2.F32 R11, -RZ, R11.H1_H1 ;  /* 0x3000000bff0b7230 */ /* 0x000fe40000004100 */
[----:B------:R-:W-:Y:S01]  /*5e00*/  FFMA.FTZ R83, R36, R71, -R83 ;  /* 0x0000004724537223 */ /* 0x000fe20000010853 */
[----:B------:R-:W-:-:S02]  /*5e10*/  HADD2.F32 R72, -RZ, R5.H0_H0 ;  /* 0x20000005ff487230 */ /* 0x000fc40000004100 */
[C---:B------:R-:W-:Y:S01]  /*5e20*/  FMUL.FTZ R86, R15.reuse, R86 ;  /* 0x000000560f567220 */ /* 0x040fe20000410000 */
[----:B------:R-:W-:Y:S01]  /*5e30*/  FFMA.FTZ R81, R4, R71, R81 ;  /* 0x0000004704517223 */ /* 0x000fe20000010051 */
[----:B------:R-:W-:Y:S02]  /*5e40*/  HADD2.F32 R37, -RZ, R37.H1_H1 ;  /* 0x30000025ff257230 */ /* 0x000fe40000004100 */
[----:B------:R-:W-:Y:S01]  /*5e50*/  FMUL.FTZ R92, R38, R80 ;  /* 0x00000050265c7220 */ /* 0x000fe20000410000 */
[----:B------:R-:W-:Y:S02]  /*5e60*/  HADD2.F32 R36, -RZ, R73.H1_H1 ;  /* 0x30000049ff247230 */ /* 0x000fe40000004100 */
[-C--:B------:R-:W-:Y:S01]  /*5e70*/  FFMA.FTZ R90, R15, R72.reuse, -R90 ;  /* 0x000000480f5a7223 */ /* 0x080fe2000001085a */
[----:B------:R-:W-:Y:S02]  /*5e80*/  HADD2.F32 R35, -RZ, R35.H1_H1 ;  /* 0x30000023ff237230 */ /* 0x000fe40000004100 */
[----:B------:R-:W-:Y:S01]  /*5e90*/  FFMA.FTZ R86, R39, R72, R86 ;  /* 0x0000004827567223 */ /* 0x000fe20000010056 */
[----:B------:R-:W-:-:S02]  /*5ea0*/  HADD2.F32 R4, -RZ, R5.H1_H1 ;  /* 0x30000005ff047230 */ /* 0x000fc40000004100 */
[----:B------:R-:W-:Y:S01]  /*5eb0*/  FMUL.FTZ R5, R11, R80 ;  /* 0x000000500b057220 */ /* 0x000fe20000410000 */
[----:B------:R-:W-:Y:S02]  /*5ec0*/  HADD2.F32 R70, -RZ, R70.H1_H1 ;  /* 0x30000046ff467230 */ /* 0x000fe40000004100 */
[-C--:B------:R-:W-:Y:S01]  /*5ed0*/  FMUL.FTZ R72, R37, R36.reuse ;  /* 0x0000002425487220 */ /* 0x080fe20000410000 */
[----:B------:R-:W-:Y:S01]  /*5ee0*/  FMUL.FTZ R36, R35, R36 ;  /* 0x0000002423247220 */ /* 0x000fe20000410000 */
[----:B------:R-:W-:Y:S01]  /*5ef0*/  F2FP.SATFINITE.E4M3.F32.PACK_AB_MERGE_C R13, R34, R13, RZ ;  /* 0x0000000d220d723e */ /* 0x000fe200048070ff */
[-C--:B------:R-:W-:Y:S01]  /*5f00*/  FFMA.FTZ R92, R11, R70.reuse, -R92 ;  /* 0x000000460b5c7223 */ /* 0x080fe2000001085c */
[----:B------:R-:W-:Y:S01]  /*5f10*/  FFMA.FTZ R38, R38, R70, R5 ;  /* 0x0000004626267223 */ /* 0x000fe20000010005 */
[-C--:B------:R-:W-:Y:S01]  /*5f20*/  FFMA.FTZ R35, R35, R4.reuse, -R72 ;  /* 0x0000000423237223 */ /* 0x080fe20000010848 */
[----:B------:R-:W-:Y:S01]  /*5f30*/  FFMA.FTZ R37, R37, R4, R36 ;  /* 0x0000000425257223 */ /* 0x000fe20000010024 */
[----:B------:R-:W-:-:S02]  /*5f40*/  F2FP.SATFINITE.E4M3.F32.PACK_AB_MERGE_C R9, R9, R30, R6 ;  /* 0x0000001e0909723e */ /* 0x000fc40004807006 */
[----:B------:R-:W-:Y:S02]  /*5f50*/  F2FP.SATFINITE.E4M3.F32.PACK_AB_MERGE_C R83, R92, R83, RZ ;  /* 0x000000535c53723e */ /* 0x000fe400048070ff */
[----:B------:R-:W-:Y:S02]  /*5f60*/  F2FP.SATFINITE.E4M3.F32.PACK_AB_MERGE_C R38, R38, R81, RZ ;  /* 0x000000512626723e */ /* 0x000fe400048070ff */
[----:B------:R-:W-:Y:S02]  /*5f70*/  F2FP.SATFINITE.E4M3.F32.PACK_AB_MERGE_C R11, R35, R90, R83 ;  /* 0x0000005a230b723e */ /* 0x000fe40004807053 */
[----:B------:R-:W-:Y:S02]  /*5f80*/  F2FP.SATFINITE.E4M3.F32.PACK_AB_MERGE_C R13, R7, R32, R13 ;  /* 0x00000020070d723e */ /* 0x000fe4000480700d */
[----:B------:R-:W-:-:S07]  /*5f90*/  F2FP.SATFINITE.E4M3.F32.PACK_AB_MERGE_C R15, R37, R86, R38 ;  /* 0x00000056250f723e */ /* 0x000fce0004807026 */
.L_x_405:
[----:B------:R-:W-:Y:S05]  /*5fa0*/  BSYNC B1 ;  /* 0x0000000000017941 */ /* 0x000fea0003800000 */
.L_x_404:
[----:B0-----:R0:W-:Y:S01]  /*5fb0*/  ST.E.128 desc[UR42][R28.64], R8 ;  /* 0x000000081c007985 */ /* 0x0011e2000c101d2a */
[----:B------:R-:W-:-:S13]  /*5fc0*/  ISETP.GE.AND P5, PT, R31, R87, PT ;  /* 0x000000571f00720c */ /* 0x000fda0003fa6270 */
[----:B------:R-:W-:Y:S05]  /*5fd0*/  @P5 BRA `(.L_x_383) ;  /* 0x0000000400005947 */ /* 0x000fea0003800000 */
[----:B------:R-:W-:-:S04]  /*5fe0*/  IADD3 R4, P5, R84, R31, RZ ;  /* 0x0000001f54047210 */ /* 0x000fc80007fbe0ff */
[----:B------:R-:W-:-:S05]  /*5ff0*/  LEA.HI.X.SX32 R5, R31, R82, 0x1, P5 ;  /* 0x000000521f057211 */ /* 0x000fca00028f0eff */
[----:B--2---:R2:W-:Y:S01]  /*6000*/  ST.E.128 desc[UR42][R4.64], R12 ;  /* 0x0000000c04007985 */ /* 0x0045e2000c101d2a */
[----:B------:R-:W-:Y:S05]  /*6010*/  BRA `(.L_x_383) ;  /* 0x0000000000f07947 */ /* 0x000fea0003800000 */
.L_x_375:
[----:B------:R-:W-:-:S06]  /*6020*/  UISETP.NE.AND UP0, UPT, UR36, 0x3, UPT ;  /* 0x000000032400788c */ /* 0x000fcc000bf05270 */
[----:B------:R-:W-:-:S13]  /*6030*/  PLOP3.LUT P0, PT, PT, PT, UP0, 0x80, 0x0 ;  /* 0x000000000000781c */ /* 0x000fda0003f0f008 */
[----:B------:R-:W-:Y:S05]  /*6040*/  @!P0 BRA `(.L_x_406) ;  /* 0x0000000000048947 */ /* 0x000fea0003800000 */
[----:B------:R-:W-:Y:S01]  /*6050*/  BPT.TRAP 0x1 ;  /* 0x000000040000795c */ /* 0x000fe20000300000 */
.L_x_406:
[----:B------:R-:W-:Y:S01]  /*6060*/  IMAD R68, R19, 0x8, R18 ;  /* 0x0000000813447824 */ /* 0x000fe200078e0212 */
[----:B------:R-:W-:Y:S01]  /*6070*/  SHF.L.U32 R79, R157, 0x1f, RZ ;  /* 0x0000001f9d4f7819 */ /* 0x000fe200000006ff */
[----:B------:R-:W-:Y:S01]  /*6080*/  BSSY B1, `(.L_x_407) ;  /* 0x0000004000017945 */ /* 0x000fe20003800000 */
[----:B------:R-:W-:Y:S02]  /*6090*/  SHF.R.S32.HI R76, RZ, 0x1f, R77 ;  /* 0x0000001fff4c7819 */ /* 0x000fe4000001144d */
[----:B------:R-:W0:Y:S02]  /*60a0*/  SYNCS.PHASECHK.TRANS64.TRYWAIT P5, [R68+URZ+0x19c90], R79 ;  /* 0x019c904f440075a7 */ /* 0x000e2400080a017f */
[----:B0-----:R-:W-:Y:S05]  /*60b0*/  @!P5 BRA `(.L_x_408) ;  /* 0x000001300014d947 */ /* 0x001fea0003800000 */
.L_x_638:
[----:B------:R-:W-:Y:S05]  /*60c0*/  BSYNC B1 ;  /* 0x0000000000017941 */ /* 0x000fea0003800000 */
.L_x_407:
[----:B------:R-:W1:Y:S01]  /*60d0*/  S2R R8, SR_TID.X ;  /* 0x0000000000087919 */ /* 0x000e620000002100 */
[----:B------:R-:W-:Y:S01]  /*60e0*/  ULDC.64 UR4, c[0x0][0x300] ;  /* 0x0000c00000047ab9 */ /* 0x000fe20000000a00 */
[----:B-----5:R-:W-:Y:S01]  /*60f0*/  SHF.R.S32.HI R75, RZ, 0x1f, R78 ;  /* 0x0000001fff4b7819 */ /* 0x020fe2000001144e */
[----:B------:R-:W-:Y:S01]  /*6100*/  IMAD R6, R76, UR4, RZ ;  /* 0x000000044c067c24 */ /* 0x000fe2000f8e02ff */
[----:B------:R-:W-:Y:S01]  /*6110*/  ULDC.64 UR6, c[0x0][0x2e8] ;  /* 0x0000ba0000067ab9 */ /* 0x000fe20000000a00 */
[----:B------:R-:W-:-:S04]  /*6120*/  IMAD.WIDE.U32 R4, R77, UR4, RZ ;  /* 0x000000044d047c25 */ /* 0x000fc8000f8e00ff */
[----:B------:R-:W-:Y:S01]  /*6130*/  IMAD R7, R77, UR5, R6 ;  /* 0x000000054d077c24 */ /* 0x000fe2000f8e0206 */
[----:B------:R-:W-:Y:S01]  /*6140*/  ULDC.64 UR4, c[0x0][0x310] ;  /* 0x0000c40000047ab9 */ /* 0x000fe20000000a00 */
[----:B------:R-:W-:Y:S02]  /*6150*/  IMAD R74, R10, -0x80, R27 ;  /* 0xffffff800a4a7824 */ /* 0x000fe400078e021b */
[----:B------:R-:W-:Y:S02]  /*6160*/  IMAD R9, R75, UR4, RZ ;  /* 0x000000044b097c24 */ /* 0x000fe4000f8e02ff */
[----:B------:R-:W-:Y:S01]  /*6170*/  IMAD.IADD R5, R5, 0x1, R7 ;  /* 0x0000000105057824 */ /* 0x000fe200078e0207 */
[----:B------:R-:W-:Y:S01]  /*6180*/  VIMNMX R74, R74, 0x80, PT ;  /* 0x000000804a4a7848 */ /* 0x000fe20003fe0100 */
        /* <DEDUP_REMOVED lines=9> */
[----:B-1----:R-:W-:-:S03]  /*6220*/  VIADD R8, R8, 0xffffff80 ;  /* 0xffffff8008087836 */ /* 0x002fc60000000000 */
[----:B------:R-:W-:Y:S02]  /*6230*/  IADD3.X R13, R5, UR7, R7, P6, !PT ;  /* 0x00000007050d7c10 */ /* 0x000fe4000b7fe407 */
[----:B------:R-:W-:-:S04]  /*6240*/  LEA.HI R8, R8, R8, RZ, 0x1 ;  /* 0x0000000808087211 */ /* 0x000fc800078f08ff */
[----:B------:R-:W-:-:S04]  /*6250*/  SHF.R.S32.HI R8, RZ, 0x1, R8 ;  /* 0x00000001ff087819 */ /* 0x000fc80000011408 */
[----:B------:R-:W-:Y:S01]  /*6260*/  ISETP.GT.AND P5, PT, R74, R8, PT ;  /* 0x000000084a00720c */ /* 0x000fe20003fa4270 */
[----:B------:R-:W-:-:S12]  /*6270*/  BRA.DIV UR4, `(.L_x_409) ;  /* 0x0000012e04b87947 */ /* 0x000fd8000b800000 */
[----:B------:R1:W2:Y:S04]  /*6280*/  SHFL.IDX PT, R29, R13, RZ, 0x1e1f ;  /* 0x001e1fff0d1d7589 */ /* 0x0002a800000e0000 */
[----:B------:R1:W3:Y:S02]  /*6290*/  SHFL.IDX PT, R14, R4, RZ, 0x1e1f ;  /* 0x001e1fff040e7589 */ /* 0x0002e400000e0000 */
.L_x_642:
[----:B------:R-:W-:Y:S05]  /*62a0*/  @!P5 BRA `(.L_x_383) ;  /* 0x00000000004cd947 */ /* 0x000fea0003800000 */
[----:B------:R-:W4:Y:S01]  /*62b0*/  LDL R10, [R1+0x4] ;  /* 0x00000400010a7983 */ /* 0x000f220000100800 */
[----:B------:R-:W-:-:S03]  /*62c0*/  ULDC UR4, c[0x0][0x2f4] ;  /* 0x0000bd0000047ab9 */ /* 0x000fc60000000800 */
[----:B------:R-:W5:Y:S01]  /*62d0*/  LDL R11, [R1+0x10] ;  /* 0x00001000010b7983 */ /* 0x000f620000100800 */
[----:B------:R-:W-:-:S13]  /*62e0*/  ISETP.GE.AND P6, PT, R16, UR4, PT ;  /* 0x0000000410007c0c */ /* 0x000fda000bfc6270 */
[----:B-1----:R-:W1:Y:S01]  /*62f0*/  @!P6 LDS.128 R4, [R69+0x13800] ;  /* 0x013800004504e984 */ /* 0x002e620000000c00 */
[----:B---3--:R-:W-:-:S05]  /*6300*/  @!P6 IADD3 R8, P5, R16, R14, RZ ;  /* 0x0000000e1008e210 */ /* 0x008fca0007fbe0ff */
[----:B--2---:R-:W-:Y:S01]  /*6310*/  @!P6 IMAD.X R9, R29, 0x1, R17, P5 ;  /* 0x000000011d09e824 */ /* 0x004fe200028e0611 */
[----:B------:R-:W-:-:S04]  /*6320*/  ISETP.GE.AND P5, PT, R67, UR4, PT ;  /* 0x0000000443007c0c */ /* 0x000fc8000bfa6270 */
[----:B-1----:R1:W-:Y:S09]  /*6330*/  @!P6 ST.E.128 desc[UR42][R8.64], R4 ;  /* 0x000000040800e985 */ /* 0x0023f2000c101d2a */
[----:B------:R-:W2:Y:S01]  /*6340*/  @!P5 LDS.128 R4, [R69+0x14800] ;  /* 0x014800004504d984 */ /* 0x000ea20000000c00 */
[----:B----4-:R-:W-:-:S05]  /*6350*/  @!P5 IMAD.SHL.U32 R10, R10, 0x10, RZ ;  /* 0x000000100a0ad824 */ /* 0x010fca00078e00ff */
[----:B-1----:R-:W-:-:S04]  /*6360*/  @!P5 IADD3 R8, P6, R10, R14, RZ ;  /* 0x0000000e0a08d210 */ /* 0x002fc80007fde0ff */
[----:B------:R-:W-:Y:S02]  /*6370*/  @!P5 LEA.HI.X.SX32 R9, R10, R29, 0x1, P6 ;  /* 0x0000001d0a09d211 */ /* 0x000fe400030f0eff */
[----:B------:R-:W-:-:S03]  /*6380*/  ISETP.GE.AND P6, PT, R156, UR4, PT ;  /* 0x000000049c007c0c */ /* 0x000fc6000bfc6270 */
[----:B--2---:R1:W-:Y:S10]  /*6390*/  @!P5 ST.E.128 desc[UR42][R8.64], R4 ;  /* 0x000000040800d985 */ /* 0x0043f4000c101d2a */
[----:B------:R-:W2:Y:S01]  /*63a0*/  @!P6 LDS.128 R4, [R69+0x15800] ;  /* 0x015800004504e984 */ /* 0x000ea20000000c00 */
[----:B-1----:R-:W-:-:S05]  /*63b0*/  @!P6 IADD3 R8, P5, R156, R14, RZ ;  /* 0x0000000e9c08e210 */ /* 0x002fca0007fbe0ff */
[----:B-----5:R-:W-:-:S05]  /*63c0*/  @!P6 IMAD.X R9, R29, 0x1, R11, P5 ;  /* 0x000000011d09e824 */ /* 0x020fca00028e060b */
[----:B--2---:R4:W-:Y:S03]  /*63d0*/  @!P6 ST.E.128 desc[UR42][R8.64], R4 ;  /* 0x000000040800e985 */ /* 0x0049e6000c101d2a */
.L_x_383:
[----:B------:R-:W-:Y:S05]  /*63e0*/  BSYNC B0 ;  /* 0x0000000000007941 */ /* 0x000fea0003800000 */
.L_x_374:
[----:B012-4-:R-:W0:Y:S01]  /*63f0*/  S2R R4, SR_TID.X ;  /* 0x0000000000047919 */ /* 0x017e220000002100 */
[----:B------:R-:W-:Y:S01]  /*6400*/  @!PT LDS RZ, [RZ] ;  /* 0x00000000fffff984 */ /* 0x000fe20000000800 */
[----:B------:R-:W-:Y:S01]  /*6410*/  @!PT LDS RZ, [RZ] ;  /* 0x00000000fffff984 */ /* 0x000fe20000000800 */
[----:B------:R-:W-:Y:S01]  /*6420*/  @!PT LDS RZ, [RZ] ;  /* 0x00000000fffff984 */ /* 0x000fe20000000800 */
[----:B------:R-:W-:Y:S01]  /*6430*/  @!PT LDS RZ, [RZ] ;  /* 0x00000000fffff984 */ /* 0x000fe20000000800 */
[----:B------:R1:W-:Y:S06]  /*6440*/  MEMBAR.ALL.CTA ;  /* 0x0000000000007992 */ /* 0x0003ec0000008000 */
[----:B-1----:R-:W1:Y:S01]  /*6450*/  FENCE.VIEW.ASYNC.S ;  /* 0x00000000000073c6 */ /* 0x002e620000000000 */
[----:B------:R-:W-:Y:S05]  /*6460*/  WARPSYNC.ALL ;  /* 0x0000000000007948 */ /* 0x000fea0003800000 */
[----:B------:R-:W-:Y:S01]  /*6470*/  BSSY B0, `(.L_x_410) ;  /* 0x0000008000007945 */ /* 0x000fe20003800000 */
[----:B-1----:R1:W-:Y:S01]  /*6480*/  BAR.SYNC.DEFER_BLOCKING R55, 0x80 ;  /* 0x000200370000751d */ /* 0x0023e20000010000 */
[----:B0-----:R-:W-:-:S13]  /*6490*/  LOP3.LUT P5, RZ, R4, 0x7f, RZ, 0xc0, !PT ;  /* 0x0000007f04ff7812 */ /* 0x001fda00078ac0ff */
[----:B------:R-:W-:-:S04]  /*64a0*/  @!P5 IADD3 R4, R68, 0x19ca0, RZ ;  /* 0x00019ca04404d810 */ /* 0x000fc80007ffe0ff */
[----:B------:R-:W-:-:S04]  /*64b0*/  @!P5 PRMT R4, RZ, 0x654, R4 ;  /* 0x00000654ff04d816 */ /* 0x000fc80000000004 */
[----:B------:R1:W-:Y:S01]  /*64c0*/  @!P5 SYNCS.ARRIVE.TRANS64.RED.A1T0 RZ, [R4+URZ], RZ ;  /* 0x000000ff04ffd9a7 */ /* 0x0003e2000810043f */
[----:B------:R-:W-:Y:S05]  /*64d0*/  @!P0 BRA `(.L_x_411) ;  /* 0x0000000000048947 */ /* 0x000fea0003800000 */
[----:B------:R-:W-:Y:S01]  /*64e0*/  BPT.TRAP 0x1 ;  /* 0x000000040000795c */ /* 0x000fe20000300000 */
.L_x_411:
[----:B------:R-:W-:Y:S05]  /*64f0*/  BSYNC B0 ;  /* 0x0000000000007941 */ /* 0x000fea0003800000 */
.L_x_410:
[----:B------:R-:W0:Y:S01]  /*6500*/  SYNCS.PHASECHK.TRANS64.TRYWAIT P0, [R68+URZ+0x19cb0], R79 ;  /* 0x019cb04f440075a7 */ /* 0x000e22000800017f */
[----:B------:R-:W-:Y:S04]  /*6510*/  BSSY B0, `(.L_x_412) ;  /* 0x0000002000007945 */ /* 0x000fe80003800000 */
[----:B0-----:R-:W-:Y:S05]  /*6520*/  @!P0 BRA `(.L_x_413) ;  /* 0x0000012c00508947 */ /* 0x001fea0003800000 */
.L_x_643:
[----:B------:R-:W-:Y:S05]  /*6530*/  BSYNC B0 ;  /* 0x0000000000007941 */ /* 0x000fea0003800000 */
.L_x_412:
[----:B------:R-:W2:Y:S01]  /*6540*/  S2R R6, SR_TID.X ;  /* 0x0000000000067919 */ /* 0x000ea20000002100 */
[----:B------:R-:W-:Y:S01]  /*6550*/  ULDC.64 UR4, c[0x0][0x328] ;  /* 0x0000ca0000047ab9 */ /* 0x000fe20000000a00 */
[----:B------:R-:W-:Y:S01]  /*6560*/  ULDC.64 UR6, c[0x0][0x318] ;  /* 0x0000c60000067ab9 */ /* 0x000fe20000000a00 */
[----:B------:R-:W-:Y:S01]  /*6570*/  IMAD R76, R76, UR4, RZ ;  /* 0x000000044c4c7c24 */ /* 0x000fe2000f8e02ff */
[----:B------:R-:W-:Y:S01]  /*6580*/  BSSY B0, `(.L_x_414) ;  /* 0x0000029000007945 */ /* 0x000fe20003800000 */
[----:B-1----:R-:W-:-:S04]  /*6590*/  IMAD.WIDE.U32 R4, R77, UR4, RZ ;  /* 0x000000044d047c25 */ /* 0x002fc8000f8e00ff */
[----:B------:R-:W-:Y:S01]  /*65a0*/  IMAD R77, R77, UR5, R76 ;  /* 0x000000054d4d7c24 */ /* 0x000fe2000f8e024c */
[----:B------:R-:W-:Y:S02]  /*65b0*/  ULDC.64 UR4, c[0x0][0x338] ;  /* 0x0000ce0000047ab9 */ /* 0x000fe40000000a00 */
[----:B------:R-:W-:Y:S02]  /*65c0*/  IMAD R75, R75, UR4, RZ ;  /* 0x000000044b4b7c24 */ /* 0x000fe4000f8e02ff */
[----:B------:R-:W-:Y:S02]  /*65d0*/  IMAD.IADD R5, R5, 0x1, R77 ;  /* 0x0000000105057824 */ /* 0x000fe400078e024d */
[C---:B------:R-:W-:Y:S02]  /*65e0*/  IMAD R75, R78.reuse, UR5, R75 ;  /* 0x000000054e4b7c24 */ /* 0x040fe4000f8e024b */
[----:B------:R-:W-:Y:S01]  /*65f0*/  IMAD.WIDE.U32 R4, R78, UR4, R4 ;  /* 0x000000044e047c25 */ /* 0x000fe2000f8e0004 */
[----:B------:R-:W-:-:S03]  /*6600*/  ULDC.64 UR4, c[0x0][0x330] ;  /* 0x0000cc0000047ab9 */ /* 0x000fc60000000a00 */
[----:B------:R-:W-:Y:S02]  /*6610*/  IMAD.IADD R5, R5, 0x1, R75 ;  /* 0x0000000105057824 */ /* 0x000fe400078e024b */
[----:B------:R-:W-:Y:S02]  /*6620*/  IMAD R7, R57, UR4, RZ ;  /* 0x0000000439077c24 */ /* 0x000fe4000f8e02ff */
[----:B------:R-:W-:-:S04]  /*6630*/  IMAD.WIDE.U32 R4, R154, UR4, R4 ;  /* 0x000000049a047c25 */ /* 0x000fc8000f8e0004 */
[----:B------:R-:W-:Y:S01]  /*6640*/  IMAD R7, R154, UR5, R7 ;  /* 0x000000059a077c24 */ /* 0x000fe2000f8e0207 */
[----:B------:R-:W-:Y:S01]  /*6650*/  IADD3 R4, P0, R4, UR6, RZ ;  /* 0x0000000604047c10 */ /* 0x000fe2000ff1e0ff */
[----:B--2---:R-:W-:-:S03]  /*6660*/  VIADD R6, R6, 0xffffff80 ;  /* 0xffffff8006067836 */ /* 0x004fc60000000000 */
[----:B------:R-:W-:Y:S01]  /*6670*/  IADD3.X R5, R5, UR7, R7, P0, !PT ;  /* 0x0000000705057c10 */ /* 0x000fe200087fe407 */
[----:B------:R1:W2:Y:S01]  /*6680*/  SHFL.IDX PT, R13, R4, RZ, 0x1e1f ;  /* 0x001e1fff040d7589 */ /* 0x0002a200000e0000 */
[----:B------:R-:W-:-:S03]  /*6690*/  LEA.HI R6, R6, R6, RZ, 0x1 ;  /* 0x0000000606067211 */ /* 0x000fc600078f08ff */
[----:B------:R1:W4:Y:S01]  /*66a0*/  SHFL.IDX PT, R11, R5, RZ, 0x1e1f ;  /* 0x001e1fff050b7589 */ /* 0x00032200000e0000 */
[----:B------:R-:W-:-:S04]  /*66b0*/  SHF.R.S32.HI R6, RZ, 0x1, R6 ;  /* 0x00000001ff067819 */ /* 0x000fc80000011406 */
[----:B------:R-:W-:-:S13]  /*66c0*/  ISETP.GT.AND P0, PT, R74, R6, PT ;  /* 0x000000064a00720c */ /* 0x000fda0003f04270 */
[----:B-1----:R-:W-:Y:S05]  /*66d0*/  @!P0 BRA `(.L_x_415) ;  /* 0x00000000004c8947 */ /* 0x002fea0003800000 */
[----:B------:R-:W5:Y:S01]  /*66e0*/  LDL R10, [R1+0x4] ;  /* 0x00000400010a7983 */ /* 0x000f620000100800 */
[----:B------:R-:W-:-:S03]  /*66f0*/  ULDC UR4, c[0x0][0x2f4] ;  /* 0x0000bd0000047ab9 */ /* 0x000fc60000000800 */
[----:B------:R-:W3:Y:S01]  /*6700*/  LDL R12, [R1+0x10] ;  /* 0x00001000010c7983 */ /* 0x000ee20000100800 */
[----:B------:R-:W-:-:S13]  /*6710*/  ISETP.GE.AND P6, PT, R16, UR4, PT ;  /* 0x0000000410007c0c */ /* 0x000fda000bfc6270 */
[----:B------:R-:W1:Y:S01]  /*6720*/  @!P6 LDS.128 R4, [R69+0x9000] ;  /* 0x009000004504e984 */ /* 0x000e620000000c00 */
[----:B--2---:R-:W-:-:S05]  /*6730*/  @!P6 IADD3 R8, P0, R16, R13, RZ ;  /* 0x0000000d1008e210 */ /* 0x004fca0007f1e0ff */
[----:B----4-:R-:W-:Y:S01]  /*6740*/  @!P6 IMAD.X R9, R11, 0x1, R17, P0 ;  /* 0x000000010b09e824 */ /* 0x010fe200000e0611 */
[----:B------:R-:W-:-:S04]  /*6750*/  ISETP.GE.AND P0, PT, R67, UR4, PT ;  /* 0x0000000443007c0c */ /* 0x000fc8000bf06270 */
[----:B-1----:R1:W-:Y:S09]  /*6760*/  @!P6 ST.E.128 desc[UR42][R8.64], R4 ;  /* 0x000000040800e985 */ /* 0x0023f2000c101d2a */
[----:B------:R-:W2:Y:S01]  /*6770*/  @!P0 LDS.128 R4, [R69+0xa000] ;  /* 0x00a0000045048984 */ /* 0x000ea20000000c00 */
[----:B-----5:R-:W-:-:S05]  /*6780*/  @!P0 IMAD.SHL.U32 R10, R10, 0x10, RZ ;  /* 0x000000100a0a8824 */ /* 0x020fca00078e00ff */
[----:B-1----:R-:W-:-:S04]  /*6790*/  @!P0 IADD3 R8, P6, R10, R13, RZ ;  /* 0x0000000d0a088210 */ /* 0x002fc80007fde0ff */
[----:B------:R-:W-:Y:S02]  /*67a0*/  @!P0 LEA.HI.X.SX32 R9, R10, R11, 0x1, P6 ;  /* 0x0000000b0a098211 */ /* 0x000fe400030f0eff */
[----:B------:R-:W-:-:S03]  /*67b0*/  ISETP.GE.AND P6, PT, R156, UR4, PT ;  /* 0x000000049c007c0c */ /* 0x000fc6000bfc6270 */
[----:B--2---:R1:W-:Y:S10]  /*67c0*/  @!P0 ST.E.128 desc[UR42][R8.64], R4 ;  /* 0x0000000408008985 */ /* 0x0043f4000c101d2a */
[----:B------:R-:W2:Y:S01]  /*67d0*/  @!P6 LDS.128 R4, [R69+0xb000] ;  /* 0x00b000004504e984 */ /* 0x000ea20000000c00 */
[----:B-1----:R-:W-:-:S05]  /*67e0*/  @!P6 IADD3 R8, P0, R156, R13, RZ ;  /* 0x0000000d9c08e210 */ /* 0x002fca0007f1e0ff */
[----:B---3--:R-:W-:-:S05]  /*67f0*/  @!P6 IMAD.X R9, R11, 0x1, R12, P0 ;  /* 0x000000010b09e824 */ /* 0x008fca00000e060c */
[----:B--2---:R1:W-:Y:S03]  /*6800*/  @!P6 ST.E.128 desc[UR42][R8.64], R4 ;  /* 0x000000040800e985 */ /* 0x0043e6000c101d2a */
.L_x_415:
[----:B------:R-:W-:Y:S05]  /*6810*/  BSYNC B0 ;  /* 0x0000000000007941 */ /* 0x000fea0003800000 */
.L_x_414:
[----:B------:R-:W-:Y:S01]  /*6820*/  @!PT LDS RZ, [RZ] ;  /* 0x00000000fffff984 */ /* 0x000fe20000000800 */
[----:B------:R-:W-:Y:S01]  /*6830*/  @!PT LDS RZ, [RZ] ;  /* 0x00000000fffff984 */ /* 0x000fe20000000800 */
[----:B------:R-:W-:Y:S01]  /*6840*/  @!PT LDS RZ, [RZ] ;  /* 0x00000000fffff984 */ /* 0x000fe20000000800 */
[----:B------:R-:W-:Y:S01]  /*6850*/  @!PT LDS RZ, [RZ] ;  /* 0x00000000fffff984 */ /* 0x000fe20000000800 */
[----:B------:R5:W-:Y:S06]  /*6860*/  MEMBAR.ALL.CTA ;  /* 0x0000000000007992 */ /* 0x000bec0000008000 */
[----:B-----5:R-:W5:Y:S01]  /*6870*/  FENCE.VIEW.ASYNC.S ;  /* 0x00000000000073c6 */ /* 0x020f620000000000 */
[----:B0-----:R-:W-:Y:S01]  /*6880*/  @!P5 VIADD R68, R68, 0x19cc0 ;  /* 0x00019cc04444d836 */ /* 0x001fe20000000000 */
[----:B-----5:R0:W-:Y:S04]  /*6890*/  BAR.SYNC.DEFER_BLOCKING R55, 0x80 ;  /* 0x000200370000751d */ /* 0x0201e80000010000 */
[----:B------:R-:W-:Y:S01]  /*68a0*/  @!P5 PRMT R68, RZ, 0x654, R68 ;  /* 0x00000654ff44d816 */ /* 0x000fe20000000044 */
[----:B------:R-:W-:Y:S01]  /*68b0*/  VIADD R19, R19, 0x1 ;  /* 0x0000000113137836 */ /* 0x000fe20000000000 */
[----:B------:R-:W-:-:S02]  /*68c0*/  PLOP3.LUT P0, PT, PT, PT, PT, 0x8, 0x0 ;  /* 0x000000000000781c */ /* 0x000fc40003f0e170 */
[----:B------:R0:W-:Y:S02]  /*68d0*/  @!P5 SYNCS.ARRIVE.TRANS64.RED.A1T0 RZ, [R68+URZ], RZ ;  /* 0x000000ff44ffd9a7 */ /* 0x0001e4000810043f */
[----:B------:R-:W-:-:S04]  /*68e0*/  ISETP.NE.AND P5, PT, R19, 0x2, PT ;  /* 0x000000021300780c */ /* 0x000fc80003fa5270 */
[----:B-1----:R-:W-:Y:S02]  /*68f0*/  SEL R4, RZ, 0x1, P5 ;  /* 0x00000001ff047807 */ /* 0x002fe40002800000 */
[----:B------:R-:W-:Y:S02]  /*6900*/  SEL R19, R19, RZ, P5 ;  /* 0x000000ff13137207 */ /* 0x000fe40002800000 */
[----:B------:R-:W-:Y:S01]  /*6910*/  LOP3.LUT R157, R157, R4, RZ, 0x3c, !PT ;  /* 0x000000049d9d7212 */ /* 0x000fe200078e3cff */
[----:B0-----:R-:W-:Y:S06]  /*6920*/  @P4 BRA `(.L_x_416) ;  /* 0xffffffb400d04947 */ /* 0x001fec000383ffff */
.L_x_369:
[----:B------:R-:W-:Y:S04]  /*6930*/  BSSY B0, `(.L_x_417) ;  /* 0x0000004000007945 */ /* 0x000fe80003800000 */
[----:B------:R-:W-:Y:S05]  /*6940*/  @P0 BRA `(.L_x_418) ;  /* 0x0000000000080947 */ /* 0x000fea0003800000 */
[----:B------:R-:W0:Y:S02]  /*6950*/  FENCE.VIEW.ASYNC.G ;  /* 0x00000000000073c6 */ /* 0x000e240000000100 */
[----:B0-----:R-:W-:Y:S06]  /*6960*/  BAR.ARV 0xc, 0x200 ;  /* 0x0308000000007b1d */ /* 0x001fec0000002000 */
.L_x_418:
[----:B------:R-:W-:Y:S05]  /*6970*/  BSYNC B0 ;  /* 0x0000000000007941 */ /* 0x000fea0003800000 */
.L_x_417:
[----:B------:R-:W3:Y:S01]  /*6980*/  LDL R2, [R1+0x44] ;  /* 0x0000440001027983 */ /* 0x000ee20000100800 */
[----:B------:R-:W-:Y:S01]  /*6990*/  ULDC.64 UR4, c[0x0][0x990] ;  /* 0x0002640000047ab9 */ /* 0x000fe20000000a00 */
[----:B------:R-:W-:Y:S02]  /*69a0*/  ULDC.64 UR6, c[0x0][0x998] ;  /* 0x0002660000067ab9 */ /* 0x000fe40000000a00 */
[----:B------:R-:W3:Y:S01]  /*69b0*/  LDL R5, [R1+0x28] ;  /* 0x0000280001057983 */ /* 0x000ee20000100800 */
[----:B------:R-:W-:Y:S02]  /*69c0*/  ISETP.NE.U32.AND P0, PT, RZ, UR4, PT ;  /* 0x00000004ff007c0c */ /* 0x000fe4000bf05070 */
[----:B------:R-:W-:Y:S02]  /*69d0*/  ISETP.NE.U32.AND P1, PT, RZ, UR6, PT ;  /* 0x00000006ff007c0c */ /* 0x000fe4000bf25070 */
[----:B------:R-:W-:Y:S02]  /*69e0*/  ISETP.NE.AND.EX P0, PT, RZ, UR5, PT, P0 ;  /* 0x00000005ff007c0c */ /* 0x000fe4000bf05300 */
[----:B------:R-:W-:-:S11]  /*69f0*/  ISETP.NE.AND.EX P1, PT, RZ, UR7, PT, P1 ;  /* 0x00000007ff007c0c */ /* 0x000fd6000bf25310 */
[----:B------:R-:W3:Y:S01]  /*6a00*/  @P0 LDC.64 R6, c[0x0][0x9a8] ;  /* 0x00026a00ff060b82 */ /* 0x000ee20000000a00 */
[----:B------:R-:W-:-:S07]  /*6a10*/  @P0 SHF.R.S32.HI R15, RZ, 0x1f, R154 ;  /* 0x0000001fff0f0819 */ /* 0x000fce000001149a */
[----:B------:R-:W0:Y:S08]  /*6a20*/  @P1 LDC.64 R8, c[0x0][0x9b8] ;  /* 0x00026e00ff081b82 */ /* 0x000e300000000a00 */
[----:B----4-:R-:W1:Y:S08]  /*6a30*/  @P0 LDC.64 R10, c[0x0][0x9b0] ;  /* 0x00026c00ff0a0b82 */ /* 0x010e700000000a00 */
[----:B--2---:R-:W2:Y:S01]  /*6a40*/  @P1 LDC.64 R12, c[0x0][0x9c0] ;  /* 0x00027000ff0c1b82 */ /* 0x004ea20000000a00 */
[----:B---3--:R-:W-:-:S02]  /*6a50*/  @P0 IMAD R0, R2, R6, RZ ;  /* 0x0000000602000224 */ /* 0x008fc400078e02ff */
[----:B0-----:R-:W-:Y:S02]  /*6a60*/  @P1 IMAD R4, R2, R8, RZ ;  /* 0x0000000802041224 */ /* 0x001fe400078e02ff */
[C---:B------:R-:W-:Y:S02]  /*6a70*/  @P0 IMAD R7, R5.reuse, R7, R0 ;  /* 0x0000000705070224 */ /* 0x040fe400078e0200 */
[----:B------:R-:W-:-:S04]  /*6a80*/  @P0 IMAD.WIDE.U32 R2, R5, R6, RZ ;  /* 0x0000000605020225 */ /* 0x000fc800078e00ff */
[----:B------:R-:W-:Y:S01]  /*6a90*/  @P0 IMAD.IADD R3, R3, 0x1, R7 ;  /* 0x0000000103030824 */ /* 0x000fe200078e0207 */
[----:B------:R-:W-:Y:S01]  /*6aa0*/  @P1 SHF.R.S32.HI R7, RZ, 0x1f, R154 ;  /* 0x0000001fff071819 */ /* 0x000fe2000001149a */
[C---:B------:R-:W-:Y:S02]  /*6ab0*/  @P1 IMAD R9, R5.reuse, R9, R4 ;  /* 0x0000000905091224 */ /* 0x040fe400078e0204 */
[----:B------:R-:W-:-:S04]  /*6ac0*/  @P1 IMAD.WIDE.U32 R4, R5, R8, RZ ;  /* 0x0000000805041225 */ /* 0x000fc800078e00ff */
[----:B-1----:R-:W-:Y:S02]  /*6ad0*/  @P0 IMAD R0, R15, R10, RZ ;  /* 0x0000000a0f000224 */ /* 0x002fe400078e02ff */
[----:B--2---:R-:W-:Y:S02]  /*6ae0*/  @P1 IMAD R6, R7, R12, RZ ;  /* 0x0000000c07061224 */ /* 0x004fe400078e02ff */
[----:B------:R-:W-:Y:S02]  /*6af0*/  @P1 IMAD.IADD R5, R5, 0x1, R9 ;  /* 0x0000000105051824 */ /* 0x000fe400078e0209 */
[C---:B------:R-:W-:Y:S02]  /*6b00*/  @P0 IMAD R9, R154.reuse, R11, R0 ;  /* 0x0000000b9a090224 */ /* 0x040fe400078e0200 */
[----:B------:R-:W-:-:S04]  /*6b10*/  @P0 IMAD.WIDE.U32 R2, R154, R10, R2 ;  /* 0x0000000a9a020225 */ /* 0x000fc800078e0002 */
[C---:B------:R-:W-:Y:S02]  /*6b20*/  @P1 IMAD R11, R154.reuse, R13, R6 ;  /* 0x0000000d9a0b1224 */ /* 0x040fe400078e0206 */
[----:B------:R-:W-:Y:S01]  /*6b30*/  @P1 IMAD.WIDE.U32 R6, R154, R12, R4 ;  /* 0x0000000c9a061225 */ /* 0x000fe200078e0004 */
[----:B------:R-:W-:Y:S01]  /*6b40*/  @P0 LEA R4, P2, R2, UR4, 0x2 ;  /* 0x0000000402040c11 */ /* 0x000fe2000f8410ff */
[----:B------:R-:W-:Y:S02]  /*6b50*/  ULDC UR4, c[0x0][0x988] ;  /* 0x0002620000047ab9 */ /* 0x000fe40000000800 */
[----:B------:R-:W-:Y:S01]  /*6b60*/  @P0 IMAD.IADD R5, R3, 0x1, R9 ;  /* 0x0000000103050824 */ /* 0x000fe200078e0209 */
[----:B------:R-:W-:Y:S01]  /*6b70*/  @P1 LEA R8, P3, R6, UR6, 0x2 ;  /* 0x0000000606081c11 */ /* 0x000fe2000f8610ff */
[----:B------:R-:W-:Y:S02]  /*6b80*/  @P1 IMAD.IADD R3, R7, 0x1, R11 ;  /* 0x0000000107031824 */ /* 0x000fe400078e020b */
[----:B------:R-:W-:Y:S01]  /*6b90*/  IMAD.MOV.U32 R0, RZ, RZ, 0x3f800000 ;  /* 0x3f800000ff007424 */ /* 0x000fe200078e00ff */
[----:B------:R-:W-:-:S02]  /*6ba0*/  @P0 LEA.HI.X R5, R2, UR5, R5, 0x2, P2 ;  /* 0x0000000502050c11 */ /* 0x000fc400090f1405 */
[----:B------:R-:W-:Y:S02]  /*6bb0*/  @P1 LEA.HI.X R9, R6, UR7, R3, 0x2, P3 ;  /* 0x0000000706091c11 */ /* 0x000fe400098f1403 */
[----:B------:R-:W-:-:S03]  /*6bc0*/  MOV R3, 0x3f800000 ;  /* 0x3f80000000037802 */ /* 0x000fc60000000f00 */
[----:B------:R0:W2:Y:S04]  /*6bd0*/  @P1 LDG.E R0, desc[UR42][R8.64] ;  /* 0x0000002a08001981 */ /* 0x0000a8000c1e1900 */
[----:B------:R-:W2:Y:S01]  /*6be0*/  @P0 LDG.E R3, desc[UR42][R4.64] ;  /* 0x0000002a04030981 */ /* 0x000ea2000c1e1900 */
[----:B------:R-:W-:Y:S02]  /*6bf0*/  ISETP.GE.AND P1, PT, R88, 0x1, PT ;  /* 0x000000015800780c */ /* 0x000fe40003f26270 */
[----:B------:R-:W-:Y:S02]  /*6c00*/  CS2R R20, SRZ ;  /* 0x0000000000147805 */ /* 0x000fe4000001ff00 */
[----:B------:R-:W-:Y:S01]  /*6c10*/  PLOP3.LUT P0, PT, PT, PT, PT, 0x80, 0x0 ;  /* 0x000000000000781c */ /* 0x000fe20003f0f070 */
[----:B------:R-:W-:Y:S01]  /*6c20*/  IMAD.MOV.U32 R135, RZ, RZ, RZ ;  /* 0x000000ffff877224 */ /* 0x000fe200078e00ff */
        /* <DEDUP_REMOVED lines=19> */
[----:B0-----:R-:W-:Y:S02]  /*6d60*/  CS2R R8, SRZ ;  /* 0x0000000000087805 */ /* 0x001fe4000001ff00 */
[----:B------:R-:W-:Y:S02]  /*6d70*/  CS2R R58, SRZ ;  /* 0x00000000003a7805 */ /* 0x000fe4000001ff00 */
[----:B------:R-:W-:Y:S01]  /*6d80*/  CS2R R6, SRZ ;  /* 0x0000000000067805 */ /* 0x000fe2000001ff00 */
[----:B------:R-:W-:Y:S02]  /*6d90*/  IMAD.MOV.U32 R60, RZ, RZ, RZ ;  /* 0x000000ffff3c7224 */ /* 0x000fe400078e00ff */
[----:B--2---:R-:W-:Y:S01]  /*6da0*/  FMUL.FTZ R2, R3, R0 ;  /* 0x0000000003027220 */ /* 0x004fe20000410000 */
[----:B------:R-:W-:-:S03]  /*6db0*/  IMAD.MOV.U32 R3, RZ, RZ, RZ ;  /* 0x000000ffff037224 */ /* 0x000fc600078e00ff */
[----:B------:R-:W-:Y:S01]  /*6dc0*/  FMUL.FTZ R2, R2, UR4 ;  /* 0x0000000402027c20 */ /* 0x000fe20008410000 */
[----:B------:R-:W-:Y:S01]  /*6dd0*/  IMAD.MOV.U32 R0, RZ, RZ, RZ ;  /* 0x000000ffff007224 */ /* 0x000fe200078e00ff */
[----:B------:R-:W-:Y:S06]  /*6de0*/  @!P1 BRA `(.L_x_419) ;  /* 0x0000008c00f09947 */ /* 0x000fec0003800000 */
[----:B------:R-:W0:Y:S01]  /*6df0*/  S2R R61, SR_TID.X ;  /* 0x00000000003d7919 */ /* 0x000e220000002100 */
[----:B------:R-:W-:Y:S01]  /*6e00*/  VIADD R30, R18, 0xf000 ;  /* 0x0000f000121e7836 */ /* 0x000fe20000000000 */
[----:B------:R-:W-:Y:S04]  /*6e10*/  BSSY B6, `(.L_x_420) ;  /* 0x000001e000067945 */ /* 0x000fe80003800000 */
[----:B------:R-:W-:Y:S01]  /*6e20*/  LOP3.LUT P0, RZ, R30, 0x3ff, RZ, 0xc0, !PT ;  /* 0x000003ff1eff7812 */ /* 0x000fe2000780c0ff */
[----:B0-----:R-:W-:-:S05]  /*6e30*/  VIADD R62, R61, 0xffffff80 ;  /* 0xffffff803d3e7836 */ /* 0x001fca0000000000 */
[----:B------:R-:W-:-:S04]  /*6e40*/  SHF.R.S32.HI R61, RZ, 0x1f, R62 ;  /* 0x0000001fff3d7819 */ /* 0x000fc8000001143e */
[----:B------:R-:W-:-:S04]  /*6e50*/  LEA.HI R61, R61, R62, RZ, 0x7 ;  /* 0x0000003e3d3d7211 */ /* 0x000fc800078f38ff */
[----:B------:R-:W-:-:S05]  /*6e60*/  SHF.R.S32.HI R61, RZ, 0x7, R61 ;  /* 0x00000007ff3d7819 */ /* 0x000fca000001143d */
[----:B------:R-:W0:Y:S02]  /*6e70*/  SHFL.IDX PT, R0, R61, RZ, 0x1f ;  /* 0x00001fff3d007589 */ /* 0x000e2400000e0000 */
[----:B0-----:R-:W-:-:S05]  /*6e80*/  IMAD.HI R3, R0, 0x55555556, RZ ;  /* 0x5555555600037827 */ /* 0x001fca00078e02ff */
[----:B------:R-:W-:-:S05]  /*6e90*/  LEA.HI R3, R3, R3, RZ, 0x1 ;  /* 0x0000000303037211 */ /* 0x000fca00078f08ff */
[----:B------:R-:W-:-:S04]  /*6ea0*/  IMAD R3, R3, -0x3, R0 ;  /* 0xfffffffd03037824 */ /* 0x000fc800078e0200 */
[----:B------:R-:W-:-:S05]  /*6eb0*/  IMAD R3, R3, 0x800, R30 ;  /* 0x0000080003037824 */ /* 0x000fca00078e021e */
[----:B------:R-:W-:-:S04]  /*6ec0*/  SHF.R.U32.HI R3, RZ, 0x4, R3 ;  /* 0x00000004ff037819 */ /* 0x000fc80000011603 */
[----:B------:R-:W-:Y:S01]  /*6ed0*/  LOP3.LUT R36, R3, 0x3fff, RZ, 0xc0, !PT ;  /* 0x00003fff03247812 */ /* 0x000fe200078ec0ff */
[----:B------:R-:W-:Y:S06]  /*6ee0*/  @!P0 BRA `(.L_x_421) ;  /* 0x0000000000408947 */ /* 0x000fec0003800000 */
        /* <DEDUP_REMOVED lines=16> */
.L_x_421:
[----:B------:R-:W-:Y:S05]  /*6ff0*/  BSYNC B6 ;  /* 0x0000000000067941 */ /* 0x000fea0003800000 */
.L_x_420:
[----:B------:R-:W-:Y:S02]  /*7000*/  ULDC UR4, c[0x0][0x3f4] ;  /* 0x0000fd0000047ab9 */ /* 0x000fe40000000800 */
[----:B------:R-:W-:-:S13]  /*7010*/  ISETP.LT.AND P0, PT, RZ, UR4, PT ;  /* 0x00000004ff007c0c */ /* 0x000fda000bf01270 */
[----:B------:R-:W-:Y:S05]  /*7020*/  @P0 BRA `(.L_x_422) ;  /* 0x0000000000400947 */ /* 0x000fea0003800000 */
[----:B------:R-:W2:Y:S02]  /*7030*/  LDL R20, [R1+0x40] ;  /* 0x0000400001147983 */ /* 0x000ea40000100800 */
[----:B--2---:R-:W-:-:S04]  /*7040*/  LEA.HI R0, R20, R20, RZ, 0x1 ;  /* 0x0000001414007211 */ /* 0x004fc800078f08ff */
[----:B------:R-:W-:-:S05]  /*7050*/  LOP3.LUT R0, R0, 0xfffffffe, RZ, 0xc0, !PT ;  /* 0xfffffffe00007812 */ /* 0x000fca00078ec0ff */
[----:B------:R-:W-:-:S05]  /*7060*/  IMAD.IADD R0, R20, 0x1, -R0 ;  /* 0x0000000114007824 */ /* 0x000fca00078e0a00 */
[----:B------:R-:W-:-:S04]  /*7070*/  SHF.L.U32 R3, R0, 0x1f, RZ ;  /* 0x0000001f00037819 */ /* 0x000fc800000006ff */
[----:B------:R0:W1:Y:S03]  /*7080*/  SYNCS.PHASECHK.TRANS64.TRYWAIT P0, [R18+URZ+0x19c00], R3 ;  /* 0x019c0003120075a7 */ /* 0x000066000800017f */
[----:B-1----:R-:W-:Y:S05]  /*7090*/  @!P0 NANOSLEEP.SYNCS 0x989680 ;  /* 0x009896800000895d */ /* 0x002fea0003900000 */
[----:B------:R-:W1:Y:S01]  /*70a0*/  @!P0 SYNCS.PHASECHK.TRANS64 P0, [R18+URZ+0x19c00], R3 ;  /* 0x019c0003120085a7 */ /* 0x000e62000800007f */
[----:B------:R-:W-:Y:S04]  /*70b0*/  BSSY B0, `(.L_x_423) ;  /* 0x0000006000007945 */ /* 0x000fe80003800000 */
[----:B-1----:R-:W-:Y:S05]  /*70c0*/  @P0 BRA `(.L_x_424) ;  /* 0x0000000000100947 */ /* 0x002fea0003800000 */
.L_x_425:
[----:B-1----:R1:W2:Y:S02]  /*70d0*/  SYNCS.PHASECHK.TRANS64.TRYWAIT P0, [R18+URZ+0x19c00], R3 ;  /* 0x019c0003120075a7 */ /* 0x0022a4000800017f */
[----:B--2---:R-:W-:Y:S05]  /*70e0*/  @!P0 NANOSLEEP.SYNCS 0x989680 ;  /* 0x009896800000895d */ /* 0x004fea0003900000 */
[----:B------:R-:W2:Y:S02]  /*70f0*/  @!P0 SYNCS.PHASECHK.TRANS64 P0, [R18+URZ+0x19c00], R3 ;  /* 0x019c0003120085a7 */ /* 0x000ea4000800007f */
[----:B--2---:R-:W-:Y:S05]  /*7100*/  @!P0 BRA `(.L_x_425) ;  /* 0xfffffffc00f08947 */ /* 0x004fea000383ffff */
.L_x_424:
[----:B------:R-:W-:Y:S05]  /*7110*/  BSYNC B0 ;  /* 0x0000000000007941 */ /* 0x000fea0003800000 */
.L_x_423:
[----:B------:R-:W-:Y:S05]  /*7120*/  BRA `(.L_x_426) ;  /* 0x0000004000b07947 */ /* 0x000fea0003800000 */
.L_x_422:
[----:B------:R-:W0:Y:S01]  /*7130*/  LDC.64 R28, c[0x0][0x3e8] ;  /* 0x0000fa00ff1c7b82 */ /* 0x000e220000000a00 */
[----:B------:R-:W-:Y:S01]  /*7140*/  LOP3.LUT P0, RZ, R30, 0x9f, RZ, 0xc0, !PT ;  /* 0x0000009f1eff7812 */ /* 0x000fe2000780c0ff */
[----:B------:R-:W-:Y:S01]  /*7150*/  ULDC.64 UR4, c[0x0][0x3f8] ;  /* 0x0000fe0000047ab9 */ /* 0x000fe20000000a00 */
[----:B-----5:R-:W-:Y:S01]  /*7160*/  SHF.R.S32.HI R0, RZ, 0x1f, R24 ;  /* 0x0000001fff007819 */ /* 0x020fe20000011418 */
[----:B------:R-:W-:Y:S01]  /*7170*/  ULDC.64 UR6, c[0x0][0x408] ;  /* 0x0001020000067ab9 */ /* 0x000fe20000000a00 */
[----:B------:R-:W-:Y:S03]  /*7180*/  BSSY B6, `(.L_x_427) ;  /* 0x000001b000067945 */ /* 0x000fe60003800000 */
[----:B------:R-:W1:Y:S01]  /*7190*/  LDC.64 R26, c[0x0][0x400] ;  /* 0x00010000ff1a7b82 */ /* 0x000e620000000a00 */
[C---:B------:R-:W-:Y:S02]  /*71a0*/  IMAD R3, R0.reuse, UR4, RZ ;  /* 0x0000000400037c24 */ /* 0x040fe4000f8e02ff */
[----:B------:R-:W-:-:S02]  /*71b0*/  IMAD R5, R0, UR6, RZ ;  /* 0x0000000600057c24 */ /* 0x000fc4000f8e02ff */
[C---:B------:R-:W-:Y:S02]  /*71c0*/  IMAD R3, R24.reuse, UR5, R3 ;  /* 0x0000000518037c24 */ /* 0x040fe4000f8e0203 */
[C---:B------:R-:W-:Y:S02]  /*71d0*/  IMAD R5, R24.reuse, UR7, R5 ;  /* 0x0000000718057c24 */ /* 0x040fe4000f8e0205 */
[----:B0-----:R-:W-:-:S04]  /*71e0*/  IMAD.WIDE.U32 R28, R24, UR4, R28 ;  /* 0x00000004181c7c25 */ /* 0x001fc8000f8e001c */
[----:B-1----:R-:W-:-:S04]  /*71f0*/  IMAD.WIDE.U32 R26, R24, UR6, R26 ;  /* 0x00000006181a7c25 */ /* 0x002fc8000f8e001a */
[----:B------:R-:W-:Y:S02]  /*7200*/  IMAD.IADD R24, R3, 0x1, R29 ;  /* 0x0000000103187824 */ /* 0x000fe400078e021d */
[----:B------:R-:W-:Y:S01]  /*7210*/  IMAD.IADD R30, R5, 0x1, R27 ;  /* 0x00000001051e7824 */ /* 0x000fe200078e021b */
        /* <DEDUP_REMOVED lines=16> */
[----:B-1----:R-:W-:Y:S05]  /*7320*/  CALL.ABS.NOINC R14 ;  /* 0x000000000e007343 */ /* 0x002fea0003c00000 */
.L_x_428:
[----:B------:R-:W-:Y:S05]  /*7330*/  BSYNC B6 ;  /* 0x0000000000067941 */ /* 0x000fea0003800000 */
.L_x_427:
[----:B------:R-:W0:Y:S01]  /*7340*/  S2R R20, SR_TID.X ;  /* 0x0000000000147919 */ /* 0x000e220000002100 */
[----:B------:R-:W-:Y:S01]  /*7350*/  ULDC.U8 UR4, c[0x0][0x410] ;  /* 0x0001040000047ab9 */ /* 0x000fe20000000000 */
[----:B0-----:R-:W-:Y:S02]  /*7360*/  VIADD R21, R20, 0xffffff80 ;  /* 0xffffff8014157836 */ /* 0x001fe40000000000 */
[----:B------:R-:W2:Y:S01]  /*7370*/  LDL R20, [R1+0x24] ;  /* 0x0000240001147983 */ /* 0x000ea20000100800 */
[----:B------:R-:W-:Y:S01]  /*7380*/  ISETP.NE.AND P0, PT, RZ, UR4, PT ;  /* 0x00000004ff007c0c */ /* 0x000fe2000bf05270 */
[----:B------:R-:W-:Y:S01]  /*7390*/  BSSY B0, `(.L_x_429) ;  /* 0x00003fd000007945 */ /* 0x000fe20003800000 */
[----:B------:R-:W-:-:S04]  /*73a0*/  LEA.HI R38, R21, R21, RZ, 0x1 ;  /* 0x0000001515267211 */ /* 0x000fc800078f08ff */
[----:B------:R-:W-:-:S05]  /*73b0*/  SHF.R.S32.HI R38, RZ, 0x1, R38 ;  /* 0x00000001ff267819 */ /* 0x000fca0000011426 */
[----:B------:R-:W-:Y:S02]  /*73c0*/  IMAD R6, R153, 0xc0, R38 ;  /* 0x000000c099067824 */ /* 0x000fe400078e0226 */
[----:B--2---:R-:W-:Y:S01]  /*73d0*/  IMAD.IADD R20, R18, 0x1, R20 ;  /* 0x0000000112147824 */ /* 0x004fe200078e0214 */
[----:B------:R-:W-:Y:S06]  /*73e0*/  @!P0 BRA `(.L_x_430) ;  /* 0x0000001800d08947 */ /* 0x000fec0003800000 */
[----:B------:R-:W-:-:S03]  /*73f0*/  UMOV UR4, 0xffffffff ;  /* 0xffffffff00047882 */ /* 0x000fc60000000000 */
[----:B------:R-:W-:Y:S05]  /*7400*/  BRA.DIV UR4, `(.L_x_431) ;  /* 0x0000011e04ac7947 */ /* 0x000fea000b800000 */
[----:B------:R0:W1:Y:S04]  /*7410*/  SHFL.IDX PT, R29, R28, RZ, 0x1e1f ;  /* 0x001e1fff1c1d7589 */ /* 0x00006800000e0000 */
[----:B------:R0:W2:Y:S04]  /*7420*/  SHFL.IDX PT, R14, R26, RZ, 0x1e1f ;  /* 0x001e1fff1a0e7589 */ /* 0x0000a800000e0000 */
[----:B------:R0:W3:Y:S04]  /*7430*/  SHFL.IDX PT, R0, R24, RZ, 0x1e1f ;  /* 0x001e1fff18007589 */ /* 0x0000e800000e0000 */
[----:B------:R0:W4:Y:S02]  /*7440*/  SHFL.IDX PT, R3, R30, RZ, 0x1e1f ;  /* 0x001e1fff1e037589 */ /* 0x00012400000e0000 */
.L_x_649:
[----:B------:R-:W5:Y:S01]  /*7450*/  LDL R5, [R1+0x40] ;  /* 0x0000400001057983 */ /* 0x000f620000100800 */
[----:B------:R-:W-:Y:S01]  /*7460*/  ULDC UR4, c[0x0][0x448] ;  /* 0x0001120000047ab9 */ /* 0x000fe20000000800 */
[----:B------:R-:W-:Y:S01]  /*7470*/  BSSY B1, `(.L_x_432) ;  /* 0x000002f000017945 */ /* 0x000fe20003800000 */
[----:B------:R-:W-:Y:S01]  /*7480*/  IMAD R37, R25, UR4, RZ ;  /* 0x0000000419257c24 */ /* 0x000fe2000f8e02ff */
[----:B0-----:R-:W-:Y:S02]  /*7490*/  CS2R R30, SRZ ;  /* 0x00000000001e7805 */ /* 0x001fe4000001ff00 */
[----:B------:R-:W-:Y:S02]  /*74a0*/  CS2R R24, SRZ ;  /* 0x0000000000187805 */ /* 0x000fe4000001ff00 */
[----:B------:R-:W-:Y:S02]  /*74b0*/  CS2R R8, SRZ ;  /* 0x0000000000087805 */ /* 0x000fe4000001ff00 */
[----:B------:R-:W-:-:S02]  /*74c0*/  CS2R R26, SRZ ;  /* 0x00000000001a7805 */ /* 0x000fc4000001ff00 */
[----:B------:R-:W-:Y:S02]  /*74d0*/  ISETP.GE.AND P0, PT, R6, R37, PT ;  /* 0x000000250600720c */ /* 0x000fe40003f06270 */
[----:B------:R-:W-:Y:S02]  /*74e0*/  CS2R R12, SRZ ;  /* 0x00000000000c7805 */ /* 0x000fe4000001ff00 */
[----:B------:R-:W-:Y:S02]  /*74f0*/  CS2R R10, SRZ ;  /* 0x00000000000a7805 */ /* 0x000fe4000001ff00 */
[----:B-----5:R-:W-:-:S04]  /*7500*/  LEA.HI R4, R5, R5, RZ, 0x1 ;  /* 0x0000000505047211 */ /* 0x020fc800078f08ff */
[----:B------:R-:W-:-:S05]  /*7510*/  LOP3.LUT R4, R4, 0xfffffffe, RZ, 0xc0, !PT ;  /* 0xfffffffe04047812 */ /* 0x000fca00078ec0ff */
[----:B------:R-:W-:-:S05]  /*7520*/  IMAD.IADD R4, R5, 0x1, -R4 ;  /* 0x0000000105047824 */ /* 0x000fca00078e0a04 */
[----:B------:R-:W-:Y:S01]  /*7530*/  SHF.L.U32 R21, R4, 0x1f, RZ ;  /* 0x0000001f04157819 */ /* 0x000fe200000006ff */
[----:B------:R-:W-:Y:S06]  /*7540*/  @P0 BRA `(.L_x_433) ;  /* 0x0000000000840947 */ /* 0x000fec0003800000 */
[----:B------:R-:W4:Y:S01]  /*7550*/  LDL R28, [R1+0x14] ;  /* 0x00001400011c7983 */ /* 0x000f220000100800 */
[----:B------:R-:W-:-:S03]  /*7560*/  ULDC UR4, c[0x0][0x3f4] ;  /* 0x0000fd0000047ab9 */ /* 0x000fc60000000800 */
[----:B------:R-:W4:Y:S04]  /*7570*/  LDL R15, [R1+0x18] ;  /* 0x00001800010f7983 */ /* 0x000f280000100800 */
[----:B------:R-:W4:Y:S04]  /*7580*/  LDL R40, [R1+0x58] ;  /* 0x0000580001287983 */ /* 0x000f280000100800 */
[----:B------:R-:W4:Y:S01]  /*7590*/  LDL R39, [R1+0x54] ;  /* 0x0000540001277983 */ /* 0x000f220000100800 */
[----:B------:R-:W-:Y:S02]  /*75a0*/  ISETP.GE.AND P5, PT, R22, UR4, PT ;  /* 0x0000000416007c0c */ /* 0x000fe4000bfa6270 */
[----:B------:R-:W-:-:S02]  /*75b0*/  CS2R R26, SRZ ;  /* 0x00000000001a7805 */ /* 0x000fc4000001ff00 */
[----:B------:R-:W-:Y:S02]  /*75c0*/  CS2R R30, SRZ ;  /* 0x00000000001e7805 */ /* 0x000fe4000001ff00 */
[----:B------:R-:W-:-:S07]  /*75d0*/  CS2R R12, SRZ ;  /* 0x00000000000c7805 */ /* 0x000fce000001ff00 */
[----:B------:R-:W-:Y:S02]  /*75e0*/  @!P5 SHF.R.S32.HI R7, RZ, 0x1f, R22 ;  /* 0x0000001fff07d819 */ /* 0x000fe40000011416 */
[C---:B-1----:R-:W-:Y:S02]  /*75f0*/  @!P5 IADD3 R4, P2, R22.reuse, R29, RZ ;  /* 0x0000001d1604d210 */ /* 0x042fe40007f5e0ff */
[----:B--2---:R-:W-:-:S03]  /*7600*/  @!P5 IADD3 R6, P3, R22, R14, RZ ;  /* 0x0000000e1606d210 */ /* 0x004fc60007f7e0ff */
[--C-:B---3--:R-:W-:Y:S02]  /*7610*/  @!P5 IMAD.X R5, R0, 0x1, R7.reuse, P2 ;  /* 0x000000010005d824 */ /* 0x108fe400010e0607 */
[----:B----4-:R-:W-:Y:S01]  /*7620*/  @!P5 IMAD.X R7, R3, 0x1, R7, P3 ;  /* 0x000000010307d824 */ /* 0x010fe200018e0607 */
[----:B------:R-:W-:Y:S02]  /*7630*/  CS2R R24, SRZ ;  /* 0x0000000000187805 */ /* 0x000fe4000001ff00 */
[----:B------:R-:W-:Y:S02]  /*7640*/  CS2R R10, SRZ ;  /* 0x00000000000a7805 */ /* 0x000fe4000001ff00 */
[----:B------:R-:W-:Y:S01]  /*7650*/  CS2R R8, SRZ ;  /* 0x0000000000087805 */ /* 0x000fe2000001ff00 */
[----:B------:R0:W5:Y:S04]  /*7660*/  @!P5 LD.E.64 R26, desc[UR42][R4.64] ;  /* 0x0000002a041ad980 */ /* 0x000168000c101b00 */
[----:B------:R0:W5:Y:S01]  /*7670*/  @!P5 LD.E.64 R30, desc[UR42][R6.64] ;  /* 0x0000002a061ed980 */ /* 0x000162000c101b00 */
[----:B------:R-:W-:-:S02]  /*7680*/  ISETP.GE.AND P1, PT, R28, UR4, PT ;  /* 0x000000041c007c0c */ /* 0x000fc4000bf26270 */
[----:B------:R-:W-:-:S11]  /*7690*/  ISETP.GE.AND P0, PT, R15, UR4, PT ;  /* 0x000000040f007c0c */ /* 0x000fd6000bf06270 */
[CC--:B------:R-:W-:Y:S02]  /*76a0*/  @!P1 IADD3 R32, P4, R28.reuse, R29.reuse, RZ ;  /* 0x0000001d1c209210 */ /* 0x0c0fe40007f9e0ff */
[-C--:B------:R-:W-:Y:S02]  /*76b0*/  @!P1 IADD3 R28, P2, R28, R14.reuse, RZ ;  /* 0x0000000e1c1c9210 */ /* 0x080fe40007f5e0ff */
[C---:B------:R-:W-:Y:S01]  /*76c0*/  @!P0 IADD3 R34, P3, R15.reuse, R29, RZ ;  /* 0x0000001d0f228210 */ /* 0x040fe20007f7e0ff */
[C-C-:B------:R-:W-:Y:S01]  /*76d0*/  @!P1 IMAD.X R33, R0.reuse, 0x1, R40.reuse, P4 ;  /* 0x0000000100219824 */ /* 0x140fe200020e0628 */
[----:B------:R-:W-:Y:S01]  /*76e0*/  @!P0 IADD3 R14, P4, R15, R14, RZ ;  /* 0x0000000e0f0e8210 */ /* 0x000fe20007f9e0ff */
[C---:B------:R-:W-:Y:S02]  /*76f0*/  @!P1 IMAD.X R29, R3.reuse, 0x1, R40, P2 ;  /* 0x00000001031d9824 */ /* 0x040fe400010e0628 */
[--C-:B------:R-:W-:Y:S01]  /*7700*/  @!P0 IMAD.X R35, R0, 0x1, R39.reuse, P3 ;  /* 0x0000000100238824 */ /* 0x100fe200018e0627 */
[----:B------:R0:W5:Y:S01]  /*7710*/  @!P1 LD.E.64 R12, desc[UR42][R32.64] ;  /* 0x0000002a200c9980 */ /* 0x000162000c101b00 */
[----:B------:R-:W-:-:S03]  /*7720*/  @!P0 IMAD.X R15, R3, 0x1, R39, P4 ;  /* 0x00000001030f8824 */ /* 0x000fc600020e0627 */
[----:B------:R0:W5:Y:S04]  /*7730*/  @!P1 LD.E.64 R24, desc[UR42][R28.64] ;  /* 0x0000002a1c189980 */ /* 0x000168000c101b00 */
[----:B------:R0:W5:Y:S04]  /*7740*/  @!P0 LD.E.64 R10, desc[UR42][R34.64] ;  /* 0x0000002a220a8980 */ /* 0x000168000c101b00 */
[----:B------:R0:W5:Y:S02]  /*7750*/  @!P0 LD.E.64 R8, desc[UR42][R14.64] ;  /* 0x0000002a0e088980 */ /* 0x000164000c101b00 */
.L_x_433:
[----:B------:R-:W-:Y:S05]  /*7760*/  BSYNC B1 ;  /* 0x0000000000017941 */ /* 0x000fea0003800000 */
.L_x_432:
[----:B------:R-:W1:Y:S01]  /*7770*/  SYNCS.PHASECHK.TRANS64.TRYWAIT P0, [R18+URZ+0x19c00], R21 ;  /* 0x019c0015120075a7 */ /* 0x000e62000800017f */
[----:B---3--:R-:W-:Y:S01]  /*7780*/  IMAD R0, R153, -0xc0, R37 ;  /* 0xffffff4099007824 */ /* 0x008fe200078e0225 */
[----:B------:R-:W-:Y:S04]  /*7790*/  BSSY B1, `(.L_x_434) ;  /* 0x0000004000017945 */ /* 0x000fe80003800000 */
[----:B------:R-:W-:-:S04]  /*77a0*/  VIMNMX R0, R0, 0xc0, PT ;  /* 0x000000c000007848 */ /* 0x000fc80003fe0100 */
[----:B------:R-:W-:Y:S01]  /*77b0*/  ISETP.GE.AND P1, PT, R38, R0, PT ;  /* 0x000000002600720c */ /* 0x000fe20003f26270 */
[----:B-1----:R-:W-:-:S12]  /*77c0*/  @!P0 BRA `(.L_x_435) ;  /* 0x0000011c002c8947 */ /* 0x002fd80003800000 */
.L_x_650:
[----:B------:R-:W-:Y:S05]  /*77d0*/  BSYNC B1 ;  /* 0x0000000000017941 */ /* 0x000fea0003800000 */
.L_x_434:
[----:B------:R-:W-:Y:S05]  /*77e0*/  @P1 BRA `(.L_x_436) ;  /* 0x0000003800dc1947 */ /* 0x000fea0003800000 */
[----:B0-----:R-:W3:Y:S01]  /*77f0*/  LDL R4, [R1+0x14] ;  /* 0x0000140001047983 */ /* 0x001ee20000100800 */
[----:B----4-:R-:W0:Y:S03]  /*7800*/  LDC R3, c[0x0][0x3f4] ;  /* 0x0000fd00ff037b82 */ /* 0x010e260000000800 */
[----:B------:R-:W4:Y:S01]  /*7810*/  LDL R0, [R1+0x18] ;  /* 0x0000180001007983 */ /* 0x000f220000100800 */
[----:B------:R-:W-:Y:S01]  /*7820*/  BSSY B1, `(.L_x_437) ;  /* 0x000007b000017945 */ /* 0x000fe20003800000 */
[-C--:B0-----:R-:W-:Y:S02]  /*7830*/  ISETP.GE.AND P0, PT, R22, R3.reuse, PT ;  /* 0x000000031600720c */ /* 0x081fe40003f06270 */
[-C--:B---3--:R-:W-:Y:S02]  /*7840*/  ISETP.GE.AND P1, PT, R4, R3.reuse, PT ;  /* 0x000000030400720c */ /* 0x088fe40003f26270 */
[----:B----4-:R-:W-:-:S09]  /*7850*/  ISETP.GE.AND P2, PT, R0, R3, PT ;  /* 0x000000030000720c */ /* 0x010fd20003f46270 */
[----:B------:R-:W-:Y:S05]  /*7860*/  @P0 BRA `(.L_x_438) ;  /* 0x0000000400d80947 */ /* 0x000fea0003800000 */
[----:B------:R-:W0:Y:S01]  /*7870*/  LDS.128 R4, [R20+0xf000] ;  /* 0x00f0000014047984 */ /* 0x000e220000000c00 */
[----:B-----5:R-:W-:Y:S02]  /*7880*/  SHF.R.U32.HI R15, RZ, 0x8, R27 ;  /* 0x00000008ff0f7819 */ /* 0x020fe4000001161b */
[----:B------:R-:W-:Y:S02]  /*7890*/  SHF.R.U32.HI R29, RZ, 0x8, R31 ;  /* 0x00000008ff1d7819 */ /* 0x000fe4000001161f */
[----:B--2---:R-:W-:Y:S02]  /*78a0*/  LOP3.LUT R14, R27, 0xff, RZ, 0xc0, !PT ;  /* 0x000000ff1b0e7812 */ /* 0x004fe400078ec0ff */
[----:B------:R-:W-:Y:S02]  /*78b0*/  LOP3.LUT R15, R15, 0xff, RZ, 0xc0, !PT ;  /* 0x000000ff0f0f7812 */ /* 0x000fe400078ec0ff */
[----:B------:R-:W-:Y:S02]  /*78c0*/  LOP3.LUT R28, R31, 0xff, RZ, 0xc0, !PT ;  /* 0x000000ff1f1c7812 */ /* 0x000fe400078ec0ff */
[----:B------:R-:W-:-:S02]  /*78d0*/  LOP3.LUT R29, R29, 0xff, RZ, 0xc0, !PT ;  /* 0x000000ff1d1d7812 */ /* 0x000fc400078ec0ff */
[----:B------:R-:W-:Y:S02]  /*78e0*/  SHF.R.U32.HI R32, RZ, 0x10, R31 ;  /* 0x00000010ff207819 */ /* 0x000fe4000001161f */
[----:B------:R-:W-:Y:S02]  /*78f0*/  PRMT R14, R15, 0x7604, R14 ;  /* 0x000076040f0e7816 */ /* 0x000fe4000000000e */
[----:B------:R-:W-:Y:S02]  /*7900*/  SHF.R.U32.HI R3, RZ, 0x8, R26 ;  /* 0x00000008ff037819 */ /* 0x000fe4000001161a */
[----:B------:R-:W-:Y:S02]  /*7910*/  SHF.R.U32.HI R15, RZ, 0x8, R30 ;  /* 0x00000008ff0f7819 */ /* 0x000fe4000001161e */
[----:B------:R-:W-:Y:S02]  /*7920*/  SHF.R.U32.HI R33, RZ, 0x10, R27 ;  /* 0x00000010ff217819 */ /* 0x000fe4000001161b */
[----:B------:R-:W-:Y:S01]  /*7930*/  PRMT R28, R29, 0x7604, R28 ;  /* 0x000076041d1c7816 */ /* 0x000fe2000000001c */
[----:B------:R-:W-:Y:S01]  /*7940*/  IMAD.U32 R29, R32, 0x10000, RZ ;  /* 0x00010000201d7824 */ /* 0x000fe200078e00ff */
[----:B------:R-:W-:-:S02]  /*7950*/  LOP3.LUT R0, R26, 0xff, RZ, 0xc0, !PT ;  /* 0x000000ff1a007812 */ /* 0x000fc400078ec0ff */
[----:B------:R-:W-:Y:S02]  /*7960*/  LOP3.LUT R3, R3, 0xff, RZ, 0xc0, !PT ;  /* 0x000000ff03037812 */ /* 0x000fe400078ec0ff */
[----:B-1----:R-:W-:Y:S02]  /*7970*/  LOP3.LUT R21, R15, 0xff, RZ, 0xc0, !PT ;  /* 0x000000ff0f157812 */ /* 0x002fe400078ec0ff */
[----:B------:R-:W-:Y:S02]  /*7980*/  SHF.L.U32 R15, R33, 0x10, RZ ;  /* 0x00000010210f7819 */ /* 0x000fe400000006ff */
[----:B------:R-:W-:Y:S02]  /*7990*/  PRMT R3, R3, 0x7604, R0 ;  /* 0x0000760403037816 */ /* 0x000fe40000000000 */
[----:B------:R-:W-:Y:S02]  /*79a0*/  LOP3.LUT R29, R28, 0xff0000, R29, 0xf8, !PT ;  /* 0x00ff00001c1d7812 */ /* 0x000fe400078ef81d */
[----:B------:R-:W-:-:S02]  /*79b0*/  LOP3.LUT R0, R30, 0xff, RZ, 0xc0, !PT ;  /* 0x000000ff1e007812 */ /* 0x000fc400078ec0ff */
[----:B------:R-:W-:Y:S02]  /*79c0*/  LOP3.LUT R15, R14, 0xff0000, R15, 0xf8, !PT ;  /* 0x00ff00000e0f7812 */ /* 0x000fe400078ef80f */
[----:B------:R-:W-:Y:S02]  /*79d0*/  LOP3.LUT R32, R29, 0xff000000, R31, 0xf8, !PT ;  /* 0xff0000001d207812 */ /* 0x000fe400078ef81f */
[----:B------:R-:W-:Y:S02]  /*79e0*/  PRMT R21, R21, 0x7604, R0 ;  /* 0x0000760415157816 */ /* 0x000fe40000000000 */
[----:B------:R-:W-:Y:S02]  /*79f0*/  LOP3.LUT R27, R15, 0xff000000, R27, 0xf8, !PT ;  /* 0xff0000000f1b7812 */ /* 0x000fe400078ef81b */
[----:B0-----:R-:W-:Y:S02]  /*7a00*/  F2FP.F16.E4M3.UNPACK_B R0, R6.H1 ;  /* 0x00000006ff00723e */ /* 0x001fe400030006ff */
[----:B------:R-:W-:-:S02]  /*7a10*/  F2FP.F16.E4M3.UNPACK_B R33, R32 ;  /* 0x00000020ff21723e */ /* 0x000fc400020006ff */
[----:B------:R-:W-:Y:S01]  /*7a20*/  LOP3.LUT R21, R21, 0xff0000, R30, 0xf8, !PT ;  /* 0x00ff000015157812 */ /* 0x000fe200078ef81e */
[--C-:B------:R-:W-:Y:S01]  /*7a30*/  HADD2.F32 R15, -RZ, R0.reuse.H1_H1 ;  /* 0x30000000ff0f7230 */ /* 0x100fe20000004100 */
[----:B------:R-:W-:Y:S01]  /*7a40*/  F2FP.F16.E4M3.UNPACK_B R29, R27 ;  /* 0x0000001bff1d723e */ /* 0x000fe200020006ff */
[----:B------:R-:W-:Y:S01]  /*7a50*/  HADD2.F32 R34, -RZ, R33.H1_H1 ;  /* 0x30000021ff227230 */ /* 0x000fe20000004100 */
[----:B------:R-:W-:Y:S01]  /*7a60*/  LOP3.LUT R3, R3, 0xff0000, R26, 0xf8, !PT ;  /* 0x00ff000003037812 */ /* 0x000fe200078ef81a */
[----:B------:R-:W-:Y:S01]  /*7a70*/  HADD2.F32 R14, -RZ, R0.H0_H0 ;  /* 0x20000000ff0e7230 */ /* 0x000fe20000004100 */
[----:B------:R-:W-:Y:S01]  /*7a80*/  LOP3.LUT R31, R21, 0xff000000, R30, 0xf8, !PT ;  /* 0xff000000151f7812 */ /* 0x000fe200078ef81e */
[----:B------:R-:W-:Y:S01]  /*7a90*/  HADD2.F32 R30, -RZ, R29.H1_H1 ;  /* 0x3000001dff1e7230 */ /* 0x000fe20000004100 */
[----:B------:R-:W-:Y:S01]  /*7aa0*/  LOP3.LUT R28, R3, 0xff000000, R26, 0xf8, !PT ;  /* 0xff000000031c7812 */ /* 0x000fe200078ef81a */
[----:B------:R-:W-:Y:S01]  /*7ab0*/  FMUL.FTZ R35, R15, R34 ;  /* 0x000000220f237220 */ /* 0x000fe20000410000 */
[----:B------:R-:W-:-:S02]  /*7ac0*/  F2FP.F16.E4M3.UNPACK_B R3, R6 ;  /* 0x00000006ff03723e */ /* 0x000fc400020006ff */
[-C--:B------:R-:W-:Y:S01]  /*7ad0*/  FMUL.FTZ R15, R15, R30.reuse ;  /* 0x0000001e0f0f7220 */ /* 0x080fe20000410000 */
[-C--:B------:R-:W-:Y:S01]  /*7ae0*/  F2FP.F16.E4M3.UNPACK_B R21, R7.reuse ;  /* 0x00000007ff15723e */ /* 0x080fe200020006ff */
[C---:B------:R-:W-:Y:S01]  /*7af0*/  FFMA.FTZ R37, R14.reuse, R30, -R35 ;  /* 0x0000001e0e257223 */ /* 0x040fe20000010823 */
[----:B------:R-:W-:Y:S01]  /*7b00*/  F2FP.F16.E4M3.UNPACK_B R26, R7.H1 ;  /* 0x00000007ff1a723e */ /* 0x000fe200030006ff */
[----:B------:R-:W-:Y:S01]  /*7b10*/  FFMA.FTZ R40, R14, R34, R15 ;  /* 0x000000220e287223 */ /* 0x000fe2000001000f */
[-C--:B------:R-:W-:Y:S01]  /*7b20*/  F2FP.F16.E4M3.UNPACK_B R6, R5.reuse ;  /* 0x00000005ff06723e */ /* 0x080fe200020006ff */
[----:B------:R-:W-:Y:S01]  /*7b30*/  HADD2.F32 R30, -RZ, R33.H0_H0 ;  /* 0x20000021ff1e7230 */ /* 0x000fe20000004100 */
[----:B------:R-:W-:Y:S01]  /*7b40*/  F2FP.F16.E4M3.UNPACK_B R7, R5.H1 ;  /* 0x00000005ff07723e */ /* 0x000fe200030006ff */
[----:B------:R-:W-:Y:S01]  /*7b50*/  HADD2.F32 R5, -RZ, R3.H1_H1 ;  /* 0x30000003ff057230 */ /* 0x000fe20000004100 */
[----:B------:R-:W-:Y:S01]  /*7b60*/  F2FP.F16.E4M3.UNPACK_B R32, R32.H1 ;  /* 0x00000020ff20723e */ /* 0x000fe200030006ff */
[----:B------:R-:W-:Y:S01]  /*7b70*/  HADD2.F32 R14, -RZ, R29.H0_H0 ;  /* 0x2000001dff0e7230 */ /* 0x000fe20000004100 */
[----:B------:R-:W-:Y:S01]  /*7b80*/  F2FP.F16.E4M3.UNPACK_B R27, R27.H1 ;  /* 0x0000001bff1b723e */ /* 0x000fe200030006ff */
[----:B------:R-:W-:-:S02]  /*7b90*/  HADD2.F32 R3, -RZ, R3.H0_H0 ;  /* 0x20000003ff037230 */ /* 0x000fc40000004100 */
[C---:B------:R-:W-:Y:S01]  /*7ba0*/  FMUL.FTZ R38, R5.reuse, R30 ;  /* 0x0000001e05267220 */ /* 0x040fe20000410000 */
[----:B------:R-:W-:Y:S02]  /*7bb0*/  HADD2.F32 R34, -RZ, R32.H0_H0 ;  /* 0x20000020ff227230 */ /* 0x000fe40000004100 */
[-C--:B------:R-:W-:Y:S01]  /*7bc0*/  FMUL.FTZ R15, R5, R14.reuse ;  /* 0x0000000e050f7220 */ /* 0x080fe20000410000 */
[----:B------:R-:W-:Y:S02]  /*7bd0*/  HADD2.F32 R5, -RZ, R21.H1_H1 ;  /* 0x30000015ff057230 */ /* 0x000fe40000004100 */
[C---:B------:R-:W-:Y:S01]  /*7be0*/  FFMA.FTZ R38, R3.reuse, R14, -R38 ;  /* 0x0000000e03267223 */ /* 0x040fe20000010826 */
[----:B------:R-:W-:Y:S02]  /*7bf0*/  HADD2.F32 R14, -RZ, R27.H0_H0 ;  /* 0x2000001bff0e7230 */ /* 0x000fe40000004100 */
[----:B------:R-:W-:Y:S01]  /*7c00*/  FFMA.FTZ R35, R3, R30, R15 ;  /* 0x0000001e03237223 */ /* 0x000fe2000001000f */
[----:B------:R-:W-:-:S02]  /*7c10*/  HADD2.F32 R21, -RZ, R21.H0_H0 ;  /* 0x20000015ff157230 */ /* 0x000fc40000004100 */
[C---:B------:R-:W-:Y:S01]  /*7c20*/  FMUL.FTZ R30, R5.reuse, R34 ;  /* 0x00000022051e7220 */ /* 0x040fe20000410000 */
[----:B------:R-:W-:Y:S02]  /*7c30*/  HADD2.F32 R32, -RZ, R32.H1_H1 ;  /* 0x30000020ff207230 */ /* 0x000fe40000004100 */
[----:B------:R-:W-:Y:S01]  /*7c40*/  FMUL.FTZ R42, R5, R14 ;  /* 0x0000000e052a7220 */ /* 0x000fe20000410000 */
[--C-:B------:R-:W-:Y:S01]  /*7c50*/  HADD2.F32 R3, -RZ, R26.reuse.H1_H1 ;  /* 0x3000001aff037230 */ /* 0x100fe20000004100 */
[----:B------:R-:W-:Y:S01]  /*7c60*/  F2FP.F16.E4M3.UNPACK_B R0, R4 ;  /* 0x00000004ff00723e */ /* 0x000fe200020006ff */
[----:B------:R-:W-:Y:S02]  /*7c70*/  HADD2.F32 R27, -RZ, R27.H1_H1 ;  /* 0x3000001bff1b7230 */ /* 0x000fe40000004100 */
[----:B------:R-:W-:Y:S01]  /*7c80*/  FFMA.FTZ R39, R21, R14, -R30 ;  /* 0x0000000e15277223 */ /* 0x000fe2000001081e */
[----:B------:R-:W-:Y:S02]  /*7c90*/  HADD2.F32 R26, -RZ, R26.H0_H0 ;  /* 0x2000001aff1a7230 */ /* 0x000fe40000004100 */
[C---:B------:R-:W-:Y:S01]  /*7ca0*/  FMUL.FTZ R5, R3.reuse, R32 ;  /* 0x0000002003057220 */ /* 0x040fe20000410000 */
[----:B------:R-:W-:Y:S01]  /*7cb0*/  F2FP.F16.E4M3.UNPACK_B R15, R31 ;  /* 0x0000001fff0f723e */ /* 0x000fe200020006ff */
[-C--:B------:R-:W-:Y:S01]  /*7cc0*/  FMUL.FTZ R3, R3, R27.reuse ;  /* 0x0000001b03037220 */ /* 0x080fe20000410000 */
[----:B------:R-:W-:Y:S01]  /*7cd0*/  F2FP.F16.E4M3.UNPACK_B R4, R4.H1 ;  /* 0x00000004ff04723e */ /* 0x000fe200030006ff */
[----:B------:R-:W-:Y:S01]  /*7ce0*/  FFMA.FTZ R42, R21, R34, R42 ;  /* 0x00000022152a7223 */ /* 0x000fe2000001002a */
[----:B------:R-:W-:Y:S01]  /*7cf0*/  F2FP.F16.E4M3.UNPACK_B R14, R28 ;  /* 0x0000001cff0e723e */ /* 0x000fe200020006ff */
[----:B------:R-:W-:Y:S01]  /*7d00*/  FFMA.FTZ R34, R26, R27, -R5 ;  /* 0x0000001b1a227223 */ /* 0x000fe20000010805 */
[----:B------:R-:W-:-:S02]  /*7d10*/  HADD2.F32 R27, -RZ, R15.H1_H1 ;  /* 0x3000000fff1b7230 */ /* 0x000fc40000004100 */
[----:B------:R-:W-:Y:S01]  /*7d20*/  FFMA.FTZ R41, R26, R32, R3 ;  /* 0x000000201a297223 */ /* 0x000fe20000010003 */
[----:B------:R-:W-:Y:S01]  /*7d30*/  HADD2.F32 R21, -RZ, R15.H0_H0 ;  /* 0x2000000fff157230 */ /* 0x000fe20000004100 */
[----:B------:R-:W-:Y:S01]  /*7d40*/  F2FP.F16.E4M3.UNPACK_B R28, R28.H1 ;  /* 0x0000001cff1c723e */ /* 0x000fe200030006ff */
[----:B------:R-:W-:Y:S01]  /*7d50*/  HADD2.F32 R5, -RZ, R4.H1_H1 ;  /* 0x30000004ff057230 */ /* 0x000fe20000004100 */
[----:B------:R-:W-:Y:S01]  /*7d60*/  F2FP.F16.E4M3.UNPACK_B R31, R31.H1 ;  /* 0x0000001fff1f723e */ /* 0x000fe200030006ff */
[----:B------:R-:W-:Y:S02]  /*7d70*/  HADD2.F32 R15, -RZ, R14.H1_H1 ;  /* 0x3000000eff0f7230 */ /* 0x000fe40000004100 */
[----:B------:R-:W-:Y:S02]  /*7d80*/  HADD2.F32 R3, -RZ, R0.H1_H1 ;  /* 0x30000000ff037230 */ /* 0x000fe40000004100 */
[----:B------:R-:W-:Y:S01]  /*7d90*/  FMUL.FTZ R29, R5, R27 ;  /* 0x0000001b051d7220 */ /* 0x000fe20000410000 */
[----:B------:R-:W-:-:S02]  /*7da0*/  HADD2.F32 R4, -RZ, R4.H0_H0 ;  /* 0x20000004ff047230 */ /* 0x000fc40000004100 */
[----:B------:R-:W-:Y:S01]  /*7db0*/  FMUL.FTZ R33, R5, R15 ;  /* 0x0000000f05217220 */ /* 0x000fe20000410000 */
[----:B------:R-:W-:Y:S02]  /*7dc0*/  HADD2.F32 R14, -RZ, R14.H0_H0 ;  /* 0x2000000eff0e7230 */ /* 0x000fe40000004100 */
[C---:B------:R-:W-:Y:S01]  /*7dd0*/  FMUL.FTZ R5, R3.reuse, R21 ;  /* 0x0000001503057220 */ /* 0x040fe20000410000 */
[----:B------:R-:W-:Y:S02]  /*7de0*/  HADD2.F32 R0, -RZ, R0.H0_H0 ;  /* 0x20000000ff007230 */ /* 0x000fe40000004100 */
[C---:B------:R-:W-:Y:S01]  /*7df0*/  FFMA.FTZ R29, R4.reuse, R15, -R29 ;  /* 0x0000000f041d7223 */ /* 0x040fe2000001081d */
[----:B------:R-:W-:Y:S01]  /*7e00*/  FFMA.FTZ R30, R4, R27, R33 ;  /* 0x0000001b041e7223 */ /* 0x000fe20000010021 */
[-C--:B------:R-:W-:Y:S01]  /*7e10*/  FMUL.FTZ R26, R3, R14.reuse ;  /* 0x0000000e031a7220 */ /* 0x080fe20000410000 */
[----:B------:R-:W-:Y:S02]  /*7e20*/  HADD2.F32 R4, -RZ, R28.H1_H1 ;  /* 0x3000001cff047230 */ /* 0x000fe40000004100 */
[----:B------:R-:W-:Y:S01]  /*7e30*/  FFMA.FTZ R15, R0, R14, -R5 ;  /* 0x0000000e000f7223 */ /* 0x000fe20000010805 */
[----:B------:R-:W-:-:S02]  /*7e40*/  HADD2.F32 R3, -RZ, R7.H1_H1 ;  /* 0x30000007ff037230 */ /* 0x000fc40000004100 */
[----:B------:R-:W-:Y:S01]  /*7e50*/  FFMA.FTZ R26, R0, R21, R26 ;  /* 0x00000015001a7223 */ /* 0x000fe2000001001a */
[--C-:B------:R-:W-:Y:S02]  /*7e60*/  HADD2.F32 R14, -RZ, R31.reuse.H1_H1 ;  /* 0x3000001fff0e7230 */ /* 0x100fe40000004100 */
[----:B------:R-:W-:Y:S02]  /*7e70*/  HADD2.F32 R31, -RZ, R31.H0_H0 ;  /* 0x2000001fff1f7230 */ /* 0x000fe40000004100 */
[C---:B------:R-:W-:Y:S01]  /*7e80*/  FMUL.FTZ R21, R3.reuse, R4 ;  /* 0x0000000403157220 */ /* 0x040fe20000410000 */
[----:B------:R-:W-:Y:S02]  /*7e90*/  HADD2.F32 R0, -RZ, R6.H1_H1 ;  /* 0x30000006ff007230 */ /* 0x000fe40000004100 */
[----:B------:R-:W-:Y:S02]  /*7ea0*/  HADD2.F32 R5, -RZ, R28.H0_H0 ;  /* 0x2000001cff057230 */ /* 0x000fe40000004100 */
[----:B------:R-:W-:Y:S01]  /*7eb0*/  FMUL.FTZ R28, R3, R14 ;  /* 0x0000000e031c7220 */ /* 0x000fe20000410000 */
[----:B------:R-:W-:-:S02]  /*7ec0*/  HADD2.F32 R7, -RZ, R7.H0_H0 ;  /* 0x20000007ff077230 */ /* 0x000fc40000004100 */
[C---:B------:R-:W-:Y:S01]  /*7ed0*/  FMUL.FTZ R3, R0.reuse, R31 ;  /* 0x0000001f00037220 */ /* 0x040fe20000410000 */
[----:B------:R-:W-:Y:S02]  /*7ee0*/  HADD2.F32 R6, -RZ, R6.H0_H0 ;  /* 0x20000006ff067230 */ /* 0x000fe40000004100 */
[-C--:B------:R-:W-:Y:S01]  /*7ef0*/  FMUL.FTZ R0, R0, R5.reuse ;  /* 0x0000000500007220 */ /* 0x080fe20000410000 */
[C---:B------:R-:W-:Y:S01]  /*7f00*/  FFMA.FTZ R28, R7.reuse, R4, -R28 ;  /* 0x00000004071c7223 */ /* 0x040fe2000001081c */
[----:B------:R-:W-:Y:S01]  /*7f10*/  FFMA.FTZ R21, R7, R14, R21 ;  /* 0x0000000e07157223 */ /* 0x000fe20000010015 */
[C---:B------:R-:W-:Y:S01]  /*7f20*/  FFMA.FTZ R5, R6.reuse, R5, -R3 ;  /* 0x0000000506057223 */ /* 0x040fe20000010803 */
[----:B------:R-:W-:Y:S01]  /*7f30*/  FFMA.FTZ R0, R6, R31, R0 ;  /* 0x0000001f06007223 */ /* 0x000fe20000010000 */
[----:B------:R-:W-:Y:S02]  /*7f40*/  F2FP.SATFINITE.E4M3.F32.PACK_AB_MERGE_C R6, R40, R37, RZ ;  /* 0x000000252806723e */ /* 0x000fe400048070ff */
[----:B------:R-:W-:-:S02]  /*7f50*/  F2FP.SATFINITE.E4M3.F32.PACK_AB_MERGE_C R7, R41, R34, RZ ;  /* 0x000000222907723e */ /* 0x000fc400048070ff */
[----:B------:R-:W-:Y:S02]  /*7f60*/  F2FP.SATFINITE.E4M3.F32.PACK_AB_MERGE_C R4, R30, R29, RZ ;  /* 0x0000001d1e04723e */ /* 0x000fe400048070ff */
[----:B------:R-:W-:Y:S02]  /*7f70*/  F2FP.SATFINITE.E4M3.F32.PACK_AB_MERGE_C R21, R21, R28, RZ ;  /* 0x0000001c1515723e */ /* 0x000fe400048070ff */
[----:B------:R-:W-:Y:S02]  /*7f80*/  F2FP.SATFINITE.E4M3.F32.PACK_AB_MERGE_C R6, R35, R38, R6 ;  /* 0x000000262306723e */ /* 0x000fe40004807006 */
[----:B------:R-:W-:Y:S02]  /*7f90*/  F2FP.SATFINITE.E4M3.F32.PACK_AB_MERGE_C R7, R42, R39, R7 ;  /* 0x000000272a07723e */ /* 0x000fe40004807007 */
[----:B------:R-:W-:Y:S02]  /*7fa0*/  F2FP.SATFINITE.E4M3.F32.PACK_AB_MERGE_C R4, R26, R15, R4 ;  /* 0x0000000f1a04723e */ /* 0x000fe40004807004 */
[----:B------:R-:W-:-:S05]  /*7fb0*/  F2FP.SATFINITE.E4M3.F32.PACK_AB_MERGE_C R5, R0, R5, R21 ;  /* 0x000000050005723e */ /* 0x000fca0004807015 */
[----:B------:R0:W-:Y:S02]  /*7fc0*/  STS.128 [R20+0xf000], R4 ;  /* 0x00f0000414007388 */ /* 0x0001e40000000c00 */
.L_x_438:
[----:B------:R-:W-:Y:S05]  /*7fd0*/  BSYNC B1 ;  /* 0x0000000000017941 */ /* 0x000fea0003800000 */
.L_x_437:
[----:B------:R-:W-:Y:S04]  /*7fe0*/  BSSY B1, `(.L_x_439) ;  /* 0x000007c000017945 */ /* 0x000fe80003800000 */
[----:B------:R-:W-:Y:S05]  /*7ff0*/  @P1 BRA `(.L_x_440) ;  /* 0x0000000400e81947 */ /* 0x000fea0003800000 */
[----:B0-----:R-:W0:Y:S01]  /*8000*/  LDS.128 R4, [R20+0x10800] ;  /* 0x0108000014047984 */ /* 0x001e220000000c00 */
[----:B-----5:R-:W-:Y:S02]  /*8010*/  SHF.R.U32.HI R27, RZ, 0x8, R25 ;  /* 0x00000008ff1b7819 */ /* 0x020fe40000011619 */
[----:B--2---:R-:W-:Y:S02]  /*8020*/  SHF.R.U32.HI R14, RZ, 0x8, R13 ;  /* 0x00000008ff0e7819 */ /* 0x004fe4000001160d */
[----:B-1----:R-:W-:Y:S02]  /*8030*/  SHF.R.U32.HI R21, RZ, 0x8, R24 ;  /* 0x00000008ff157819 */ /* 0x002fe40000011618 */
[----:B------:R-:W-:Y:S02]  /*8040*/  LOP3.LUT R28, R25, 0xff, RZ, 0xc0, !PT ;  /* 0x000000ff191c7812 */ /* 0x000fe400078ec0ff */
[----:B------:R-:W-:Y:S02]  /*8050*/  LOP3.LUT R27, R27, 0xff, RZ, 0xc0, !PT ;  /* 0x000000ff1b1b7812 */ /* 0x000fe400078ec0ff */
[----:B------:R-:W-:-:S02]  /*8060*/  LOP3.LUT R15, R13, 0xff, RZ, 0xc0, !PT ;  /* 0x000000ff0d0f7812 */ /* 0x000fc400078ec0ff */
[----:B------:R-:W-:Y:S02]  /*8070*/  LOP3.LUT R14, R14, 0xff, RZ, 0xc0, !PT ;  /* 0x000000ff0e0e7812 */ /* 0x000fe400078ec0ff */
[----:B------:R-:W-:Y:S02]  /*8080*/  SHF.R.U32.HI R0, RZ, 0x8, R12 ;  /* 0x00000008ff007819 */ /* 0x000fe4000001160c */
[----:B------:R-:W-:Y:S02]  /*8090*/  LOP3.LUT R26, R24, 0xff, RZ, 0xc0, !PT ;  /* 0x000000ff181a7812 */ /* 0x000fe400078ec0ff */
[----:B------:R-:W-:Y:S02]  /*80a0*/  LOP3.LUT R21, R21, 0xff, RZ, 0xc0, !PT ;  /* 0x000000ff15157812 */ /* 0x000fe400078ec0ff */
[----:B------:R-:W-:Y:S02]  /*80b0*/  PRMT R28, R27, 0x7604, R28 ;  /* 0x000076041b1c7816 */ /* 0x000fe4000000001c */
[----:B------:R-:W-:-:S02]  /*80c0*/  PRMT R15, R14, 0x7604, R15 ;  /* 0x000076040e0f7816 */ /* 0x000fc4000000000f */
[----:B------:R-:W-:Y:S02]  /*80d0*/  SHF.R.U32.HI R27, RZ, 0x10, R25 ;  /* 0x00000010ff1b7819 */ /* 0x000fe40000011619 */
[----:B------:R-:W-:Y:S02]  /*80e0*/  SHF.R.U32.HI R14, RZ, 0x10, R13 ;  /* 0x00000010ff0e7819 */ /* 0x000fe4000001160d */
[----:B------:R-:W-:Y:S02]  /*80f0*/  LOP3.LUT R3, R12, 0xff, RZ, 0xc0, !PT ;  /* 0x000000ff0c037812 */ /* 0x000fe400078ec0ff */
[----:B------:R-:W-:Y:S02]  /*8100*/  LOP3.LUT R0, R0, 0xff, RZ, 0xc0, !PT ;  /* 0x000000ff00007812 */ /* 0x000fe400078ec0ff */
[----:B------:R-:W-:Y:S02]  /*8110*/  PRMT R26, R21, 0x7604, R26 ;  /* 0x00007604151a7816 */ /* 0x000fe4000000001a */
[----:B------:R-:W-:-:S02]  /*8120*/  SHF.R.U32.HI R21, RZ, 0x10, R24 ;  /* 0x00000010ff157819 */ /* 0x000fc40000011618 */
[----:B------:R-:W-:Y:S02]  /*8130*/  LOP3.LUT R27, R27, 0xff, RZ, 0xc0, !PT ;  /* 0x000000ff1b1b7812 */ /* 0x000fe400078ec0ff */
[----:B------:R-:W-:Y:S02]  /*8140*/  LOP3.LUT R14, R14, 0xff, RZ, 0xc0, !PT ;  /* 0x000000ff0e0e7812 */ /* 0x000fe400078ec0ff */
[----:B------:R-:W-:Y:S02]  /*8150*/  PRMT R3, R0, 0x7604, R3 ;  /* 0x0000760400037816 */ /* 0x000fe40000000003 */
[----:B------:R-:W-:Y:S02]  /*8160*/  SHF.R.U32.HI R0, RZ, 0x10, R12 ;  /* 0x00000010ff007819 */ /* 0x000fe4000001160c */
[----:B------:R-:W-:Y:S02]  /*8170*/  LOP3.LUT R21, R21, 0xff, RZ, 0xc0, !PT ;  /* 0x000000ff15157812 */ /* 0x000fe400078ec0ff */
[----:B------:R-:W-:-:S02]  /*8180*/  PRMT R29, R27, 0x7054, R28 ;  /* 0x000070541b1d7816 */ /* 0x000fc4000000001c */
[----:B------:R-:W-:Y:S02]  /*8190*/  PRMT R15, R14, 0x7054, R15 ;  /* 0x000070540e0f7816 */ /* 0x000fe4000000000f */
[----:B------:R-:W-:Y:S02]  /*81a0*/  LOP3.LUT R0, R0, 0xff, RZ, 0xc0, !PT ;  /* 0x000000ff00007812 */ /* 0x000fe400078ec0ff */
[----:B------:R-:W-:Y:S02]  /*81b0*/  PRMT R27, R21, 0x7054, R26 ;  /* 0x00007054151b7816 */ /* 0x000fe4000000001a */
[----:B------:R-:W-:Y:S02]  /*81c0*/  LOP3.LUT R29, R29, 0xff000000, R25, 0xf8, !PT ;  /* 0xff0000001d1d7812 */ /* 0x000fe400078ef819 */
[----:B------:R-:W-:Y:S02]  /*81d0*/  LOP3.LUT R25, R15, 0xff000000, R13, 0xf8, !PT ;  /* 0xff0000000f197812 */ /* 0x000fe400078ef80d */
[----:B------:R-:W-:-:S02]  /*81e0*/  PRMT R3, R0, 0x7054, R3 ;  /* 0x0000705400037816 */ /* 0x000fc40000000003 */
[-C--:B0-----:R-:W-:Y:S02]  /*81f0*/  F2FP.F16.E4M3.UNPACK_B R0, R6.reuse.H1 ;  /* 0x00000006ff00723e */ /* 0x081fe400030006ff */
[----:B------:R-:W-:Y:S02]  /*8200*/  LOP3.LUT R27, R27, 0xff000000, R24, 0xf8, !PT ;  /* 0xff0000001b1b7812 */ /* 0x000fe400078ef818 */
[----:B------:R-:W-:Y:S01]  /*8210*/  F2FP.F16.E4M3.UNPACK_B R28, R29 ;  /* 0x0000001dff1c723e */ /* 0x000fe200020006ff */
[----:B------:R-:W-:Y:S01]  /*8220*/  HADD2.F32 R13, -RZ, R0.H1_H1 ;  /* 0x30000000ff0d7230 */ /* 0x000fe20000004100 */
[----:B------:R-:W-:Y:S02]  /*8230*/  F2FP.F16.E4M3.UNPACK_B R24, R25 ;  /* 0x00000019ff18723e */ /* 0x000fe400020006ff */
[----:B------:R-:W-:Y:S01]  /*8240*/  LOP3.LUT R21, R3, 0xff000000, R12, 0xf8, !PT ;  /* 0xff00000003157812 */ /* 0x000fe200078ef80c */
[----:B------:R-:W-:Y:S01]  /*8250*/  HADD2.F32 R30, -RZ, R28.H1_H1 ;  /* 0x3000001cff1e7230 */ /* 0x000fe20000004100 */
[----:B------:R-:W-:Y:S01]  /*8260*/  F2FP.F16.E4M3.UNPACK_B R3, R6 ;  /* 0x00000006ff03723e */ /* 0x000fe200020006ff */
[----:B------:R-:W-:Y:S01]  /*8270*/  HADD2.F32 R26, -RZ, R24.H1_H1 ;  /* 0x30000018ff1a7230 */ /* 0x000fe20000004100 */
[-C--:B------:R-:W-:Y:S01]  /*8280*/  F2FP.F16.E4M3.UNPACK_B R14, R7.reuse ;  /* 0x00000007ff0e723e */ /* 0x080fe200020006ff */
[----:B------:R-:W-:Y:S01]  /*8290*/  HADD2.F32 R12, -RZ, R0.H0_H0 ;  /* 0x20000000ff0c7230 */ /* 0x000fe20000004100 */
[----:B------:R-:W-:Y:S01]  /*82a0*/  F2FP.F16.E4M3.UNPACK_B R15, R7.H1 ;  /* 0x00000007ff0f723e */ /* 0x000fe200030006ff */
[C---:B------:R-:W-:Y:S01]  /*82b0*/  FMUL.FTZ R31, R13.reuse, R30 ;  /* 0x0000001e0d1f7220 */ /* 0x040fe20000410000 */
[-C--:B------:R-:W-:Y:S01]  /*82c0*/  F2FP.F16.E4M3.UNPACK_B R6, R5.reuse ;  /* 0x00000005ff06723e */ /* 0x080fe200020006ff */
[----:B------:R-:W-:Y:S01]  /*82d0*/  FMUL.FTZ R13, R13, R26 ;  /* 0x0000001a0d0d7220 */ /* 0x000fe20000410000 */
[----:B------:R-:W-:Y:S01]  /*82e0*/  F2FP.F16.E4M3.UNPACK_B R7, R5.H1 ;  /* 0x00000005ff07723e */ /* 0x000fe200030006ff */
[----:B------:R-:W-:Y:S01]  /*82f0*/  HADD2.F32 R28, -RZ, R28.H0_H0 ;  /* 0x2000001cff1c7230 */ /* 0x000fe20000004100 */
[----:B------:R-:W-:Y:S01]  /*8300*/  F2FP.F16.E4M3.UNPACK_B R29, R29.H1 ;  /* 0x0000001dff1d723e */ /* 0x000fe200030006ff */
[----:B------:R-:W-:-:S02]  /*8310*/  HADD2.F32 R5, -RZ, R3.H1_H1 ;  /* 0x30000003ff057230 */ /* 0x000fc40000004100 */
[C---:B------:R-:W-:Y:S01]  /*8320*/  FFMA.FTZ R32, R12.reuse, R26, -R31 ;  /* 0x0000001a0c207223 */ /* 0x040fe2000001081f */
[----:B------:R-:W-:Y:S02]  /*8330*/  HADD2.F32 R24, -RZ, R24.H0_H0 ;  /* 0x20000018ff187230 */ /* 0x000fe40000004100 */
[----:B------:R-:W-:Y:S01]  /*8340*/  FFMA.FTZ R33, R12, R30, R13 ;  /* 0x0000001e0c217223 */ /* 0x000fe2000001000d */
[----:B------:R-:W-:Y:S01]  /*8350*/  HADD2.F32 R3, -RZ, R3.H0_H0 ;  /* 0x20000003ff037230 */ /* 0x000fe20000004100 */
[----:B------:R-:W-:Y:S01]  /*8360*/  F2FP.F16.E4M3.UNPACK_B R25, R25.H1 ;  /* 0x00000019ff19723e */ /* 0x000fe200030006ff */
[C---:B------:R-:W-:Y:S01]  /*8370*/  FMUL.FTZ R12, R5.reuse, R28 ;  /* 0x0000001c050c7220 */ /* 0x040fe20000410000 */
[----:B------:R-:W-:Y:S01]  /*8380*/  FMUL.FTZ R31, R5, R24 ;  /* 0x00000018051f7220 */ /* 0x000fe20000410000 */
[----:B------:R-:W-:Y:S01]  /*8390*/  HADD2.F32 R5, -RZ, R14.H1_H1 ;  /* 0x3000000eff057230 */ /* 0x000fe20000004100 */
[----:B------:R-:W-:Y:S01]  /*83a0*/  F2FP.F16.E4M3.UNPACK_B R0, R4 ;  /* 0x00000004ff00723e */ /* 0x000fe200020006ff */
[----:B------:R-:W-:-:S02]  /*83b0*/  HADD2.F32 R13, -RZ, R29.H0_H0 ;  /* 0x2000001dff0d7230 */ /* 0x000fc40000004100 */
[C---:B------:R-:W-:Y:S01]  /*83c0*/  FFMA.FTZ R30, R3.reuse, R24, -R12 ;  /* 0x00000018031e7223 */ /* 0x040fe2000001080c */
[----:B------:R-:W-:Y:S02]  /*83d0*/  HADD2.F32 R12, -RZ, R25.H0_H0 ;  /* 0x20000019ff0c7230 */ /* 0x000fe40000004100 */
[----:B------:R-:W-:Y:S01]  /*83e0*/  FFMA.FTZ R31, R3, R28, R31 ;  /* 0x0000001c031f7223 */ /* 0x000fe2000001001f */
[----:B------:R-:W-:Y:S02]  /*83f0*/  HADD2.F32 R14, -RZ, R14.H0_H0 ;  /* 0x2000000eff0e7230 */ /* 0x000fe40000004100 */
[C---:B------:R-:W-:Y:S01]  /*8400*/  FMUL.FTZ R35, R5.reuse, R13 ;  /* 0x0000000d05237220 */ /* 0x040fe20000410000 */
[----:B------:R-:W-:Y:S02]  /*8410*/  HADD2.F32 R26, -RZ, R29.H1_H1 ;  /* 0x3000001dff1a7230 */ /* 0x000fe40000004100 */
[----:B------:R-:W-:Y:S01]  /*8420*/  FMUL.FTZ R5, R5, R12 ;  /* 0x0000000c05057220 */ /* 0x000fe20000410000 */
[----:B------:R-:W-:-:S02]  /*8430*/  HADD2.F32 R3, -RZ, R15.H1_H1 ;  /* 0x3000000fff037230 */ /* 0x000fc40000004100 */
[C---:B------:R-:W-:Y:S01]  /*8440*/  FFMA.FTZ R35, R14.reuse, R12, -R35 ;  /* 0x0000000c0e237223 */ /* 0x040fe20000010823 */
[----:B------:R-:W-:Y:S02]  /*8450*/  HADD2.F32 R12, -RZ, R25.H1_H1 ;  /* 0x30000019ff0c7230 */ /* 0x000fe40000004100 */
[----:B------:R-:W-:Y:S01]  /*8460*/  FFMA.FTZ R28, R14, R13, R5 ;  /* 0x0000000d0e1c7223 */ /* 0x000fe20000010005 */
[----:B------:R-:W-:Y:S02]  /*8470*/  HADD2.F32 R15, -RZ, R15.H0_H0 ;  /* 0x2000000fff0f7230 */ /* 0x000fe40000004100 */
[C---:B------:R-:W-:Y:S01]  /*8480*/  FMUL.FTZ R24, R3.reuse, R26 ;  /* 0x0000001a03187220 */ /* 0x040fe20000410000 */
[----:B------:R-:W-:Y:S01]  /*8490*/  F2FP.F16.E4M3.UNPACK_B R13, R27 ;  /* 0x0000001bff0d723e */ /* 0x000fe200020006ff */
[----:B------:R-:W-:Y:S01]  /*84a0*/  FMUL.FTZ R14, R3, R12 ;  /* 0x0000000c030e7220 */ /* 0x000fe20000410000 */
[----:B------:R-:W-:Y:S01]  /*84b0*/  F2FP.F16.E4M3.UNPACK_B R4, R4.H1 ;  /* 0x00000004ff04723e */ /* 0x000fe200030006ff */
[C---:B------:R-:W-:Y:S01]  /*84c0*/  FFMA.FTZ R29, R15.reuse, R12, -R24 ;  /* 0x0000000c0f1d7223 */ /* 0x040fe20000010818 */
[-C--:B------:R-:W-:Y:S01]  /*84d0*/  F2FP.F16.E4M3.UNPACK_B R12, R21.reuse ;  /* 0x00000015ff0c723e */ /* 0x080fe200020006ff */
[----:B------:R-:W-:Y:S01]  /*84e0*/  FFMA.FTZ R34, R15, R26, R14 ;  /* 0x0000001a0f227223 */ /* 0x000fe2000001000e */
[--C-:B------:R-:W-:Y:S01]  /*84f0*/  HADD2.F32 R24, -RZ, R13.reuse.H1_H1 ;  /* 0x3000000dff187230 */ /* 0x100fe20000004100 */
[----:B------:R-:W-:Y:S01]  /*8500*/  F2FP.F16.E4M3.UNPACK_B R21, R21.H1 ;  /* 0x00000015ff15723e */ /* 0x000fe200030006ff */
[----:B------:R-:W-:Y:S01]  /*8510*/  HADD2.F32 R14, -RZ, R13.H0_H0 ;  /* 0x2000000dff0e7230 */ /* 0x000fe20000004100 */
[----:B------:R-:W-:Y:S01]  /*8520*/  F2FP.F16.E4M3.UNPACK_B R27, R27.H1 ;  /* 0x0000001bff1b723e */ /* 0x000fe200030006ff */
[----:B------:R-:W-:-:S02]  /*8530*/  HADD2.F32 R5, -RZ, R4.H1_H1 ;  /* 0x30000004ff057230 */ /* 0x000fc40000004100 */
[----:B------:R-:W-:Y:S02]  /*8540*/  HADD2.F32 R13, -RZ, R12.H1_H1 ;  /* 0x3000000cff0d7230 */ /* 0x000fe40000004100 */
[----:B------:R-:W-:Y:S02]  /*8550*/  HADD2.F32 R3, -RZ, R0.H1_H1 ;  /* 0x30000000ff037230 */ /* 0x000fe40000004100 */
[C---:B------:R-:W-:Y:S01]  /*8560*/  FMUL.FTZ R15, R5.reuse, R24 ;  /* 0x00000018050f7220 */ /* 0x040fe20000410000 */
[----:B------:R-:W-:Y:S02]  /*8570*/  HADD2.F32 R12, -RZ, R12.H0_H0 ;  /* 0x2000000cff0c7230 */ /* 0x000fe40000004100 */
[----:B------:R-:W-:Y:S01]  /*8580*/  FMUL.FTZ R25, R5, R13 ;  /* 0x0000000d05197220 */ /* 0x000fe20000410000 */
[----:B------:R-:W-:Y:S02]  /*8590*/  HADD2.F32 R4, -RZ, R4.H0_H0 ;  /* 0x20000004ff047230 */ /* 0x000fe40000004100 */
[----:B------:R-:W-:Y:S01]  /*85a0*/  FMUL.FTZ R5, R3, R14 ;  /* 0x0000000e03057220 */ /* 0x000fe20000410000 */
[----:B------:R-:W-:-:S02]  /*85b0*/  HADD2.F32 R0, -RZ, R0.H0_H0 ;  /* 0x20000000ff007230 */ /* 0x000fc40000004100 */
[----:B------:R-:W-:Y:S01]  /*85c0*/  FMUL.FTZ R3, R3, R12 ;  /* 0x0000000c03037220 */ /* 0x000fe20000410000 */
[C---:B------:R-:W-:Y:S01]  /*85d0*/  FFMA.FTZ R15, R4.reuse, R13, -R15 ;  /* 0x0000000d040f7223 */ /* 0x040fe2000001080f */
[----:B------:R-:W-:Y:S01]  /*85e0*/  FFMA.FTZ R24, R4, R24, R25 ;  /* 0x0000001804187223 */ /* 0x000fe20000010019 */
[C---:B------:R-:W-:Y:S01]  /*85f0*/  FFMA.FTZ R5, R0.reuse, R12, -R5 ;  /* 0x0000000c00057223 */ /* 0x040fe20000010805 */
[----:B------:R-:W-:Y:S01]  /*8600*/  FFMA.FTZ R14, R0, R14, R3 ;  /* 0x0000000e000e7223 */ /* 0x000fe20000010003 */
[----:B------:R-:W-:Y:S02]  /*8610*/  HADD2.F32 R4, -RZ, R21.H1_H1 ;  /* 0x30000015ff047230 */ /* 0x000fe40000004100 */
[----:B------:R-:W-:Y:S02]  /*8620*/  HADD2.F32 R3, -RZ, R7.H1_H1 ;  /* 0x30000007ff037230 */ /* 0x000fe40000004100 */
[--C-:B------:R-:W-:Y:S02]  /*8630*/  HADD2.F32 R12, -RZ, R27.reuse.H1_H1 ;  /* 0x3000001bff0c7230 */ /* 0x100fe40000004100 */
[----:B------:R-:W-:-:S02]  /*8640*/  HADD2.F32 R27, -RZ, R27.H0_H0 ;  /* 0x2000001bff1b7230 */ /* 0x000fc40000004100 */
[C---:B------:R-:W-:Y:S01]  /*8650*/  FMUL.FTZ R13, R3.reuse, R4 ;  /* 0x00000004030d7220 */ /* 0x040fe20000410000 */
[--C-:B------:R-:W-:Y:S02]  /*8660*/  HADD2.F32 R0, -RZ, R6.reuse.H1_H1 ;  /* 0x30000006ff007230 */ /* 0x100fe40000004100 */
[----:B------:R-:W-:Y:S01]  /*8670*/  FMUL.FTZ R26, R3, R12 ;  /* 0x0000000c031a7220 */ /* 0x000fe20000410000 */
[----:B------:R-:W-:Y:S02]  /*8680*/  HADD2.F32 R21, -RZ, R21.H0_H0 ;  /* 0x20000015ff157230 */ /* 0x000fe40000004100 */
[----:B------:R-:W-:Y:S02]  /*8690*/  HADD2.F32 R7, -RZ, R7.H0_H0 ;  /* 0x20000007ff077230 */ /* 0x000fe40000004100 */
[C---:B------:R-:W-:Y:S01]  /*86a0*/  FMUL.FTZ R3, R0.reuse, R27 ;  /* 0x0000001b00037220 */ /* 0x040fe20000410000 */
[----:B------:R-:W-:Y:S02]  /*86b0*/  HADD2.F32 R6, -RZ, R6.H0_H0 ;  /* 0x20000006ff067230 */ /* 0x000fe40000004100 */
[-C--:B------:R-:W-:Y:S01]  /*86c0*/  FMUL.FTZ R0, R0, R21.reuse ;  /* 0x0000001500007220 */ /* 0x080fe20000410000 */
[C---:B------:R-:W-:Y:S01]  /*86d0*/  FFMA.FTZ R26, R7.reuse, R4, -R26 ;  /* 0x00000004071a7223 */ /* 0x040fe2000001081a */
[----:B------:R-:W-:Y:S01]  /*86e0*/  FFMA.FTZ R13, R7, R12, R13 ;  /* 0x0000000c070d7223 */ /* 0x000fe2000001000d */
[C---:B------:R-:W-:Y:S01]  /*86f0*/  FFMA.FTZ R3, R6.reuse, R21, -R3 ;  /* 0x0000001506037223 */ /* 0x040fe20000010803 */
[----:B------:R-:W-:Y:S01]  /*8700*/  FFMA.FTZ R0, R6, R27, R0 ;  /* 0x0000001b06007223 */ /* 0x000fe20000010000 */
[----:B------:R-:W-:-:S02]  /*8710*/  F2FP.SATFINITE.E4M3.F32.PACK_AB_MERGE_C R4, R24, R15, RZ ;  /* 0x0000000f1804723e */ /* 0x000fc400048070ff */
[----:B------:R-:W-:Y:S02]  /*8720*/  F2FP.SATFINITE.E4M3.F32.PACK_AB_MERGE_C R6, R33, R32, RZ ;  /* 0x000000202106723e */ /* 0x000fe400048070ff */
[----:B------:R-:W-:Y:S02]  /*8730*/  F2FP.SATFINITE.E4M3.F32.PACK_AB_MERGE_C R7, R34, R29, RZ ;  /* 0x0000001d2207723e */ /* 0x000fe400048070ff */
[----:B------:R-:W-:Y:S02]  /*8740*/  F2FP.SATFINITE.E4M3.F32.PACK_AB_MERGE_C R13, R13, R26, RZ ;  /* 0x0000001a0d0d723e */ /* 0x000fe400048070ff */
[----:B------:R-:W-:Y:S02]  /*8750*/  F2FP.SATFINITE.E4M3.F32.PACK_AB_MERGE_C R4, R14, R5, R4 ;  /* 0x000000050e04723e */ /* 0x000fe40004807004 */
[----:B------:R-:W-:Y:S02]  /*8760*/  F2FP.SATFINITE.E4M3.F32.PACK_AB_MERGE_C R6, R31, R30, R6 ;  /* 0x0000001e1f06723e */ /* 0x000fe40004807006 */
[----:B------:R-:W-:-:S02]  /*8770*/  F2FP.SATFINITE.E4M3.F32.PACK_AB_MERGE_C R7, R28, R35, R7 ;  /* 0x000000231c07723e */ /* 0x000fc40004807007 */
[----:B------:R-:W-:-:S05]  /*8780*/  F2FP.SATFINITE.E4M3.F32.PACK_AB_MERGE_C R5, R0, R3, R13 ;  /* 0x000000030005723e */ /* 0x000fca000480700d */
[----:B------:R3:W-:Y:S02]  /*8790*/  STS.128 [R20+0x10800], R4 ;  /* 0x0108000414007388 */ /* 0x0007e40000000c00 */
.L_x_440:
[----:B------:R-:W-:Y:S05]  /*87a0*/  BSYNC B1 ;  /* 0x0000000000017941 */ /* 0x000fea0003800000 */
.L_x_439:
[----:B------:R-:W-:Y:S05]  /*87b0*/  @P2 BRA `(.L_x_436) ;  /* 0x0000002800e82947 */ /* 0x000fea0003800000 */
[----:B0--3--:R-:W0:Y:S01]  /*87c0*/  LDS.128 R4, [R20+0x12000] ;  /* 0x0120000014047984 */ /* 0x009e220000000c00 */
[----:B-----5:R-:W-:Y:S02]  /*87d0*/  SHF.R.U32.HI R13, RZ, 0x8, R11 ;  /* 0x00000008ff0d7819 */ /* 0x020fe4000001160b */
[----:B------:R-:W-:Y:S02]  /*87e0*/  LOP3.LUT R12, R11, 0xff, RZ, 0xc0, !PT ;  /* 0x000000ff0b0c7812 */ /* 0x000fe400078ec0ff */
[----:B------:R-:W-:Y:S02]  /*87f0*/  LOP3.LUT R13, R13, 0xff, RZ, 0xc0, !PT ;  /* 0x000000ff0d0d7812 */ /* 0x000fe400078ec0ff */
[----:B-1----:R-:W-:Y:S02]  /*8800*/  SHF.R.U32.HI R21, RZ, 0x8, R9 ;  /* 0x00000008ff157819 */ /* 0x002fe40000011609 */
[----:B------:R-:W-:Y:S02]  /*8810*/  PRMT R12, R13, 0x7604, R12 ;  /* 0x000076040d0c7816 */ /* 0x000fe4000000000c */
[----:B--2---:R-:W-:-:S02]  /*8820*/  LOP3.LUT R14, R9, 0xff, RZ, 0xc0, !PT ;  /* 0x000000ff090e7812 */ /* 0x004fc400078ec0ff */
[----:B------:R-:W-:Y:S02]  /*8830*/  LOP3.LUT R21, R21, 0xff, RZ, 0xc0, !PT ;  /* 0x000000ff15157812 */ /* 0x000fe400078ec0ff */
[----:B------:R-:W-:Y:S02]  /*8840*/  SHF.R.U32.HI R24, RZ, 0x10, R9 ;  /* 0x00000010ff187819 */ /* 0x000fe40000011609 */
[----:B------:R-:W-:Y:S02]  /*8850*/  SHF.R.U32.HI R25, RZ, 0x10, R11 ;  /* 0x00000010ff197819 */ /* 0x000fe4000001160b */
[----:B------:R-:W-:Y:S02]  /*8860*/  SHF.R.U32.HI R13, RZ, 0x8, R8 ;  /* 0x00000008ff0d7819 */ /* 0x000fe40000011608 */
[----:B------:R-:W-:Y:S02]  /*8870*/  SHF.R.U32.HI R3, RZ, 0x8, R10 ;  /* 0x00000008ff037819 */ /* 0x000fe4000001160a */
[----:B------:R-:W-:Y:S01]  /*8880*/  PRMT R14, R21, 0x7604, R14 ;  /* 0x00007604150e7816 */ /* 0x000fe2000000000e */
[----:B------:R-:W-:Y:S01]  /*8890*/  IMAD.U32 R21, R24, 0x10000, RZ ;  /* 0x0001000018157824 */ /* 0x000fe200078e00ff */
[----:B------:R-:W-:Y:S01]  /*88a0*/  LOP3.LUT R15, R13, 0xff, RZ, 0xc0, !PT ;  /* 0x000000ff0d0f7812 */ /* 0x000fe200078ec0ff */
[----:B------:R-:W-:Y:S01]  /*88b0*/  IMAD.U32 R13, R25, 0x10000, RZ ;  /* 0x00010000190d7824 */ /* 0x000fe200078e00ff */
[----:B------:R-:W-:-:S02]  /*88c0*/  LOP3.LUT R0, R10, 0xff, RZ, 0xc0, !PT ;  /* 0x000000ff0a007812 */ /* 0x000fc400078ec0ff */
[----:B------:R-:W-:Y:S02]  /*88d0*/  LOP3.LUT R3, R3, 0xff, RZ, 0xc0, !PT ;  /* 0x000000ff03037812 */ /* 0x000fe400078ec0ff */
[----:B------:R-:W-:Y:S02]  /*88e0*/  LOP3.LUT R21, R14, 0xff0000, R21, 0xf8, !PT ;  /* 0x00ff00000e157812 */ /* 0x000fe400078ef815 */
[----:B------:R-:W-:Y:S02]  /*88f0*/  PRMT R3, R3, 0x7604, R0 ;  /* 0x0000760403037816 */ /* 0x000fe40000000000 */
[----:B------:R-:W-:Y:S02]  /*8900*/  LOP3.LUT R0, R8, 0xff, RZ, 0xc0, !PT ;  /* 0x000000ff08007812 */ /* 0x000fe400078ec0ff */
[----:B------:R-:W-:Y:S02]  /*8910*/  LOP3.LUT R13, R12, 0xff0000, R13, 0xf8, !PT ;  /* 0x00ff00000c0d7812 */ /* 0x000fe400078ef80d */
[----:B------:R-:W-:-:S02]  /*8920*/  LOP3.LUT R24, R21, 0xff000000, R9, 0xf8, !PT ;  /* 0xff00000015187812 */ /* 0x000fc400078ef809 */
[----:B------:R-:W-:Y:S02]  /*8930*/  PRMT R15, R15, 0x7604, R0 ;  /* 0x000076040f0f7816 */ /* 0x000fe40000000000 */
[----:B------:R-:W-:Y:S02]  /*8940*/  LOP3.LUT R13, R13, 0xff000000, R11, 0xf8, !PT ;  /* 0xff0000000d0d7812 */ /* 0x000fe400078ef80b */
[----:B0-----:R-:W-:Y:S02]  /*8950*/  F2FP.F16.E4M3.UNPACK_B R0, R6.H1 ;  /* 0x00000006ff00723e */ /* 0x001fe400030006ff */
[----:B------:R-:W-:Y:S02]  /*8960*/  F2FP.F16.E4M3.UNPACK_B R25, R24 ;  /* 0x00000018ff19723e */ /* 0x000fe400020006ff */
[--C-:B------:R-:W-:Y:S01]  /*8970*/  LOP3.LUT R15, R15, 0xff0000, R8.reuse, 0xf8, !PT ;  /* 0x00ff00000f0f7812 */ /* 0x100fe200078ef808 */
[--C-:B------:R-:W-:Y:S01]  /*8980*/  HADD2.F32 R9, -RZ, R0.reuse.H1_H1 ;  /* 0x30000000ff097230 */ /* 0x100fe20000004100 */
[----:B------:R-:W-:Y:S01]  /*8990*/  F2FP.F16.E4M3.UNPACK_B R14, R13 ;  /* 0x0000000dff0e723e */ /* 0x000fe200020006ff */
[----:B------:R-:W-:Y:S01]  /*89a0*/  HADD2.F32 R26, -RZ, R25.H1_H1 ;  /* 0x30000019ff1a7230 */ /* 0x000fe20000004100 */
[----:B------:R-:W-:Y:S01]  /*89b0*/  LOP3.LUT R21, R15, 0xff000000, R8, 0xf8, !PT ;  /* 0xff0000000f157812 */ /* 0x000fe200078ef808 */
[----:B------:R-:W-:Y:S01]  /*89c0*/  HADD2.F32 R8, -RZ, R0.H0_H0 ;  /* 0x20000000ff087230 */ /* 0x000fe20000004100 */
[----:B------:R-:W-:Y:S01]  /*89d0*/  LOP3.LUT R3, R3, 0xff0000, R10, 0xf8, !PT ;  /* 0x00ff000003037812 */ /* 0x000fe200078ef80a */
[----:B------:R-:W-:-:S02]  /*89e0*/  HADD2.F32 R15, -RZ, R14.H1_H1 ;  /* 0x3000000eff0f7230 */ /* 0x000fc40000004100 */
[----:B------:R-:W-:Y:S01]  /*89f0*/  FMUL.FTZ R27, R9, R26 ;  /* 0x0000001a091b7220 */ /* 0x000fe20000410000 */
[----:B------:R-:W-:Y:S01]  /*8a00*/  F2FP.F16.E4M3.UNPACK_B R11, R7.H1 ;  /* 0x00000007ff0b723e */ /* 0x000fe200030006ff */
[----:B------:R-:W-:Y:S01]  /*8a10*/  HADD2.F32 R14, -RZ, R14.H0_H0 ;  /* 0x2000000eff0e7230 */ /* 0x000fe20000004100 */
[----:B------:R-:W-:Y:S01]  /*8a20*/  LOP3.LUT R12, R3, 0xff000000, R10, 0xf8, !PT ;  /* 0xff000000030c7812 */ /* 0x000fe200078ef80a */
[-C--:B------:R-:W-:Y:S01]  /*8a30*/  FMUL.FTZ R9, R9, R15.reuse ;  /* 0x0000000f09097220 */ /* 0x080fe20000410000 */
[----:B------:R-:W-:Y:S01]  /*8a40*/  F2FP.F16.E4M3.UNPACK_B R3, R6 ;  /* 0x00000006ff03723e */ /* 0x000fe200020006ff */
[C---:B------:R-:W-:Y:S01]  /*8a50*/  FFMA.FTZ R27, R8.reuse, R15, -R27 ;  /* 0x0000000f081b7223 */ /* 0x040fe2000001081b */
[----:B------:R-:W-:Y:S01]  /*8a60*/  F2FP.F16.E4M3.UNPACK_B R10, R7 ;  /* 0x00000007ff0a723e */ /* 0x000fe200020006ff */
[----:B------:R-:W-:Y:S01]  /*8a70*/  FFMA.FTZ R28, R8, R26, R9 ;  /* 0x0000001a081c7223 */ /* 0x000fe20000010009 */
[-C--:B------:R-:W-:Y:S01]  /*8a80*/  F2FP.F16.E4M3.UNPACK_B R6, R5.reuse ;  /* 0x00000005ff06723e */ /* 0x080fe200020006ff */
[----:B------:R-:W-:Y:S01]  /*8a90*/  HADD2.F32 R8, -RZ, R25.H0_H0 ;  /* 0x20000019ff087230 */ /* 0x000fe20000004100 */
[----:B------:R-:W-:Y:S01]  /*8aa0*/  F2FP.F16.E4M3.UNPACK_B R7, R5.H1 ;  /* 0x00000005ff07723e */ /* 0x000fe200030006ff */
[--C-:B------:R-:W-:Y:S01]  /*8ab0*/  HADD2.F32 R5, -RZ, R3.reuse.H1_H1 ;  /* 0x30000003ff057230 */ /* 0x100fe20000004100 */
[----:B------:R-:W-:Y:S01]  /*8ac0*/  F2FP.F16.E4M3.UNPACK_B R24, R24.H1 ;  /* 0x00000018ff18723e */ /* 0x000fe200030006ff */
[----:B------:R-:W-:Y:S01]  /*8ad0*/  HADD2.F32 R3, -RZ, R3.H0_H0 ;  /* 0x20000003ff037230 */ /* 0x000fe20000004100 */
[----:B------:R-:W-:-:S02]  /*8ae0*/  F2FP.F16.E4M3.UNPACK_B R13, R13.H1 ;  /* 0x0000000dff0d723e */ /* 0x000fc400030006ff */
[C---:B------:R-:W-:Y:S01]  /*8af0*/  FMUL.FTZ R26, R5.reuse, R8 ;  /* 0x00000008051a7220 */ /* 0x040fe20000410000 */
[----:B------:R-:W-:Y:S01]  /*8b00*/  FMUL.FTZ R15, R5, R14 ;  /* 0x0000000e050f7220 */ /* 0x000fe20000410000 */
[----:B------:R-:W-:Y:S01]  /*8b10*/  HADD2.F32 R5, -RZ, R10.H1_H1 ;  /* 0x3000000aff057230 */ /* 0x000fe20000004100 */
[----:B------:R-:W-:Y:S01]  /*8b20*/  F2FP.F16.E4M3.UNPACK_B R0, R4 ;  /* 0x00000004ff00723e */ /* 0x000fe200020006ff */
[----:B------:R-:W-:Y:S02]  /*8b30*/  HADD2.F32 R9, -RZ, R24.H0_H0 ;  /* 0x20000018ff097230 */ /* 0x000fe40000004100 */
[C---:B------:R-:W-:Y:S01]  /*8b40*/  FFMA.FTZ R25, R3.reuse, R8, R15 ;  /* 0x0000000803197223 */ /* 0x040fe2000001000f */
[----:B------:R-:W-:Y:S02]  /*8b50*/  HADD2.F32 R8, -RZ, R13.H0_H0 ;  /* 0x2000000dff087230 */ /* 0x000fe40000004100 */
[----:B------:R-:W-:Y:S01]  /*8b60*/  FFMA.FTZ R26, R3, R14, -R26 ;  /* 0x0000000e031a7223 */ /* 0x000fe2000001081a */
[----:B------:R-:W-:-:S02]  /*8b70*/  HADD2.F32 R10, -RZ, R10.H0_H0 ;  /* 0x2000000aff0a7230 */ /* 0x000fc40000004100 */
[CC--:B------:R-:W-:Y:S01]  /*8b80*/  FMUL.FTZ R15, R5.reuse, R9.reuse ;  /* 0x00000009050f7220 */ /* 0x0c0fe20000410000 */
[----:B------:R-:W-:Y:S02]  /*8b90*/  HADD2.F32 R24, -RZ, R24.H1_H1 ;  /* 0x30000018ff187230 */ /* 0x000fe40000004100 */
[-C--:B------:R-:W-:Y:S01]  /*8ba0*/  FMUL.FTZ R5, R5, R8.reuse ;  /* 0x0000000805057220 */ /* 0x080fe20000410000 */
[----:B------:R-:W-:Y:S02]  /*8bb0*/  HADD2.F32 R3, -RZ, R11.H1_H1 ;  /* 0x3000000bff037230 */ /* 0x000fe40000004100 */
[C---:B------:R-:W-:Y:S01]  /*8bc0*/  FFMA.FTZ R29, R10.reuse, R8, -R15 ;  /* 0x000000080a1d7223 */ /* 0x040fe2000001080f */
[----:B------:R-:W-:Y:S02]  /*8bd0*/  HADD2.F32 R8, -RZ, R13.H1_H1 ;  /* 0x3000000dff087230 */ /* 0x000fe40000004100 */
[----:B------:R-:W-:Y:S01]  /*8be0*/  FFMA.FTZ R30, R10, R9, R5 ;  /* 0x000000090a1e7223 */ /* 0x000fe20000010005 */
[----:B------:R-:W-:-:S02]  /*8bf0*/  HADD2.F32 R11, -RZ, R11.H0_H0 ;  /* 0x2000000bff0b7230 */ /* 0x000fc40000004100 */
[C---:B------:R-:W-:Y:S01]  /*8c00*/  FMUL.FTZ R14, R3.reuse, R24 ;  /* 0x00000018030e7220 */ /* 0x040fe20000410000 */
[-C--:B------:R-:W-:Y:S01]  /*8c10*/  F2FP.F16.E4M3.UNPACK_B R9, R21.reuse ;  /* 0x00000015ff09723e */ /* 0x080fe200020006ff */
[----:B------:R-:W-:Y:S01]  /*8c20*/  FMUL.FTZ R10, R3, R8 ;  /* 0x00000008030a7220 */ /* 0x000fe20000410000 */
[----:B------:R-:W-:Y:S01]  /*8c30*/  F2FP.F16.E4M3.UNPACK_B R4, R4.H1 ;  /* 0x00000004ff04723e */ /* 0x000fe200030006ff */
[C---:B------:R-:W-:Y:S01]  /*8c40*/  FFMA.FTZ R31, R11.reuse, R8, -R14 ;  /* 0x000000080b1f7223 */ /* 0x040fe2000001080e */
[----:B------:R-:W-:Y:S01]  /*8c50*/  F2FP.F16.E4M3.UNPACK_B R8, R12 ;  /* 0x0000000cff08723e */ /* 0x000fe200020006ff */
        /* <DEDUP_REMOVED lines=14> */
[-C--:B------:R-:W-:Y:S01]  /*8d40*/  FMUL.FTZ R3, R3, R8.reuse ;  /* 0x0000000803037220 */ /* 0x080fe20000410000 */
        /* <DEDUP_REMOVED lines=9> */
[----:B------:R-:W-:Y:S02]  /*8de0*/  HADD2.F32 R0, -RZ, R6.H1_H1 ;  /* 0x30000006ff007230 */ /* 0x000fe40000004100 */
[----:B------:R-:W-:Y:S02]  /*8df0*/  HADD2.F32 R5, -RZ, R12.H0_H0 ;  /* 0x2000000cff057230 */ /* 0x000fe40000004100 */
[----:B------:R-:W-:Y:S01]  /*8e00*/  FMUL.FTZ R12, R3, R8 ;  /* 0x00000008030c7220 */ /* 0x000fe20000410000 */
        /* <DEDUP_REMOVED lines=16> */
[----:B------:R0:W-:Y:S01]  /*8f10*/  STS.128 [R20+0x12000], R4 ;  /* 0x0120000414007388 */ /* 0x0001e20000000c00 */
[----:B------:R-:W-:Y:S05]  /*8f20*/  BRA `(.L_x_436) ;  /* 0x00000024000c7947 */ /* 0x000fea0003800000 */
.L_x_430:
[----:B------:R-:W-:-:S03]  /*8f30*/  UMOV UR4, 0xffffffff ;  /* 0xffffffff00047882 */ /* 0x000fc60000000000 */
[----:B------:R-:W-:Y:S05]  /*8f40*/  BRA.DIV UR4, `(.L_x_441) ;  /* 0x0000010604607947 */ /* 0x000fea000b800000 */
[----:B------:R0:W1:Y:S04]  /*8f50*/  SHFL.IDX PT, R29, R28, RZ, 0x1e1f ;  /* 0x001e1fff1c1d7589 */ /* 0x00006800000e0000 */
[----:B------:R0:W2:Y:S04]  /*8f60*/  SHFL.IDX PT, R21, R26, RZ, 0x1e1f ;  /* 0x001e1fff1a157589 */ /* 0x0000a800000e0000 */
[----:B------:R0:W3:Y:S04]  /*8f70*/  SHFL.IDX PT, R0, R24, RZ, 0x1e1f ;  /* 0x001e1fff18007589 */ /* 0x0000e800000e0000 */
[----:B------:R0:W4:Y:S02]  /*8f80*/  SHFL.IDX PT, R3, R30, RZ, 0x1e1f ;  /* 0x001e1fff1e037589 */ /* 0x00012400000e0000 */
.L_x_656:
[----:B------:R-:W5:Y:S01]  /*8f90*/  LDL R13, [R1+0x40] ;  /* 0x00004000010d7983 */ /* 0x000f620000100800 */
[----:B------:R-:W-:Y:S01]  /*8fa0*/  ULDC UR4, c[0x0][0x448] ;  /* 0x0001120000047ab9 */ /* 0x000fe20000000800 */
[----:B------:R-:W-:Y:S01]  /*8fb0*/  BSSY B1, `(.L_x_442) ;  /* 0x000002c000017945 */ /* 0x000fe20003800000 */
[----:B------:R-:W-:Y:S01]  /*8fc0*/  IMAD R38, R25, UR4, RZ ;  /* 0x0000000419267c24 */ /* 0x000fe2000f8e02ff */
[----:B------:R-:W-:Y:S02]  /*8fd0*/  CS2R R4, SRZ ;  /* 0x0000000000047805 */ /* 0x000fe4000001ff00 */
[----:B------:R-:W-:Y:S02]  /*8fe0*/  CS2R R8, SRZ ;  /* 0x0000000000087805 */ /* 0x000fe4000001ff00 */
[----:B------:R-:W-:Y:S02]  /*8ff0*/  CS2R R10, SRZ ;  /* 0x00000000000a7805 */ /* 0x000fe4000001ff00 */
[----:B------:R-:W-:-:S02]  /*9000*/  CS2R R14, SRZ ;  /* 0x00000000000e7805 */ /* 0x000fc4000001ff00 */
[----:B------:R-:W-:Y:S02]  /*9010*/  ISETP.GE.AND P0, PT, R6, R38, PT ;  /* 0x000000260600720c */ /* 0x000fe40003f06270 */
[----:B0-----:R-:W-:Y:S02]  /*9020*/  CS2R R24, SRZ ;  /* 0x0000000000187805 */ /* 0x001fe4000001ff00 */
[----:B------:R-:W-:Y:S02]  /*9030*/  CS2R R26, SRZ ;  /* 0x00000000001a7805 */ /* 0x000fe4000001ff00 */
[----:B-----5:R-:W-:-:S04]  /*9040*/  LEA.HI R7, R13, R13, RZ, 0x1 ;  /* 0x0000000d0d077211 */ /* 0x020fc800078f08ff */
[----:B------:R-:W-:Y:S02]  /*9050*/  LOP3.LUT R12, R7, 0xfffffffe, RZ, 0xc0, !PT ;  /* 0xfffffffe070c7812 */ /* 0x000fe400078ec0ff */
[----:B------:R-:W-:-:S03]  /*9060*/  CS2R R6, SRZ ;  /* 0x0000000000067805 */ /* 0x000fc6000001ff00 */
[----:B------:R-:W-:Y:S01]  /*9070*/  IMAD.IADD R37, R13, 0x1, -R12 ;  /* 0x000000010d257824 */ /* 0x000fe200078e0a0c */
[----:B------:R-:W-:-:S04]  /*9080*/  CS2R R12, SRZ ;  /* 0x00000000000c7805 */ /* 0x000fc8000001ff00 */
[----:B------:R-:W-:Y:S01]  /*9090*/  SHF.L.U32 R37, R37, 0x1f, RZ ;  /* 0x0000001f25257819 */ /* 0x000fe200000006ff */
[----:B------:R-:W-:Y:S06]  /*90a0*/  @P0 BRA `(.L_x_443) ;  /* 0x0000000000700947 */ /* 0x000fec0003800000 */
[----:B------:R-:W3:Y:S01]  /*90b0*/  LDL R28, [R1+0x4] ;  /* 0x00000400011c7983 */ /* 0x000ee20000100800 */
[C---:B------:R-:W-:Y:S01]  /*90c0*/  VIADD R4, R16.reuse, 0x20 ;  /* 0x0000002010047836 */ /* 0x040fe20000000000 */
[----:B------:R-:W-:Y:S01]  /*90d0*/  ULDC UR4, c[0x0][0x3f4] ;  /* 0x0000fd0000047ab9 */ /* 0x000fe20000000800 */
[----:B------:R-:W-:Y:S02]  /*90e0*/  CS2R R12, SRZ ;  /* 0x00000000000c7805 */ /* 0x000fe4000001ff00 */
[----:B------:R-:W-:Y:S02]  /*90f0*/  ISETP.GE.AND P4, PT, R16, UR4, PT ;  /* 0x0000000410007c0c */ /* 0x000fe4000bf86270 */
[----:B------:R-:W-:Y:S02]  /*9100*/  CS2R R14, SRZ ;  /* 0x00000000000e7805 */ /* 0x000fe4000001ff00 */
[----:B------:R-:W-:Y:S02]  /*9110*/  ISETP.GE.AND P5, PT, R4, UR4, PT ;  /* 0x0000000404007c0c */ /* 0x000fe4000bfa6270 */
[----:B------:R-:W-:-:S02]  /*9120*/  CS2R R24, SRZ ;  /* 0x0000000000187805 */ /* 0x000fc4000001ff00 */
[----:B------:R-:W-:Y:S02]  /*9130*/  CS2R R26, SRZ ;  /* 0x00000000001a7805 */ /* 0x000fe4000001ff00 */
[----:B------:R-:W-:Y:S02]  /*9140*/  CS2R R8, SRZ ;  /* 0x0000000000087805 */ /* 0x000fe4000001ff00 */
[----:B------:R-:W-:Y:S02]  /*9150*/  CS2R R10, SRZ ;  /* 0x00000000000a7805 */ /* 0x000fe4000001ff00 */
[----:B------:R-:W-:Y:S02]  /*9160*/  @!P4 SHF.R.S32.HI R4, RZ, 0x1f, R16 ;  /* 0x0000001fff04c819 */ /* 0x000fe40000011410 */
[----:B--2---:R-:W-:-:S05]  /*9170*/  @!P4 IADD3 R30, P1, R16, R21, RZ ;  /* 0x00000015101ec210 */ /* 0x004fca0007f3e0ff */
[----:B----4-:R-:W-:Y:S02]  /*9180*/  @!P4 IMAD.X R31, R3, 0x1, R4, P1 ;  /* 0x00000001031fc824 */ /* 0x010fe400008e0604 */
[----:B---3--:R-:W-:Y:S01]  /*9190*/  @!P5 IMAD.SHL.U32 R6, R28, 0x10, RZ ;  /* 0x000000101c06d824 */ /* 0x008fe200078e00ff */
[----:B-1----:R-:W-:-:S04]  /*91a0*/  @!P4 IADD3 R28, P0, R16, R29, RZ ;  /* 0x0000001d101cc210 */ /* 0x002fc80007f1e0ff */
[----:B------:R-:W-:Y:S01]  /*91b0*/  @!P5 IADD3 R32, P2, R6, R29, RZ ;  /* 0x0000001d0620d210 */ /* 0x000fe20007f5e0ff */
[----:B------:R-:W-:Y:S01]  /*91c0*/  @!P4 IMAD.X R29, R0, 0x1, R4, P0 ;  /* 0x00000001001dc824 */ /* 0x000fe200000e0604 */
[----:B------:R-:W-:Y:S02]  /*91d0*/  @!P5 IADD3 R34, P3, R6, R21, RZ ;  /* 0x000000150622d210 */ /* 0x000fe40007f7e0ff */
[----:B------:R-:W-:Y:S02]  /*91e0*/  @!P5 SHF.R.S32.HI R6, RZ, 0x1f, R6 ;  /* 0x0000001fff06d819 */ /* 0x000fe40000011406 */
[----:B------:R-:W-:Y:S01]  /*91f0*/  CS2R R4, SRZ ;  /* 0x0000000000047805 */ /* 0x000fe2000001ff00 */
[----:B------:R0:W5:Y:S02]  /*9200*/  @!P4 LD.E.128 R12, desc[UR42][R28.64] ;  /* 0x0000002a1c0cc980 */ /* 0x000164000c101d00 */
[--C-:B------:R-:W-:Y:S02]  /*9210*/  @!P5 IMAD.X R33, R0, 0x1, R6.reuse, P2 ;  /* 0x000000010021d824 */ /* 0x100fe400010e0606 */
[----:B------:R-:W-:Y:S01]  /*9220*/  @!P5 IMAD.X R35, R3, 0x1, R6, P3 ;  /* 0x000000010323d824 */ /* 0x000fe200018e0606 */
[----:B------:R-:W-:-:S02]  /*9230*/  CS2R R6, SRZ ;  /* 0x0000000000067805 */ /* 0x000fc4000001ff00 */
[----:B------:R0:W5:Y:S04]  /*9240*/  @!P5 LD.E.128 R24, desc[UR42][R32.64] ;  /* 0x0000002a2018d980 */ /* 0x000168000c101d00 */
[----:B------:R0:W5:Y:S04]  /*9250*/  @!P4 LD.E.128 R4, desc[UR42][R30.64] ;  /* 0x0000002a1e04c980 */ /* 0x000168000c101d00 */
[----:B------:R0:W5:Y:S02]  /*9260*/  @!P5 LD.E.128 R8, desc[UR42][R34.64] ;  /* 0x0000002a2208d980 */ /* 0x000164000c101d00 */
.L_x_443:
[----:B------:R-:W-:Y:S05]  /*9270*/  BSYNC B1 ;  /* 0x0000000000017941 */ /* 0x000fea0003800000 */
.L_x_442:
[----:B---3--:R-:W3:Y:S01]  /*9280*/  S2R R0, SR_TID.X ;  /* 0x0000000000007919 */ /* 0x008ee20000002100 */
[----:B------:R-:W1:Y:S01]  /*9290*/  SYNCS.PHASECHK.TRANS64.TRYWAIT P0, [R18+URZ+0x19c00], R37 ;  /* 0x019c0025120075a7 */ /* 0x000e62000800017f */
[----:B------:R-:W-:Y:S01]  /*92a0*/  BSSY B1, `(.L_x_444) ;  /* 0x0000008000017945 */ /* 0x000fe20003800000 */
[----:B---3--:R-:W-:-:S05]  /*92b0*/  VIADD R0, R0, 0xffffff80 ;  /* 0xffffff8000007836 */ /* 0x008fca0000000000 */
[----:B----4-:R-:W-:Y:S01]  /*92c0*/  LEA.HI R3, R0, R0, RZ, 0x1 ;  /* 0x0000000000037211 */ /* 0x010fe200078f08ff */
[----:B------:R-:W-:-:S03]  /*92d0*/  IMAD R0, R153, -0xc0, R38 ;  /* 0xffffff4099007824 */ /* 0x000fc600078e0226 */
[----:B------:R-:W-:Y:S02]  /*92e0*/  SHF.R.S32.HI R3, RZ, 0x1, R3 ;  /* 0x00000001ff037819 */ /* 0x000fe40000011403 */
[----:B------:R-:W-:-:S04]  /*92f0*/  VIMNMX R0, R0, 0xc0, PT ;  /* 0x000000c000007848 */ /* 0x000fc80003fe0100 */
[----:B------:R-:W-:Y:S01]  /*9300*/  ISETP.GE.AND P1, PT, R3, R0, PT ;  /* 0x000000000300720c */ /* 0x000fe20003f26270 */
[----:B-1----:R-:W-:-:S12]  /*9310*/  @!P0 BRA `(.L_x_445) ;  /* 0x0000010000e08947 */ /* 0x002fd80003800000 */
.L_x_657:
[----:B------:R-:W-:Y:S05]  /*9320*/  BSYNC B1 ;  /* 0x0000000000017941 */ /* 0x000fea0003800000 */
.L_x_444:
[----:B------:R-:W-:Y:S05]  /*9330*/  @P1 BRA `(.L_x_436) ;  /* 0x0000002000081947 */ /* 0x000fea0003800000 */
[----:B------:R3:W5:Y:S01]  /*9340*/  LDL R63, [R1+0xc] ;  /* 0x00000c00013f7983 */ /* 0x0007620000100800 */
[----:B------:R-:W4:Y:S03]  /*9350*/  LDC R3, c[0x0][0x3f4] ;  /* 0x0000fd00ff037b82 */ /* 0x000f260000000800 */
[----:B------:R3:W5:Y:S04]  /*9360*/  LDL R62, [R1+0x1c] ;  /* 0x00001c00013e7983 */ /* 0x0007680000100800 */
[----:B------:R3:W5:Y:S01]  /*9370*/  LDL R61, [R1+0x60] ;  /* 0x00006000013d7983 */ /* 0x0007620000100800 */
[C---:B------:R-:W-:Y:S01]  /*9380*/  VIADD R0, R16.reuse, 0x20 ;  /* 0x0000002010007836 */ /* 0x040fe20000000000 */
[----:B------:R-:W-:Y:S01]  /*9390*/  BSSY B1, `(.L_x_446) ;  /* 0x00000fd000017945 */ /* 0x000fe20003800000 */
[----:B----4-:R-:W-:-:S03]  /*93a0*/  ISETP.GE.AND P0, PT, R16, R3, PT ;  /* 0x000000031000720c */ /* 0x010fc60003f06270 */
[----:B------:R-:W-:-:S10]  /*93b0*/  ISETP.GE.AND P1, PT, R0, R3, PT ;  /* 0x000000030000720c */ /* 0x000fd40003f26270 */
[----:B---3--:R-:W-:Y:S05]  /*93c0*/  @P0 BRA `(.L_x_447) ;  /* 0x0000000c00e40947 */ /* 0x008fea0003800000 */
[----:B0-----:R-:W0:Y:S01]  /*93d0*/  S2R R30, SR_TID.X ;  /* 0x00000000001e7919 */ /* 0x001e220000002100 */
[----:B--2--5:R-:W-:Y:S02]  /*93e0*/  SHF.R.U32.HI R21, RZ, 0x8, R12 ;  /* 0x00000008ff157819 */ /* 0x024fe4000001160c */
[----:B------:R-:W-:Y:S02]  /*93f0*/  LOP3.LUT R0, R12, 0xff, RZ, 0xc0, !PT ;  /* 0x000000ff0c007812 */ /* 0x000fe400078ec0ff */
[----:B------:R-:W-:Y:S02]  /*9400*/  LOP3.LUT R21, R21, 0xff, RZ, 0xc0, !PT ;  /* 0x000000ff15157812 */ /* 0x000fe400078ec0ff */
[----:B------:R-:W-:Y:S02]  /*9410*/  SHF.R.U32.HI R29, RZ, 0x8, R13 ;  /* 0x00000008ff1d7819 */ /* 0x000fe4000001160d */
[----:B-1----:R-:W-:Y:S02]  /*9420*/  PRMT R37, R21, 0x7604, R0 ;  /* 0x0000760415257816 */ /* 0x002fe40000000000 */
[----:B------:R-:W-:-:S02]  /*9430*/  SHF.R.U32.HI R31, RZ, 0x8, R14 ;  /* 0x00000008ff1f7819 */ /* 0x000fc4000001160e */
[----:B------:R-:W-:Y:S02]  /*9440*/  LOP3.LUT R28, R13, 0xff, RZ, 0xc0, !PT ;  /* 0x000000ff0d1c7812 */ /* 0x000fe400078ec0ff */
[----:B------:R-:W-:Y:S02]  /*9450*/  LOP3.LUT R29, R29, 0xff, RZ, 0xc0, !PT ;  /* 0x000000ff1d1d7812 */ /* 0x000fe400078ec0ff */
[----:B------:R-:W-:Y:S02]  /*9460*/  LOP3.LUT R31, R31, 0xff, RZ, 0xc0, !PT ;  /* 0x000000ff1f1f7812 */ /* 0x000fe400078ec0ff */
[----:B------:R-:W-:Y:S02]  /*9470*/  PRMT R38, R29, 0x7604, R28 ;  /* 0x000076041d267816 */ /* 0x000fe4000000001c */
[----:B------:R-:W-:Y:S02]  /*9480*/  SHF.R.U32.HI R29, RZ, 0x8, R15 ;  /* 0x00000008ff1d7819 */ /* 0x000fe4000001160f */
[----:B------:R-:W-:-:S02]  /*9490*/  LOP3.LUT R28, R15, 0xff, RZ, 0xc0, !PT ;  /* 0x000000ff0f1c7812 */ /* 0x000fc400078ec0ff */
[----:B------:R-:W-:Y:S02]  /*94a0*/  LOP3.LUT R29, R29, 0xff, RZ, 0xc0, !PT ;  /* 0x000000ff1d1d7812 */ /* 0x000fe400078ec0ff */
[----:B------:R-:W-:Y:S02]  /*94b0*/  SHF.R.U32.HI R42, RZ, 0x8, R5 ;  /* 0x00000008ff2a7819 */ /* 0x000fe40000011605 */
[----:B------:R-:W-:Y:S02]  /*94c0*/  PRMT R40, R29, 0x7604, R28 ;  /* 0x000076041d287816 */ /* 0x000fe4000000001c */
[----:B------:R-:W-:Y:S02]  /*94d0*/  SHF.R.U32.HI R43, RZ, 0x8, R6 ;  /* 0x00000008ff2b7819 */ /* 0x000fe40000011606 */
[----:B0-----:R-:W-:Y:S02]  /*94e0*/  IADD3 R33, R30, -0x80, RZ ;  /* 0xffffff801e217810 */ /* 0x001fe40007ffe0ff */
[----:B------:R-:W-:-:S02]  /*94f0*/  LOP3.LUT R30, R14, 0xff, RZ, 0xc0, !PT ;  /* 0x000000ff0e1e7812 */ /* 0x000fc400078ec0ff */
[----:B------:R-:W-:Y:S02]  /*9500*/  LEA.HI R32, R33, R33, RZ, 0x1 ;  /* 0x0000002121207211 */ /* 0x000fe400078f08ff */
[----:B------:R-:W-:Y:S02]  /*9510*/  PRMT R41, R31, 0x7604, R30 ;  /* 0x000076041f297816 */ /* 0x000fe4000000001e */
[----:B------:R-:W-:Y:S02]  /*9520*/  LOP3.LUT R32, R32, 0xfffffffe, RZ, 0xc0, !PT ;  /* 0xfffffffe20207812 */ /* 0x000fe400078ec0ff */
[----:B------:R-:W-:Y:S02]  /*9530*/  SHF.R.U32.HI R30, RZ, 0x8, R4 ;  /* 0x00000008ff1e7819 */ /* 0x000fe40000011604 */
[----:B------:R-:W-:Y:S01]  /*9540*/  SHF.R.U32.HI R47, RZ, 0x8, R7 ;  /* 0x00000008ff2f7819 */ /* 0x000fe20000011607 */
[----:B------:R-:W-:Y:S01]  /*9550*/  IMAD.IADD R32, R33, 0x1, -R32 ;  /* 0x0000000121207824 */ /* 0x000fe200078e0a20 */
[----:B------:R-:W-:-:S02]  /*9560*/  LOP3.LUT R33, R30, 0xff, RZ, 0xc0, !PT ;  /* 0x000000ff1e217812 */ /* 0x000fc400078ec0ff */
[----:B------:R-:W0:Y:S01]  /*9570*/  LDS.128 R28, [R20+0xf000] ;  /* 0x00f00000141c7984 */ /* 0x000e220000000c00 */
[----:B------:R-:W-:Y:S02]  /*9580*/  LOP3.LUT R42, R42, 0xff, RZ, 0xc0, !PT ;  /* 0x000000ff2a2a7812 */ /* 0x000fe400078ec0ff */
[----:B------:R-:W-:Y:S02]  /*9590*/  LEA.HI R0, R3, R32, RZ, 0x1c ;  /* 0x0000002003007211 */ /* 0x000fe400078fe0ff */
[----:B------:R-:W-:Y:S02]  /*95a0*/  LOP3.LUT R32, R4, 0xff, RZ, 0xc0, !PT ;  /* 0x000000ff04207812 */ /* 0x000fe400078ec0ff */
[C---:B------:R-:W-:Y:S01]  /*95b0*/  LEA.HI R21, R0.reuse, R0, RZ, 0x1 ;  /* 0x0000000000157211 */ /* 0x040fe200078f08ff */
[----:B------:R-:W-:Y:S01]  /*95c0*/  IMAD.SHL.U32 R0, R0, 0x10, RZ ;  /* 0x0000001000007824 */ /* 0x000fe200078e00ff */
[----:B------:R-:W-:Y:S02]  /*95d0*/  PRMT R45, R33, 0x7604, R32 ;  /* 0x00007604212d7816 */ /* 0x000fe40000000020 */
[----:B------:R-:W-:-:S02]  /*95e0*/  SHF.R.S32.HI R21, RZ, 0x1, R21 ;  /* 0x00000001ff157819 */ /* 0x000fc40000011415 */
[----:B------:R-:W-:Y:S02]  /*95f0*/  LOP3.LUT R0, R63, 0x10, R0, 0xf8, !PT ;  /* 0x000000103f007812 */ /* 0x000fe400078ef800 */
[----:B------:R-:W-:Y:S01]  /*9600*/  LOP3.LUT R44, R43, 0xff, RZ, 0xc0, !PT ;  /* 0x000000ff2b2c7812 */ /* 0x000fe200078ec0ff */
[----:B------:R-:W-:Y:S01]  /*9610*/  IMAD R21, R21, 0x1800, R62 ;  /* 0x0000180015157824 */ /* 0x000fe200078e023e */
[----:B------:R-:W-:Y:S02]  /*9620*/  LOP3.LUT R0, R0, R61, RZ, 0x3c, !PT ;  /* 0x0000003d00007212 */ /* 0x000fe400078e3cff */
[----:B------:R-:W-:Y:S02]  /*9630*/  LOP3.LUT R46, R7, 0xff, RZ, 0xc0, !PT ;  /* 0x000000ff072e7812 */ /* 0x000fe400078ec0ff */
[----:B------:R-:W-:Y:S02]  /*9640*/  IADD3 R0, R18, R21, R0 ;  /* 0x0000001512007210 */ /* 0x000fe40007ffe000 */
[----:B------:R-:W-:-:S02]  /*9650*/  LOP3.LUT R21, R5, 0xff, RZ, 0xc0, !PT ;  /* 0x000000ff05157812 */ /* 0x000fc400078ec0ff */
[----:B------:R-:W-:Y:S01]  /*9660*/  LOP3.LUT R43, R47, 0xff, RZ, 0xc0, !PT ;  /* 0x000000ff2f2b7812 */ /* 0x000fe200078ec0ff */
[----:B------:R-:W1:Y:S01]  /*9670*/  LDS.128 R32, [R0+0xf000] ;  /* 0x00f0000000207984 */ /* 0x000e620000000c00 */
[----:B------:R-:W-:Y:S02]  /*9680*/  PRMT R42, R42, 0x7604, R21 ;  /* 0x000076042a2a7816 */ /* 0x000fe40000000015 */
[----:B------:R-:W-:Y:S02]  /*9690*/  SHF.R.U32.HI R21, RZ, 0x10, R13 ;  /* 0x00000010ff157819 */ /* 0x000fe4000001160d */
[----:B------:R-:W-:Y:S02]  /*96a0*/  PRMT R46, R43, 0x7604, R46 ;  /* 0x000076042b2e7816 */ /* 0x000fe4000000002e */
[----:B------:R-:W-:Y:S01]  /*96b0*/  SHF.R.U32.HI R47, RZ, 0x10, R5 ;  /* 0x00000010ff2f7819 */ /* 0x000fe20000011605 */
[----:B------:R-:W-:Y:S01]  /*96c0*/  IMAD.U32 R21, R21, 0x10000, RZ ;  /* 0x0001000015157824 */ /* 0x000fe200078e00ff */
[----:B------:R-:W-:-:S02]  /*96d0*/  SHF.R.U32.HI R43, RZ, 0x10, R15 ;  /* 0x00000010ff2b7819 */ /* 0x000fc4000001160f */
[----:B------:R-:W-:Y:S01]  /*96e0*/  LOP3.LUT R39, R6, 0xff, RZ, 0xc0, !PT ;  /* 0x000000ff06277812 */ /* 0x000fe200078ec0ff */
[----:B------:R-:W-:Y:S01]  /*96f0*/  IMAD.U32 R47, R47, 0x10000, RZ ;  /* 0x000100002f2f7824 */ /* 0x000fe200078e00ff */
[----:B------:R-:W-:Y:S01]  /*9700*/  SHF.R.U32.HI R51, RZ, 0x10, R7 ;  /* 0x00000010ff337819 */ /* 0x000fe20000011607 */
[----:B------:R-:W-:Y:S01]  /*9710*/  IMAD.U32 R43, R43, 0x10000, RZ ;  /* 0x000100002b2b7824 */ /* 0x000fe200078e00ff */
[----:B------:R-:W-:Y:S02]  /*9720*/  PRMT R49, R44, 0x7604, R39 ;  /* 0x000076042c317816 */ /* 0x000fe40000000027 */
[----:B------:R-:W-:Y:S01]  /*9730*/  LOP3.LUT R39, R38, 0xff0000, R21, 0xf8, !PT ;  /* 0x00ff000026277812 */ /* 0x000fe200078ef815 */
[----:B------:R-:W-:Y:S01]  /*9740*/  IMAD.U32 R51, R51, 0x10000, RZ ;  /* 0x0001000033337824 */ /* 0x000fe200078e00ff */
[----:B------:R-:W-:Y:S02]  /*9750*/  LOP3.LUT R47, R42, 0xff0000, R47, 0xf8, !PT ;  /* 0x00ff00002a2f7812 */ /* 0x000fe400078ef82f */
[----:B------:R-:W-:-:S02]  /*9760*/  LOP3.LUT R43, R40, 0xff0000, R43, 0xf8, !PT ;  /* 0x00ff0000282b7812 */ /* 0x000fc400078ef82b */
[----:B------:R-:W-:Y:S02]  /*9770*/  LOP3.LUT R21, R37, 0xff0000, R12, 0xf8, !PT ;  /* 0x00ff000025157812 */ /* 0x000fe400078ef80c */
[----:B------:R-:W-:Y:S02]  /*9780*/  LOP3.LUT R44, R39, 0xff000000, R13, 0xf8, !PT ;  /* 0xff000000272c7812 */ /* 0x000fe400078ef80d */
[----:B------:R-:W-:Y:S02]  /*9790*/  LOP3.LUT R41, R41, 0xff0000, R14, 0xf8, !PT ;  /* 0x00ff000029297812 */ /* 0x000fe400078ef80e */
[----:B------:R-:W-:Y:S02]  /*97a0*/  LOP3.LUT R13, R45, 0xff0000, R4, 0xf8, !PT ;  /* 0x00ff00002d0d7812 */ /* 0x000fe400078ef804 */
[----:B------:R-:W-:Y:S02]  /*97b0*/  LOP3.LUT R49, R49, 0xff0000, R6, 0xf8, !PT ;  /* 0x00ff000031317812 */ /* 0x000fe400078ef806 */
[----:B------:R-:W-:-:S02]  /*97c0*/  LOP3.LUT R48, R47, 0xff000000, R5, 0xf8, !PT ;  /* 0xff0000002f307812 */ /* 0x000fc400078ef805 */
[----:B------:R-:W-:Y:S02]  /*97d0*/  LOP3.LUT R21, R21, 0xff000000, R12, 0xf8, !PT ;  /* 0xff00000015157812 */ /* 0x000fe400078ef80c */
[----:B------:R-:W-:Y:S02]  /*97e0*/  LOP3.LUT R45, R43, 0xff000000, R15, 0xf8, !PT ;  /* 0xff0000002b2d7812 */ /* 0x000fe400078ef80f */
[----:B------:R-:W-:Y:S02]  /*97f0*/  LOP3.LUT R12, R41, 0xff000000, R14, 0xf8, !PT ;  /* 0xff000000290c7812 */ /* 0x000fe400078ef80e */
[----:B------:R-:W-:Y:S02]  /*9800*/  LOP3.LUT R15, R13, 0xff000000, R4, 0xf8, !PT ;  /* 0xff0000000d0f7812 */ /* 0x000fe400078ef804 */
[----:B------:R-:W-:Y:S02]  /*9810*/  LOP3.LUT R4, R49, 0xff000000, R6, 0xf8, !PT ;  /* 0xff00000031047812 */ /* 0x000fe400078ef806 */
[----:B0-----:R-:W-:-:S02]  /*9820*/  F2FP.F16.E4M3.UNPACK_B R14, R28 ;  /* 0x0000001cff0e723e */ /* 0x001fc400020006ff */
[----:B------:R-:W-:Y:S02]  /*9830*/  F2FP.F16.E4M3.UNPACK_B R37, R28.H1 ;  /* 0x0000001cff25723e */ /* 0x000fe400030006ff */
[-C--:B------:R-:W-:Y:S02]  /*9840*/  F2FP.F16.E4M3.UNPACK_B R38, R29.reuse ;  /* 0x0000001dff26723e */ /* 0x080fe400020006ff */
[----:B------:R-:W-:Y:S02]  /*9850*/  F2FP.F16.E4M3.UNPACK_B R39, R29.H1 ;  /* 0x0000001dff27723e */ /* 0x000fe400030006ff */
[----:B------:R-:W-:Y:S01]  /*9860*/  F2FP.F16.E4M3.UNPACK_B R49, R48 ;  /* 0x00000030ff31723e */ /* 0x000fe200020006ff */
[--C-:B------:R-:W-:Y:S01]  /*9870*/  HADD2.F32 R13, -RZ, R38.reuse.H0_H0 ;  /* 0x20000026ff0d7230 */ /* 0x100fe20000004100 */
[----:B-1----:R-:W-:Y:S01]  /*9880*/  F2FP.F16.E4M3.UNPACK_B R28, R33 ;  /* 0x00000021ff1c723e */ /* 0x002fe200020006ff */
[----:B------:R-:W-:Y:S01]  /*9890*/  HADD2.F32 R38, -RZ, R38.H1_H1 ;  /* 0x30000026ff267230 */ /* 0x000fe20000004100 */
[----:B------:R-:W-:Y:S01]  /*98a0*/  F2FP.F16.E4M3.UNPACK_B R29, R44 ;  /* 0x0000002cff1d723e */ /* 0x000fe200020006ff */
[--C-:B------:R-:W-:Y:S01]  /*98b0*/  HADD2.F32 R50, -RZ, R49.reuse.H0_H0 ;  /* 0x20000031ff327230 */ /* 0x100fe20000004100 */
[----:B------:R-:W-:Y:S01]  /*98c0*/  LOP3.LUT R51, R46, 0xff0000, R51, 0xf8, !PT ;  /* 0x00ff00002e337812 */ /* 0x000fe200078ef833 */
[--C-:B------:R-:W-:Y:S01]  /*98d0*/  HADD2.F32 R6, -RZ, R28.reuse.H0_H0 ;  /* 0x2000001cff067230 */ /* 0x100fe20000004100 */
[-C--:B------:R-:W-:Y:S01]  /*98e0*/  F2FP.F16.E4M3.UNPACK_B R40, R31.reuse ;  /* 0x0000001fff28723e */ /* 0x080fe200020006ff */
[----:B------:R-:W-:Y:S01]  /*98f0*/  HADD2.F32 R49, -RZ, R49.H1_H1 ;  /* 0x30000031ff317230 */ /* 0x000fe20000004100 */
[----:B------:R-:W-:Y:S01]  /*9900*/  F2FP.F16.E4M3.UNPACK_B R46, R31.H1 ;  /* 0x0000001fff2e723e */ /* 0x000fe200030006ff */
[----:B------:R-:W-:Y:S01]  /*9910*/  HADD2.F32 R31, -RZ, R29.H0_H0 ;  /* 0x2000001dff1f7230 */ /* 0x000fe20000004100 */
[----:B------:R-:W-:Y:S01]  /*9920*/  F2FP.F16.E4M3.UNPACK_B R41, R33.H1 ;  /* 0x00000021ff29723e */ /* 0x000fe200030006ff */
[----:B------:R-:W-:Y:S01]  /*9930*/  HADD2.F32 R28, -RZ, R28.H1_H1 ;  /* 0x3000001cff1c7230 */ /* 0x000fe20000004100 */
[----:B------:R-:W-:-:S02]  /*9940*/  F2FP.F16.E4M3.UNPACK_B R33, R32 ;  /* 0x00000020ff21723e */ /* 0x000fc400020006ff */
[----:B------:R-:W-:Y:S01]  /*9950*/  F2FP.F16.E4M3.UNPACK_B R43, R32.H1 ;  /* 0x00000020ff2b723e */ /* 0x000fe200030006ff */
[----:B------:R-:W-:Y:S01]  /*9960*/  FMUL.FTZ R32, R6, R50 ;  /* 0x0000003206207220 */ /* 0x000fe20000410000 */
[----:B------:R-:W-:Y:S01]  /*9970*/  F2FP.F16.E4M3.UNPACK_B R42, R35 ;  /* 0x00000023ff2a723e */ /* 0x000fe200020006ff */
[----:B------:R-:W-:Y:S01]  /*9980*/  FMUL.FTZ R53, R28, R49 ;  /* 0x000000311c357220 */ /* 0x000fe20000410000 */
[----:B------:R-:W-:Y:S01]  /*9990*/  F2FP.F16.E4M3.UNPACK_B R47, R35.H1 ;  /* 0x00000023ff2f723e */ /* 0x000fe200030006ff */
[-C--:B------:R-:W-:Y:S01]  /*99a0*/  FMUL.FTZ R35, R6, R31.reuse ;  /* 0x0000001f06237220 */ /* 0x080fe20000410000 */
[----:B------:R-:W-:Y:S01]  /*99b0*/  F2FP.F16.E4M3.UNPACK_B R48, R48.H1 ;  /* 0x00000030ff30723e */ /* 0x000fe200030006ff */
[C---:B------:R-:W-:Y:S01]  /*99c0*/  FFMA.FTZ R6, R13.reuse, R31, -R32 ;  /* 0x0000001f0d067223 */ /* 0x040fe20000010820 */
[----:B------:R-:W-:Y:S01]  /*99d0*/  F2FP.F16.E4M3.UNPACK_B R44, R44.H1 ;  /* 0x0000002cff2c723e */ /* 0x000fe200030006ff */
[----:B------:R-:W-:Y:S01]  /*99e0*/  FFMA.FTZ R13, R13, R50, R35 ;  /* 0x000000320d0d7223 */ /* 0x000fe20000010023 */
[----:B------:R-:W-:Y:S01]  /*99f0*/  HADD2.F32 R31, -RZ, R29.H1_H1 ;  /* 0x3000001dff1f7230 */ /* 0x000fe20000004100 */
[----:B------:R-:W-:Y:S01]  /*9a00*/  LOP3.LUT R51, R51, 0xff000000, R7, 0xf8, !PT ;  /* 0xff00000033337812 */ /* 0x000fe200078ef807 */
[----:B------:R-:W-:Y:S01]  /*9a10*/  HADD2.F32 R50, -RZ, R48.H0_H0 ;  /* 0x20000030ff327230 */ /* 0x000fe20000004100 */
[----:B------:R-:W-:Y:S01]  /*9a20*/  F2FP.F16.E4M3.UNPACK_B R7, R34 ;  /* 0x00000022ff07723e */ /* 0x000fe200020006ff */
[----:B------:R-:W-:-:S02]  /*9a30*/  HADD2.F32 R29, -RZ, R41.H0_H0 ;  /* 0x20000029ff1d7230 */ /* 0x000fc40000004100 */
[----:B------:R-:W-:Y:S01]  /*9a40*/  FMUL.FTZ R28, R28, R31 ;  /* 0x0000001f1c1c7220 */ /* 0x000fe20000410000 */
[----:B------:R-:W-:Y:S01]  /*9a50*/  HADD2.F32 R35, -RZ, R44.H0_H0 ;  /* 0x2000002cff237230 */ /* 0x000fe20000004100 */
[----:B------:R-:W-:Y:S01]  /*9a60*/  F2FP.F16.E4M3.UNPACK_B R52, R51 ;  /* 0x00000033ff34723e */ /* 0x000fe200020006ff */
[----:B------:R-:W-:Y:S02]  /*9a70*/  HADD2.F32 R32, -RZ, R39.H0_H0 ;  /* 0x20000027ff207230 */ /* 0x000fe40000004100 */
[CC--:B------:R-:W-:Y:S01]  /*9a80*/  FMUL.FTZ R55, R29.reuse, R50.reuse ;  /* 0x000000321d377220 */ /* 0x0c0fe20000410000 */
[----:B------:R-:W-:Y:S02]  /*9a90*/  HADD2.F32 R41, -RZ, R41.H1_H1 ;  /* 0x30000029ff297230 */ /* 0x000fe40000004100 */
[----:B------:R-:W-:Y:S01]  /*9aa0*/  FMUL.FTZ R57, R29, R35 ;  /* 0x000000231d397220 */ /* 0x000fe20000410000 */
[----:B------:R-:W-:Y:S01]  /*9ab0*/  FFMA.FTZ R29, R38, R31, -R53 ;  /* 0x0000001f261d7223 */ /* 0x000fe20000010835 */
[----:B------:R-:W-:Y:S01]  /*9ac0*/  FFMA.FTZ R31, R32, R35, -R55 ;  /* 0x00000023201f7223 */ /* 0x000fe20000010837 */
[----:B------:R-:W-:Y:S01]  /*9ad0*/  FFMA.FTZ R28, R38, R49, R28 ;  /* 0x00000031261c7223 */ /* 0x000fe2000001001c */
[----:B------:R-:W-:Y:S01]  /*9ae0*/  FFMA.FTZ R32, R32, R50, R57 ;  /* 0x0000003220207223 */ /* 0x000fe20000010039 */
[----:B------:R-:W-:Y:S01]  /*9af0*/  HADD2.F32 R50, -RZ, R48.H1_H1 ;  /* 0x30000030ff327230 */ /* 0x000fe20000004100 */
[----:B------:R-:W-:Y:S01]  /*9b00*/  F2FP.F16.E4M3.UNPACK_B R48, R45 ;  /* 0x0000002dff30723e */ /* 0x000fe200020006ff */
[----:B------:R-:W-:Y:S01]  /*9b10*/  HADD2.F32 R44, -RZ, R44.H1_H1 ;  /* 0x3000002cff2c7230 */ /* 0x000fe20000004100 */
[----:B------:R-:W-:Y:S01]  /*9b20*/  F2FP.F16.E4M3.UNPACK_B R34, R34.H1 ;  /* 0x00000022ff22723e */ /* 0x000fe200030006ff */
[----:B------:R-:W-:-:S02]  /*9b30*/  HADD2.F32 R53, -RZ, R52.H0_H0 ;  /* 0x20000034ff357230 */ /* 0x000fc40000004100 */
[C---:B------:R-:W-:Y:S01]  /*9b40*/  FMUL.FTZ R54, R41.reuse, R50 ;  /* 0x0000003229367220 */ /* 0x040fe20000410000 */
[----:B------:R-:W-:Y:S02]  /*9b50*/  HADD2.F32 R38, -RZ, R42.H0_H0 ;  /* 0x2000002aff267230 */ /* 0x000fe40000004100 */
[----:B------:R-:W-:Y:S01]  /*9b60*/  FMUL.FTZ R41, R41, R44 ;  /* 0x0000002c29297220 */ /* 0x000fe20000410000 */
[----:B------:R-:W-:Y:S01]  /*9b70*/  HADD2.F32 R49, -RZ, R48.H0_H0 ;  /* 0x20000030ff317230 */ /* 0x000fe20000004100 */
[----:B------:R-:W-:Y:S01]  /*9b80*/  F2FP.F16.E4M3.UNPACK_B R5, R30 ;  /* 0x0000001eff05723e */ /* 0x000fe200020006ff */
[----:B------:R-:W-:Y:S02]  /*9b90*/  HADD2.F32 R39, -RZ, R39.H1_H1 ;  /* 0x30000027ff277230 */ /* 0x000fe40000004100 */
[C---:B------:R-:W-:Y:S01]  /*9ba0*/  FMUL.FTZ R56, R38.reuse, R53 ;  /* 0x0000003526387220 */ /* 0x040fe20000410000 */
[----:B------:R-:W-:Y:S02]  /*9bb0*/  HADD2.F32 R35, -RZ, R40.H0_H0 ;  /* 0x20000028ff237230 */ /* 0x000fe40000004100 */
[----:B------:R-:W-:Y:S01]  /*9bc0*/  FMUL.FTZ R58, R38, R49 ;  /* 0x00000031263a7220 */ /* 0x000fe20000410000 */
[----:B------:R-:W-:-:S02]  /*9bd0*/  HADD2.F32 R42, -RZ, R42.H1_H1 ;  /* 0x3000002aff2a7230 */ /* 0x000fc40000004100 */
[C---:B------:R-:W-:Y:S01]  /*9be0*/  FFMA.FTZ R38, R39.reuse, R44, -R54 ;  /* 0x0000002c27267223 */ /* 0x040fe20000010836 */
[----:B------:R-:W-:Y:S01]  /*9bf0*/  FFMA.FTZ R41, R39, R50, R41 ;  /* 0x0000003227297223 */ /* 0x000fe20000010029 */
[C---:B------:R-:W-:Y:S01]  /*9c00*/  FFMA.FTZ R39, R35.reuse, R49, -R56 ;  /* 0x0000003123277223 */ /* 0x040fe20000010838 */
[----:B------:R-:W-:Y:S01]  /*9c10*/  F2FP.F16.E4M3.UNPACK_B R54, R51.H1 ;  /* 0x00000033ff36723e */ /* 0x000fe200030006ff */
[----:B------:R-:W-:Y:S01]  /*9c20*/  HADD2.F32 R49, -RZ, R48.H1_H1 ;  /* 0x30000030ff317230 */ /* 0x000fe20000004100 */
[----:B------:R-:W-:Y:S01]  /*9c30*/  F2FP.F16.E4M3.UNPACK_B R48, R45.H1 ;  /* 0x0000002dff30723e */ /* 0x000fe200030006ff */
[----:B------:R-:W-:Y:S02]  /*9c40*/  HADD2.F32 R51, -RZ, R52.H1_H1 ;  /* 0x30000034ff337230 */ /* 0x000fe40000004100 */
[----:B------:R-:W-:Y:S01]  /*9c50*/  FFMA.FTZ R35, R35, R53, R58 ;  /* 0x0000003523237223 */ /* 0x000fe2000001003a */
[----:B------:R-:W-:Y:S02]  /*9c60*/  HADD2.F32 R52, -RZ, R54.H0_H0 ;  /* 0x20000036ff347230 */ /* 0x000fe40000004100 */
[----:B------:R-:W-:Y:S01]  /*9c70*/  FMUL.FTZ R56, R42, R49 ;  /* 0x000000312a387220 */ /* 0x000fe20000410000 */
[----:B------:R-:W-:-:S02]  /*9c80*/  HADD2.F32 R44, -RZ, R47.H0_H0 ;  /* 0x2000002fff2c7230 */ /* 0x000fc40000004100 */
[----:B------:R-:W-:Y:S01]  /*9c90*/  FMUL.FTZ R53, R42, R51 ;  /* 0x000000332a357220 */ /* 0x000fe20000410000 */
[----:B------:R-:W-:Y:S01]  /*9ca0*/  HADD2.F32 R50, -RZ, R48.H0_H0 ;  /* 0x20000030ff327230 */ /* 0x000fe20000004100 */
[----:B------:R-:W-:Y:S01]  /*9cb0*/  F2FP.F16.E4M3.UNPACK_B R30, R30.H1 ;  /* 0x0000001eff1e723e */ /* 0x000fe200030006ff */
[----:B------:R-:W-:Y:S02]  /*9cc0*/  HADD2.F32 R40, -RZ, R40.H1_H1 ;  /* 0x30000028ff287230 */ /* 0x000fe40000004100 */
[C---:B------:R-:W-:Y:S01]  /*9cd0*/  FMUL.FTZ R58, R44.reuse, R52 ;  /* 0x000000342c3a7220 */ /* 0x040fe20000410000 */
[--C-:B------:R-:W-:Y:S02]  /*9ce0*/  HADD2.F32 R45, -RZ, R46.reuse.H0_H0 ;  /* 0x2000002eff2d7230 */ /* 0x100fe40000004100 */
[-C--:B------:R-:W-:Y:S01]  /*9cf0*/  FMUL.FTZ R55, R44, R50.reuse ;  /* 0x000000322c377220 */ /* 0x080fe20000410000 */
[----:B------:R-:W-:Y:S02]  /*9d00*/  HADD2.F32 R46, -RZ, R46.H1_H1 ;  /* 0x3000002eff2e7230 */ /* 0x000fe40000004100 */
[C---:B------:R-:W-:Y:S01]  /*9d10*/  FFMA.FTZ R42, R40.reuse, R49, -R53 ;  /* 0x00000031282a7223 */ /* 0x040fe20000010835 */
[----:B------:R-:W-:Y:S01]  /*9d20*/  FFMA.FTZ R40, R40, R51, R56 ;  /* 0x0000003328287223 */ /* 0x000fe20000010038 */
[C---:B------:R-:W-:Y:S01]  /*9d30*/  FFMA.FTZ R44, R45.reuse, R50, -R58 ;  /* 0x000000322d2c7223 */ /* 0x040fe2000001083a */
[----:B------:R-:W-:Y:S01]  /*9d40*/  F2FP.F16.E4M3.UNPACK_B R53, R15.H1 ;  /* 0x0000000fff35723e */ /* 0x000fe200030006ff */
[----:B------:R-:W-:Y:S01]  /*9d50*/  FFMA.FTZ R45, R45, R52, R55 ;  /* 0x000000342d2d7223 */ /* 0x000fe20000010037 */
[----:B------:R-:W-:Y:S01]  /*9d60*/  F2FP.F16.E4M3.UNPACK_B R50, R21.H1 ;  /* 0x00000015ff32723e */ /* 0x000fe200030006ff */
[----:B------:R-:W-:Y:S01]  /*9d70*/  HADD2.F32 R51, -RZ, R48.H1_H1 ;  /* 0x30000030ff337230 */ /* 0x000fe20000004100 */
[----:B------:R-:W-:Y:S01]  /*9d80*/  F2FP.SATFINITE.E4M3.F32.PACK_AB_MERGE_C R32, R41, R32, RZ ;  /* 0x000000202920723e */ /* 0x000fe200048070ff */
[----:B------:R-:W-:-:S02]  /*9d90*/  HADD2.F32 R55, -RZ, R54.H1_H1 ;  /* 0x30000036ff377230 */ /* 0x000fc40000004100 */
[----:B------:R-:W-:Y:S01]  /*9da0*/  HADD2.F32 R48, -RZ, R47.H1_H1 ;  /* 0x3000002fff307230 */ /* 0x000fe20000004100 */
[----:B------:R-:W-:Y:S01]  /*9db0*/  F2FP.SATFINITE.E4M3.F32.PACK_AB_MERGE_C R13, R28, R13, R32 ;  /* 0x0000000d1c0d723e */ /* 0x000fe20004807020 */
[----:B------:R-:W-:Y:S02]  /*9dc0*/  HADD2.F32 R54, -RZ, R53.H0_H0 ;  /* 0x20000035ff367230 */ /* 0x000fe40000004100 */
[----:B------:R-:W-:Y:S02]  /*9dd0*/  HADD2.F32 R47, -RZ, R43.H0_H0 ;  /* 0x2000002bff2f7230 */ /* 0x000fe40000004100 */
[C---:B------:R-:W-:Y:S01]  /*9de0*/  FMUL.FTZ R59, R48.reuse, R55 ;  /* 0x00000037303b7220 */ /* 0x040fe20000410000 */
[----:B------:R-:W-:Y:S02]  /*9df0*/  HADD2.F32 R52, -RZ, R50.H0_H0 ;  /* 0x20000032ff347230 */ /* 0x000fe40000004100 */
[----:B------:R-:W-:Y:S01]  /*9e00*/  FMUL.FTZ R56, R48, R51 ;  /* 0x0000003330387220 */ /* 0x000fe20000410000 */
[----:B------:R-:W-:-:S02]  /*9e10*/  HADD2.F32 R49, -RZ, R37.H0_H0 ;  /* 0x20000025ff317230 */ /* 0x000fc40000004100 */
[C---:B------:R-:W-:Y:S01]  /*9e20*/  FMUL.FTZ R48, R47.reuse, R54 ;  /* 0x000000362f307220 */ /* 0x040fe20000410000 */
[----:B------:R-:W-:Y:S02]  /*9e30*/  HADD2.F32 R43, -RZ, R43.H1_H1 ;  /* 0x3000002bff2b7230 */ /* 0x000fe40000004100 */
[-C--:B------:R-:W-:Y:S01]  /*9e40*/  FMUL.FTZ R57, R47, R52.reuse ;  /* 0x000000342f397220 */ /* 0x080fe20000410000 */
[C---:B------:R-:W-:Y:S01]  /*9e50*/  FFMA.FTZ R47, R46.reuse, R51, -R59 ;  /* 0x000000332e2f7223 */ /* 0x040fe2000001083b */
[----:B------:R-:W-:Y:S01]  /*9e60*/  FFMA.FTZ R46, R46, R55, R56 ;  /* 0x000000372e2e7223 */ /* 0x000fe20000010038 */
[----:B------:R-:W-:Y:S02]  /*9e70*/  HADD2.F32 R56, -RZ, R53.H1_H1 ;  /* 0x30000035ff387230 */ /* 0x000fe40000004100 */
[----:B------:R-:W-:Y:S01]  /*9e80*/  FFMA.FTZ R48, R49, R52, -R48 ;  /* 0x0000003431307223 */ /* 0x000fe20000010830 */
[----:B------:R-:W-:Y:S01]  /*9e90*/  HADD2.F32 R52, -RZ, R50.H1_H1 ;  /* 0x30000032ff347230 */ /* 0x000fe20000004100 */
[----:B------:R-:W-:Y:S01]  /*9ea0*/  F2FP.F16.E4M3.UNPACK_B R51, R15 ;  /* 0x0000000fff33723e */ /* 0x000fe200020006ff */
[----:B------:R-:W-:Y:S01]  /*9eb0*/  HADD2.F32 R37, -RZ, R37.H1_H1 ;  /* 0x30000025ff257230 */ /* 0x000fe20000004100 */
[----:B------:R-:W-:Y:S01]  /*9ec0*/  F2FP.F16.E4M3.UNPACK_B R50, R21 ;  /* 0x00000015ff32723e */ /* 0x000fe200020006ff */
[----:B------:R-:W-:Y:S01]  /*9ed0*/  FMUL.FTZ R58, R43, R56 ;  /* 0x000000382b3a7220 */ /* 0x000fe20000410000 */
[----:B------:R-:W-:Y:S01]  /*9ee0*/  FFMA.FTZ R49, R49, R54, R57 ;  /* 0x0000003631317223 */ /* 0x000fe20000010039 */
[----:B------:R-:W-:Y:S01]  /*9ef0*/  FMUL.FTZ R43, R43, R52 ;  /* 0x000000342b2b7220 */ /* 0x000fe20000410000 */
[----:B------:R-:W-:-:S02]  /*9f00*/  HADD2.F32 R54, -RZ, R51.H0_H0 ;  /* 0x20000033ff367230 */ /* 0x000fc40000004100 */
[C---:B------:R-:W-:Y:S01]  /*9f10*/  FFMA.FTZ R55, R37.reuse, R52, -R58 ;  /* 0x0000003425377223 */ /* 0x040fe2000001083a */
[----:B------:R-:W-:Y:S02]  /*9f20*/  HADD2.F32 R21, -RZ, R33.H0_H0 ;  /* 0x20000021ff157230 */ /* 0x000fe40000004100 */
[----:B------:R-:W-:Y:S01]  /*9f30*/  FFMA.FTZ R60, R37, R56, R43 ;  /* 0x00000038253c7223 */ /* 0x000fe2000001002b */
[----:B------:R-:W-:Y:S01]  /*9f40*/  HADD2.F32 R52, -RZ, R50.H0_H0 ;  /* 0x20000032ff347230 */ /* 0x000fe20000004100 */
[----:B------:R-:W-:Y:S01]  /*9f50*/  F2FP.F16.E4M3.UNPACK_B R37, R4.H1 ;  /* 0x00000004ff25723e */ /* 0x000fe200030006ff */
[----:B------:R-:W-:Y:S02]  /*9f60*/  HADD2.F32 R51, -RZ, R51.H1_H1 ;  /* 0x30000033ff337230 */ /* 0x000fe40000004100 */
[C---:B------:R-:W-:Y:S01]  /*9f70*/  FMUL.FTZ R56, R21.reuse, R54 ;  /* 0x0000003615387220 */ /* 0x040fe20000410000 */
[----:B------:R-:W-:Y:S02]  /*9f80*/  HADD2.F32 R33, -RZ, R33.H1_H1 ;  /* 0x30000021ff217230 */ /* 0x000fe40000004100 */
[----:B------:R-:W-:Y:S01]  /*9f90*/  FMUL.FTZ R58, R21, R52 ;  /* 0x00000034153a7220 */ /* 0x000fe20000410000 */
[----:B------:R-:W-:Y:S01]  /*9fa0*/  HADD2.F32 R15, -RZ, R14.H0_H0 ;  /* 0x2000000eff0f7230 */ /* 0x000fe20000004100 */
[----:B------:R-:W-:Y:S01]  /*9fb0*/  F2FP.F16.E4M3.UNPACK_B R21, R12.H1 ;  /* 0x0000000cff15723e */ /* 0x000fe200030006ff */
[----:B------:R-:W-:-:S02]  /*9fc0*/  HADD2.F32 R50, -RZ, R50.H1_H1 ;  /* 0x30000032ff327230 */ /* 0x000fc40000004100 */
[-C--:B------:R-:W-:Y:S01]  /*9fd0*/  FMUL.FTZ R43, R33, R51.reuse ;  /* 0x00000033212b7220 */ /* 0x080fe20000410000 */
[----:B------:R-:W-:Y:S02]  /*9fe0*/  HADD2.F32 R14, -RZ, R14.H1_H1 ;  /* 0x3000000eff0e7230 */ /* 0x000fe40000004100 */
[C---:B------:R-:W-:Y:S01]  /*9ff0*/  FFMA.FTZ R56, R15.reuse, R52, -R56 ;  /* 0x000000340f387223 */ /* 0x040fe20000010838 */
[----:B------:R-:W-:Y:S01]  /*a000*/  FFMA.FTZ R58, R15, R54, R58 ;  /* 0x000000360f3a7223 */ /* 0x000fe2000001003a */
[-C--:B------:R-:W-:Y:S01]  /*a010*/  FMUL.FTZ R52, R33, R50.reuse ;  /* 0x0000003221347220 */ /* 0x080fe20000410000 */
[----:B------:R-:W-:Y:S02]  /*a020*/  HADD2.F32 R15, -RZ, R34.H0_H0 ;  /* 0x20000022ff0f7230 */ /* 0x000fe40000004100 */
[C---:B------:R-:W-:Y:S01]  /*a030*/  FFMA.FTZ R53, R14.reuse, R50, -R43 ;  /* 0x000000320e357223 */ /* 0x040fe2000001082b */
[----:B------:R-:W-:Y:S02]  /*a040*/  HADD2.F32 R43, -RZ, R37.H0_H0 ;  /* 0x20000025ff2b7230 */ /* 0x000fe40000004100 */
[----:B------:R-:W-:Y:S01]  /*a050*/  FFMA.FTZ R51, R14, R51, R52 ;  /* 0x000000330e337223 */ /* 0x000fe20000010034 */
[----:B------:R-:W-:Y:S01]  /*a060*/  HADD2.F32 R33, -RZ, R21.H0_H0 ;  /* 0x20000015ff217230 */ /* 0x000fe20000004100 */
[----:B------:R-:W-:Y:S01]  /*a070*/  F2FP.F16.E4M3.UNPACK_B R12, R12 ;  /* 0x0000000cff0c723e */ /* 0x000fe200020006ff */
[----:B------:R-:W-:-:S02]  /*a080*/  HADD2.F32 R14, -RZ, R30.H0_H0 ;  /* 0x2000001eff0e7230 */ /* 0x000fc40000004100 */
[C---:B------:R-:W-:Y:S01]  /*a090*/  FMUL.FTZ R57, R15.reuse, R43 ;  /* 0x0000002b0f397220 */ /* 0x040fe20000410000 */
[----:B------:R-:W-:Y:S02]  /*a0a0*/  HADD2.F32 R37, -RZ, R37.H1_H1 ;  /* 0x30000025ff257230 */ /* 0x000fe40000004100 */
[-C--:B------:R-:W-:Y:S01]  /*a0b0*/  FMUL.FTZ R15, R15, R33.reuse ;  /* 0x000000210f0f7220 */ /* 0x080fe20000410000 */
[----:B------:R-:W-:Y:S02]  /*a0c0*/  HADD2.F32 R34, -RZ, R34.H1_H1 ;  /* 0x30000022ff227230 */ /* 0x000fe40000004100 */
[----:B------:R-:W-:Y:S01]  /*a0d0*/  FFMA.FTZ R57, R14, R33, -R57 ;  /* 0x000000210e397223 */ /* 0x000fe20000010839 */
[----:B------:R-:W-:Y:S01]  /*a0e0*/  HADD2.F32 R21, -RZ, R21.H1_H1 ;  /* 0x30000015ff157230 */ /* 0x000fe20000004100 */
[----:B------:R-:W-:Y:S01]  /*a0f0*/  F2FP.F16.E4M3.UNPACK_B R4, R4 ;  /* 0x00000004ff04723e */ /* 0x000fe200020006ff */
[----:B------:R-:W-:Y:S02]  /*a100*/  HADD2.F32 R30, -RZ, R30.H1_H1 ;  /* 0x3000001eff1e7230 */ /* 0x000fe40000004100 */
[----:B------:R-:W-:Y:S01]  /*a110*/  FMUL.FTZ R33, R34, R37 ;  /* 0x0000002522217220 */ /* 0x000fe20000410000 */
[----:B------:R-:W-:Y:S01]  /*a120*/  FFMA.FTZ R43, R14, R43, R15 ;  /* 0x0000002b0e2b7223 */ /* 0x000fe2000001000f */
[----:B------:R-:W-:Y:S01]  /*a130*/  FMUL.FTZ R34, R34, R21 ;  /* 0x0000001522227220 */ /* 0x000fe20000410000 */
[----:B------:R-:W-:-:S02]  /*a140*/  HADD2.F32 R15, -RZ, R12.H0_H0 ;  /* 0x2000000cff0f7230 */ /* 0x000fc40000004100 */
[C---:B------:R-:W-:Y:S01]  /*a150*/  FFMA.FTZ R50, R30.reuse, R21, -R33 ;  /* 0x000000151e327223 */ /* 0x040fe20000010821 */
[----:B------:R-:W-:Y:S02]  /*a160*/  HADD2.F32 R14, -RZ, R12.H1_H1 ;  /* 0x3000000cff0e7230 */ /* 0x000fe40000004100 */
[----:B------:R-:W-:Y:S01]  /*a170*/  FFMA.FTZ R52, R30, R37, R34 ;  /* 0x000000251e347223 */ /* 0x000fe20000010022 */
[--C-:B------:R-:W-:Y:S02]  /*a180*/  HADD2.F32 R12, -RZ, R7.reuse.H0_H0 ;  /* 0x20000007ff0c7230 */ /* 0x100fe40000004100 */
[--C-:B------:R-:W-:Y:S01]  /*a190*/  HADD2.F32 R30, -RZ, R4.reuse.H1_H1 ;  /* 0x30000004ff1e7230 */ /* 0x100fe20000004100 */
[----:B------:R-:W-:Y:S01]  /*a1a0*/  F2FP.SATFINITE.E4M3.F32.PACK_AB_MERGE_C R50, R50, R57, RZ ;  /* 0x000000393232723e */ /* 0x000fe200048070ff */
[----:B------:R-:W-:Y:S01]  /*a1b0*/  HADD2.F32 R7, -RZ, R7.H1_H1 ;  /* 0x30000007ff077230 */ /* 0x000fe20000004100 */
[----:B------:R-:W-:Y:S01]  /*a1c0*/  F2FP.SATFINITE.E4M3.F32.PACK_AB_MERGE_C R43, R52, R43, RZ ;  /* 0x0000002b342b723e */ /* 0x000fe200048070ff */
[----:B------:R-:W-:-:S02]  /*a1d0*/  HADD2.F32 R21, -RZ, R4.H0_H0 ;  /* 0x20000004ff157230 */ /* 0x000fc40000004100 */
[--C-:B------:R-:W-:Y:S02]  /*a1e0*/  HADD2.F32 R4, -RZ, R5.reuse.H0_H0 ;  /* 0x20000005ff047230 */ /* 0x100fe40000004100 */
[C---:B------:R-:W-:Y:S01]  /*a1f0*/  FMUL.FTZ R34, R7.reuse, R30 ;  /* 0x0000001e07227220 */ /* 0x040fe20000410000 */
[----:B------:R-:W-:Y:S02]  /*a200*/  HADD2.F32 R5, -RZ, R5.H1_H1 ;  /* 0x30000005ff057230 */ /* 0x000fe40000004100 */
[C---:B------:R-:W-:Y:S01]  /*a210*/  FMUL.FTZ R33, R12.reuse, R21 ;  /* 0x000000150c217220 */ /* 0x040fe20000410000 */
[-C--:B------:R-:W-:Y:S01]  /*a220*/  FMUL.FTZ R7, R7, R14.reuse ;  /* 0x0000000e07077220 */ /* 0x080fe20000410000 */
[-C--:B------:R-:W-:Y:S01]  /*a230*/  FMUL.FTZ R12, R12, R15.reuse ;  /* 0x0000000f0c0c7220 */ /* 0x080fe20000410000 */
[C---:B------:R-:W-:Y:S02]  /*a240*/  FFMA.FTZ R34, R5.reuse, R14, -R34 ;  /* 0x0000000e05227223 */ /* 0x040fe40000010822 */
[----:B------:R-:W-:Y:S01]  /*a250*/  FFMA.FTZ R14, R5, R30, R7 ;  /* 0x0000001e050e7223 */ /* 0x000fe20000010007 */
[C---:B------:R-:W-:Y:S01]  /*a260*/  FFMA.FTZ R33, R4.reuse, R15, -R33 ;  /* 0x0000000f04217223 */ /* 0x040fe20000010821 */
[----:B------:R-:W-:Y:S01]  /*a270*/  FFMA.FTZ R21, R4, R21, R12 ;  /* 0x0000001504157223 */ /* 0x000fe2000001000c */
[----:B------:R-:W-:-:S02]  /*a280*/  F2FP.SATFINITE.E4M3.F32.PACK_AB_MERGE_C R5, R38, R31, RZ ;  /* 0x0000001f2605723e */ /* 0x000fc400048070ff */
[----:B------:R-:W-:Y:S02]  /*a290*/  F2FP.SATFINITE.E4M3.F32.PACK_AB_MERGE_C R7, R47, R44, RZ ;  /* 0x0000002c2f07723e */ /* 0x000fe400048070ff */
[----:B------:R-:W-:Y:S02]  /*a2a0*/  F2FP.SATFINITE.E4M3.F32.PACK_AB_MERGE_C R4, R55, R48, RZ ;  /* 0x000000303704723e */ /* 0x000fe400048070ff */
[----:B------:R-:W-:Y:S02]  /*a2b0*/  F2FP.SATFINITE.E4M3.F32.PACK_AB_MERGE_C R15, R46, R45, RZ ;  /* 0x0000002d2e0f723e */ /* 0x000fe400048070ff */
[----:B------:R-:W-:Y:S02]  /*a2c0*/  F2FP.SATFINITE.E4M3.F32.PACK_AB_MERGE_C R12, R60, R49, RZ ;  /* 0x000000313c0c723e */ /* 0x000fe400048070ff */
[----:B------:R-:W-:Y:S02]  /*a2d0*/  F2FP.SATFINITE.E4M3.F32.PACK_AB_MERGE_C R5, R29, R6, R5 ;  /* 0x000000061d05723e */ /* 0x000fe40004807005 */
[----:B------:R-:W-:-:S02]  /*a2e0*/  F2FP.SATFINITE.E4M3.F32.PACK_AB_MERGE_C R7, R42, R39, R7 ;  /* 0x000000272a07723e */ /* 0x000fc40004807007 */
[----:B------:R-:W-:Y:S02]  /*a2f0*/  F2FP.SATFINITE.E4M3.F32.PACK_AB_MERGE_C R4, R53, R56, R4 ;  /* 0x000000383504723e */ /* 0x000fe40004807004 */
[----:B------:R-:W-:Y:S02]  /*a300*/  F2FP.SATFINITE.E4M3.F32.PACK_AB_MERGE_C R6, R34, R33, R50 ;  /* 0x000000212206723e */ /* 0x000fe40004807032 */
[----:B------:R-:W-:Y:S02]  /*a310*/  F2FP.SATFINITE.E4M3.F32.PACK_AB_MERGE_C R15, R40, R35, R15 ;  /* 0x00000023280f723e */ /* 0x000fe4000480700f */
[----:B------:R-:W-:Y:S01]  /*a320*/  F2FP.SATFINITE.E4M3.F32.PACK_AB_MERGE_C R12, R51, R58, R12 ;  /* 0x0000003a330c723e */ /* 0x000fe2000480700c */
[----:B------:R3:W-:Y:S01]  /*a330*/  STS.128 [R20+0xf000], R4 ;  /* 0x00f0000414007388 */ /* 0x0007e20000000c00 */
[----:B------:R-:W-:-:S05]  /*a340*/  F2FP.SATFINITE.E4M3.F32.PACK_AB_MERGE_C R14, R14, R21, R43 ;  /* 0x000000150e0e723e */ /* 0x000fca000480702b */
[----:B------:R3:W-:Y:S02]  /*a350*/  STS.128 [R0+0xf000], R12 ;  /* 0x00f0000c00007388 */ /* 0x0007e40000000c00 */
.L_x_447:
[----:B------:R-:W-:Y:S05]  /*a360*/  BSYNC B1 ;  /* 0x0000000000017941 */ /* 0x000fea0003800000 */
.L_x_446:
[----:B------:R-:W-:Y:S05]  /*a370*/  @P1 BRA `(.L_x_436) ;  /* 0x0000000c00f81947 */ /* 0x000fea0003800000 */
[----:B--2---:R-:W2:Y:S04]  /*a380*/  LDL R21, [R1+0x4] ;  /* 0x0000040001157983 */ /* 0x004ea80000100800 */
[----:B------:R-:W4:Y:S01]  /*a390*/  LDL R49, [R1+0x5c] ;  /* 0x00005c0001317983 */ /* 0x000f220000100800 */
[----:B---3-5:R-:W-:Y:S02]  /*a3a0*/  SHF.R.U32.HI R0, RZ, 0x8, R24 ;  /* 0x00000008ff007819 */ /* 0x028fe40000011618 */
[----:B------:R-:W-:Y:S02]  /*a3b0*/  LOP3.LUT R5, R24, 0xff, RZ, 0xc0, !PT ;  /* 0x000000ff18057812 */ /* 0x000fe400078ec0ff */
[----:B------:R-:W-:Y:S02]  /*a3c0*/  LOP3.LUT R0, R0, 0xff, RZ, 0xc0, !PT ;  /* 0x000000ff00007812 */ /* 0x000fe400078ec0ff */
[----:B------:R-:W-:-:S02]  /*a3d0*/  SHF.R.U32.HI R14, RZ, 0x8, R25 ;  /* 0x00000008ff0e7819 */ /* 0x000fc40000011619 */
[----:B------:R-:W-:Y:S02]  /*a3e0*/  PRMT R20, R0, 0x7604, R5 ;  /* 0x0000760400147816 */ /* 0x000fe40000000005 */
[----:B------:R-:W-:Y:S02]  /*a3f0*/  LOP3.LUT R7, R25, 0xff, RZ, 0xc0, !PT ;  /* 0x000000ff19077812 */ /* 0x000fe400078ec0ff */
[----:B------:R-:W-:Y:S02]  /*a400*/  SHF.R.U32.HI R6, RZ, 0x8, R27 ;  /* 0x00000008ff067819 */ /* 0x000fe4000001161b */
[----:B------:R-:W-:Y:S02]  /*a410*/  LOP3.LUT R0, R14, 0xff, RZ, 0xc0, !PT ;  /* 0x000000ff0e007812 */ /* 0x000fe400078ec0ff */
[----:B------:R-:W-:Y:S02]  /*a420*/  LOP3.LUT R13, R27, 0xff, RZ, 0xc0, !PT ;  /* 0x000000ff1b0d7812 */ /* 0x000fe400078ec0ff */
[----:B------:R-:W-:-:S02]  /*a430*/  LOP3.LUT R6, R6, 0xff, RZ, 0xc0, !PT ;  /* 0x000000ff06067812 */ /* 0x000fc400078ec0ff */
[----:B0-----:R-:W-:Y:S02]  /*a440*/  PRMT R28, R0, 0x7604, R7 ;  /* 0x00007604001c7816 */ /* 0x001fe40000000007 */
[----:B------:R-:W-:Y:S02]  /*a450*/  SHF.R.U32.HI R12, RZ, 0x8, R8 ;  /* 0x00000008ff0c7819 */ /* 0x000fe40000011608 */
[----:B------:R-:W-:Y:S02]  /*a460*/  PRMT R32, R6, 0x7604, R13 ;  /* 0x0000760406207816 */ /* 0x000fe4000000000d */
[----:B------:R-:W-:Y:S02]  /*a470*/  LOP3.LUT R15, R8, 0xff, RZ, 0xc0, !PT ;  /* 0x000000ff080f7812 */ /* 0x000fe400078ec0ff */
[----:B------:R-:W-:Y:S02]  /*a480*/  LOP3.LUT R12, R12, 0xff, RZ, 0xc0, !PT ;  /* 0x000000ff0c0c7812 */ /* 0x000fe400078ec0ff */
[----:B------:R-:W-:-:S02]  /*a490*/  SHF.R.U32.HI R13, RZ, 0x8, R10 ;  /* 0x00000008ff0d7819 */ /* 0x000fc4000001160a */
[----:B------:R-:W-:Y:S02]  /*a4a0*/  PRMT R33, R12, 0x7604, R15 ;  /* 0x000076040c217816 */ /* 0x000fe4000000000f */
[----:B------:R-:W-:Y:S02]  /*a4b0*/  LOP3.LUT R14, R13, 0xff, RZ, 0xc0, !PT ;  /* 0x000000ff0d0e7812 */ /* 0x000fe400078ec0ff */
[----:B------:R-:W-:Y:S02]  /*a4c0*/  SHF.R.U32.HI R12, RZ, 0x8, R9 ;  /* 0x00000008ff0c7819 */ /* 0x000fe40000011609 */
[----:B------:R-:W-:Y:S02]  /*a4d0*/  SHF.R.U32.HI R4, RZ, 0x8, R26 ;  /* 0x00000008ff047819 */ /* 0x000fe4000001161a */
[----:B------:R-:W-:Y:S02]  /*a4e0*/  LOP3.LUT R15, R9, 0xff, RZ, 0xc0, !PT ;  /* 0x000000ff090f7812 */ /* 0x000fe400078ec0ff */
[----:B------:R-:W-:-:S02]  /*a4f0*/  LOP3.LUT R12, R12, 0xff, RZ, 0xc0, !PT ;  /* 0x000000ff0c0c7812 */ /* 0x000fc400078ec0ff */
[----:B------:R-:W-:Y:S02]  /*a500*/  LOP3.LUT R5, R26, 0xff, RZ, 0xc0, !PT ;  /* 0x000000ff1a057812 */ /* 0x000fe400078ec0ff */
[----:B------:R-:W-:Y:S02]  /*a510*/  LOP3.LUT R4, R4, 0xff, RZ, 0xc0, !PT ;  /* 0x000000ff04047812 */ /* 0x000fe400078ec0ff */
[----:B------:R-:W-:Y:S02]  /*a520*/  PRMT R35, R12, 0x7604, R15 ;  /* 0x000076040c237816 */ /* 0x000fe4000000000f */
[----:B------:R-:W-:Y:S02]  /*a530*/  PRMT R30, R4, 0x7604, R5 ;  /* 0x00007604041e7816 */ /* 0x000fe40000000005 */
[----:B------:R-:W-:Y:S02]  /*a540*/  SHF.R.U32.HI R29, RZ, 0x8, R11 ;  /* 0x00000008ff1d7819 */ /* 0x000fe4000001160b */
[----:B------:R-:W-:-:S02]  /*a550*/  LOP3.LUT R34, R11, 0xff, RZ, 0xc0, !PT ;  /* 0x000000ff0b227812 */ /* 0x000fc400078ec0ff */
[----:B------:R-:W-:-:S04]  /*a560*/  SHF.R.U32.HI R31, RZ, 0x10, R27 ;  /* 0x00000010ff1f7819 */ /* 0x000fc8000001161b */
[----:B------:R-:W-:-:S04]  /*a570*/  LOP3.LUT R31, R31, 0xff, RZ, 0xc0, !PT ;  /* 0x000000ff1f1f7812 */ /* 0x000fc800078ec0ff */
[----:B------:R-:W-:Y:S02]  /*a580*/  PRMT R31, R31, 0x7054, R32 ;  /* 0x000070541f1f7816 */ /* 0x000fe40000000020 */
[----:B------:R-:W-:-:S04]  /*a590*/  SHF.R.U32.HI R32, RZ, 0x10, R11 ;  /* 0x00000010ff207819 */ /* 0x000fc8000001160b */
[----:B------:R-:W-:Y:S02]  /*a5a0*/  LOP3.LUT R32, R32, 0xff, RZ, 0xc0, !PT ;  /* 0x000000ff20207812 */ /* 0x000fe400078ec0ff */
[----:B--2---:R-:W-:Y:S02]  /*a5b0*/  LEA.HI R3, R3, R21, RZ, 0x1c ;  /* 0x0000001503037211 */ /* 0x004fe400078fe0ff */
[----:B------:R-:W-:Y:S02]  /*a5c0*/  LOP3.LUT R21, R10, 0xff, RZ, 0xc0, !PT ;  /* 0x000000ff0a157812 */ /* 0x000fe400078ec0ff */
[C---:B------:R-:W-:Y:S01]  /*a5d0*/  LEA.HI R0, R3.reuse, R3, RZ, 0x1 ;  /* 0x0000000303007211 */ /* 0x040fe200078f08ff */
[----:B------:R-:W-:Y:S01]  /*a5e0*/  IMAD.SHL.U32 R3, R3, 0x10, RZ ;  /* 0x0000001003037824 */ /* 0x000fe200078e00ff */
[----:B-1----:R-:W-:Y:S01]  /*a5f0*/  PRMT R37, R14, 0x7604, R21 ;  /* 0x000076040e257816 */ /* 0x002fe20000000015 */
[----:B----4-:R-:W-:Y:S01]  /*a600*/  LDS.128 R4, [R49+0xf000] ;  /* 0x00f0000031047984 */ /* 0x010fe20000000c00 */
[----:B------:R-:W-:-:S02]  /*a610*/  SHF.R.S32.HI R0, RZ, 0x1, R0 ;  /* 0x00000001ff007819 */ /* 0x000fc40000011400 */
[----:B------:R-:W-:Y:S02]  /*a620*/  LOP3.LUT R3, R63, 0x10, R3, 0xf8, !PT ;  /* 0x000000103f037812 */ /* 0x000fe400078ef803 */
[----:B------:R-:W-:Y:S01]  /*a630*/  SHF.R.U32.HI R21, RZ, 0x10, R25 ;  /* 0x00000010ff157819 */ /* 0x000fe20000011619 */
[----:B------:R-:W-:Y:S01]  /*a640*/  IMAD R13, R0, 0x1800, R62 ;  /* 0x00001800000d7824 */ /* 0x000fe200078e023e */
[----:B------:R-:W-:Y:S02]  /*a650*/  LOP3.LUT R0, R3, R61, RZ, 0x3c, !PT ;  /* 0x0000003d03007212 */ /* 0x000fe400078e3cff */
[----:B------:R-:W-:Y:S02]  /*a660*/  LOP3.LUT R3, R29, 0xff, RZ, 0xc0, !PT ;  /* 0x000000ff1d037812 */ /* 0x000fe400078ec0ff */
[----:B------:R-:W-:Y:S02]  /*a670*/  IADD3 R0, R18, R13, R0 ;  /* 0x0000000d12007210 */ /* 0x000fe40007ffe000 */
[----:B------:R-:W-:-:S02]  /*a680*/  PRMT R41, R3, 0x7604, R34 ;  /* 0x0000760403297816 */ /* 0x000fc40000000022 */
[----:B------:R-:W-:Y:S01]  /*a690*/  SHF.R.U32.HI R3, RZ, 0x10, R24 ;  /* 0x00000010ff037819 */ /* 0x000fe20000011618 */
[----:B------:R-:W0:Y:S01]  /*a6a0*/  LDS.128 R12, [R0+0xf000] ;  /* 0x00f00000000c7984 */ /* 0x000e220000000c00 */
[----:B------:R-:W-:Y:S02]  /*a6b0*/  SHF.R.U32.HI R29, RZ, 0x10, R26 ;  /* 0x00000010ff1d7819 */ /* 0x000fe4000001161a */
[----:B------:R-:W-:Y:S02]  /*a6c0*/  LOP3.LUT R3, R3, 0xff, RZ, 0xc0, !PT ;  /* 0x000000ff03037812 */ /* 0x000fe400078ec0ff */
[----:B------:R-:W-:Y:S02]  /*a6d0*/  LOP3.LUT R21, R21, 0xff, RZ, 0xc0, !PT ;  /* 0x000000ff15157812 */ /* 0x000fe400078ec0ff */
[----:B------:R-:W-:Y:S02]  /*a6e0*/  LOP3.LUT R29, R29, 0xff, RZ, 0xc0, !PT ;  /* 0x000000ff1d1d7812 */ /* 0x000fe400078ec0ff */
[----:B------:R-:W-:-:S02]  /*a6f0*/  PRMT R3, R3, 0x7054, R20 ;  /* 0x0000705403037816 */ /* 0x000fc40000000014 */
[----:B------:R-:W-:Y:S02]  /*a700*/  PRMT R21, R21, 0x7054, R28 ;  /* 0x0000705415157816 */ /* 0x000fe4000000001c */
[----:B------:R-:W-:Y:S02]  /*a710*/  SHF.R.U32.HI R20, RZ, 0x10, R8 ;  /* 0x00000010ff147819 */ /* 0x000fe40000011608 */
[----:B------:R-:W-:Y:S02]  /*a720*/  SHF.R.U32.HI R28, RZ, 0x10, R9 ;  /* 0x00000010ff1c7819 */ /* 0x000fe40000011609 */
[----:B------:R-:W-:Y:S02]  /*a730*/  PRMT R29, R29, 0x7054, R30 ;  /* 0x000070541d1d7816 */ /* 0x000fe4000000001e */
[----:B------:R-:W-:Y:S02]  /*a740*/  SHF.R.U32.HI R30, RZ, 0x10, R10 ;  /* 0x00000010ff1e7819 */ /* 0x000fe4000001160a */
[----:B------:R-:W-:-:S02]  /*a750*/  LOP3.LUT R20, R20, 0xff, RZ, 0xc0, !PT ;  /* 0x000000ff14147812 */ /* 0x000fc400078ec0ff */
[----:B------:R-:W-:Y:S02]  /*a760*/  LOP3.LUT R28, R28, 0xff, RZ, 0xc0, !PT ;  /* 0x000000ff1c1c7812 */ /* 0x000fe400078ec0ff */
[----:B------:R-:W-:Y:S02]  /*a770*/  LOP3.LUT R30, R30, 0xff, RZ, 0xc0, !PT ;  /* 0x000000ff1e1e7812 */ /* 0x000fe400078ec0ff */
[----:B------:R-:W-:Y:S02]  /*a780*/  PRMT R33, R20, 0x7054, R33 ;  /* 0x0000705414217816 */ /* 0x000fe40000000021 */
[----:B------:R-:W-:Y:S02]  /*a790*/  PRMT R35, R28, 0x7054, R35 ;  /* 0x000070541c237816 */ /* 0x000fe40000000023 */
[----:B------:R-:W-:Y:S02]  /*a7a0*/  LOP3.LUT R28, R21, 0xff000000, R25, 0xf8, !PT ;  /* 0xff000000151c7812 */ /* 0x000fe400078ef819 */
[----:B------:R-:W-:-:S02]  /*a7b0*/  PRMT R39, R30, 0x7054, R37 ;  /* 0x000070541e277816 */ /* 0x000fc40000000025 */
[----:B------:R-:W-:Y:S02]  /*a7c0*/  LOP3.LUT R21, R33, 0xff000000, R8, 0xf8, !PT ;  /* 0xff00000021157812 */ /* 0x000fe400078ef808 */
[----:B------:R-:W-:Y:S02]  /*a7d0*/  LOP3.LUT R33, R35, 0xff000000, R9, 0xf8, !PT ;  /* 0xff00000023217812 */ /* 0x000fe400078ef809 */
[----:B------:R-:W-:Y:S02]  /*a7e0*/  LOP3.LUT R8, R39, 0xff000000, R10, 0xf8, !PT ;  /* 0xff00000027087812 */ /* 0x000fe400078ef80a */
[----:B------:R-:W-:Y:S02]  /*a7f0*/  F2FP.F16.E4M3.UNPACK_B R39, R33 ;  /* 0x00000021ff27723e */ /* 0x000fe400020006ff */
[----:B0-----:R-:W-:Y:S02]  /*a800*/  F2FP.F16.E4M3.UNPACK_B R25, R13 ;  /* 0x0000000dff19723e */ /* 0x001fe400020006ff */
[----:B------:R-:W-:Y:S01]  /*a810*/  PRMT R41, R32, 0x7054, R41 ;  /* 0x0000705420297816 */ /* 0x000fe20000000029 */
[--C-:B------:R-:W-:Y:S01]  /*a820*/  HADD2.F32 R42, -RZ, R39.reuse.H0_H0 ;  /* 0x20000027ff2a7230 */ /* 0x100fe20000004100 */
[----:B------:R-:W-:Y:S01]  /*a830*/  LOP3.LUT R20, R3, 0xff000000, R24, 0xf8, !PT ;  /* 0xff00000003147812 */ /* 0x000fe200078ef818 */
[----:B------:R-:W-:Y:S01]  /*a840*/  HADD2.F32 R39, -RZ, R39.H1_H1 ;  /* 0x30000027ff277230 */ /* 0x000fe20000004100 */
[----:B------:R-:W-:-:S02]  /*a850*/  F2FP.F16.E4M3.UNPACK_B R32, R28 ;  /* 0x0000001cff20723e */ /* 0x000fc400020006ff */
[-C--:B------:R-:W-:Y:S02]  /*a860*/  F2FP.F16.E4M3.UNPACK_B R10, R5.reuse ;  /* 0x00000005ff0a723e */ /* 0x080fe400020006ff */
[----:B------:R-:W-:Y:S01]  /*a870*/  F2FP.F16.E4M3.UNPACK_B R24, R5.H1 ;  /* 0x00000005ff18723e */ /* 0x000fe200030006ff */
[--C-:B------:R-:W-:Y:S01]  /*a880*/  HADD2.F32 R5, -RZ, R25.reuse.H0_H0 ;  /* 0x20000019ff057230 */ /* 0x100fe20000004100 */
[----:B------:R-:W-:Y:S01]  /*a890*/  LOP3.LUT R37, R31, 0xff000000, R27, 0xf8, !PT ;  /* 0xff0000001f257812 */ /* 0x000fe200078ef81b */
[----:B------:R-:W-:Y:S01]  /*a8a0*/  HADD2.F32 R40, -RZ, R32.H0_H0 ;  /* 0x20000020ff287230 */ /* 0x000fe20000004100 */
[-C--:B------:R-:W-:Y:S01]  /*a8b0*/  F2FP.F16.E4M3.UNPACK_B R27, R12.reuse ;  /* 0x0000000cff1b723e */ /* 0x080fe200020006ff */
[----:B------:R-:W-:Y:S01]  /*a8c0*/  HADD2.F32 R9, -RZ, R10.H0_H0 ;  /* 0x2000000aff097230 */ /* 0x000fe20000004100 */
[----:B------:R-:W-:Y:S01]  /*a8d0*/  F2FP.F16.E4M3.UNPACK_B R34, R12.H1 ;  /* 0x0000000cff22723e */ /* 0x000fe200030006ff */
[----:B------:R-:W-:Y:S01]  /*a8e0*/  FMUL.FTZ R12, R5, R42 ;  /* 0x0000002a050c7220 */ /* 0x000fe20000410000 */
[----:B------:R-:W-:Y:S01]  /*a8f0*/  LOP3.LUT R3, R29, 0xff000000, R26, 0xf8, !PT ;  /* 0xff0000001d037812 */ /* 0x000fe200078ef81a */
[----:B------:R-:W-:Y:S01]  /*a900*/  HADD2.F32 R25, -RZ, R25.H1_H1 ;  /* 0x30000019ff197230 */ /* 0x000fe20000004100 */
[----:B------:R-:W-:Y:S01]  /*a910*/  F2FP.F16.E4M3.UNPACK_B R26, R13.H1 ;  /* 0x0000000dff1a723e */ /* 0x000fe200030006ff */
[-C--:B------:R-:W-:Y:S01]  /*a920*/  FMUL.FTZ R13, R5, R40.reuse ;  /* 0x00000028050d7220 */ /* 0x080fe20000410000 */
[C---:B------:R-:W-:Y:S01]  /*a930*/  FFMA.FTZ R5, R9.reuse, R40, -R12 ;  /* 0x0000002809057223 */ /* 0x040fe2000001080c */
[----:B------:R-:W-:Y:S01]  /*a940*/  F2FP.F16.E4M3.UNPACK_B R40, R33.H1 ;  /* 0x00000021ff28723e */ /* 0x000fe200030006ff */
[----:B------:R-:W-:Y:S01]  /*a950*/  HADD2.F32 R32, -RZ, R32.H1_H1 ;  /* 0x30000020ff207230 */ /* 0x000fe20000004100 */
[----:B------:R-:W-:Y:S01]  /*a960*/  F2FP.F16.E4M3.UNPACK_B R28, R28.H1 ;  /* 0x0000001cff1c723e */ /* 0x000fe200030006ff */
[----:B------:R-:W-:Y:S01]  /*a970*/  FFMA.FTZ R9, R9, R42, R13 ;  /* 0x0000002a09097223 */ /* 0x000fe2000001000d */
[----:B------:R-:W-:Y:S01]  /*a980*/  HADD2.F32 R12, -RZ, R26.H0_H0 ;  /* 0x2000001aff0c7230 */ /* 0x000fe20000004100 */
[----:B------:R-:W-:Y:S01]  /*a990*/  LOP3.LUT R43, R41, 0xff000000, R11, 0xf8, !PT ;  /* 0xff000000292b7812 */ /* 0x000fe200078ef80b */
[----:B------:R-:W-:-:S02]  /*a9a0*/  HADD2.F32 R33, -RZ, R40.H0_H0 ;  /* 0x20000028ff217230 */ /* 0x000fc40000004100 */
[C---:B------:R-:W-:Y:S01]  /*a9b0*/  FMUL.FTZ R41, R25.reuse, R39 ;  /* 0x0000002719297220 */ /* 0x040fe20000410000 */
[----:B------:R-:W-:Y:S01]  /*a9c0*/  HADD2.F32 R13, -RZ, R28.H0_H0 ;  /* 0x2000001cff0d7230 */ /* 0x000fe20000004100 */
[-C--:B------:R-:W-:Y:S01]  /*a9d0*/  F2FP.F16.E4M3.UNPACK_B R31, R15.reuse ;  /* 0x0000000fff1f723e */ /* 0x080fe200020006ff */
[----:B------:R-:W-:Y:S01]  /*a9e0*/  HADD2.F32 R10, -RZ, R10.H1_H1 ;  /* 0x3000000aff0a7230 */ /* 0x000fe20000004100 */
[----:B------:R-:W-:Y:S01]  /*a9f0*/  F2FP.F16.E4M3.UNPACK_B R38, R15.H1 ;  /* 0x0000000fff26723e */ /* 0x000fe200030006ff */
[-C--:B------:R-:W-:Y:S01]  /*aa00*/  FMUL.FTZ R42, R25, R32.reuse ;  /* 0x00000020192a7220 */ /* 0x080fe20000410000 */
[----:B------:R-:W-:Y:S02]  /*aa10*/  HADD2.F32 R15, -RZ, R24.H0_H0 ;  /* 0x20000018ff0f7230 */ /* 0x000fe40000004100 */
[C---:B------:R-:W-:Y:S01]  /*aa20*/  FMUL.FTZ R44, R12.reuse, R33 ;  /* 0x000000210c2c7220 */ /* 0x040fe20000410000 */
[----:B------:R-:W-:Y:S01]  /*aa30*/  FMUL.FTZ R46, R12, R13 ;  /* 0x0000000d0c2e7220 */ /* 0x000fe20000410000 */
[C---:B------:R-:W-:Y:S01]  /*aa40*/  FFMA.FTZ R12, R10.reuse, R32, -R41 ;  /* 0x000000200a0c7223 */ /* 0x040fe20000010829 */
[----:B------:R-:W-:Y:S01]  /*aa50*/  FFMA.FTZ R10, R10, R39, R42 ;  /* 0x000000270a0a7223 */ /* 0x000fe2000001002a */
[----:B------:R-:W-:Y:S01]  /*aa60*/  F2FP.F16.E4M3.UNPACK_B R42, R43 ;  /* 0x0000002bff2a723e */ /* 0x000fe200020006ff */
[C---:B------:R-:W-:Y:S01]  /*aa70*/  FFMA.FTZ R13, R15.reuse, R13, -R44 ;  /* 0x0000000d0f0d7223 */ /* 0x040fe2000001082c */
[----:B------:R-:W-:Y:S01]  /*aa80*/  F2FP.F16.E4M3.UNPACK_B R32, R37 ;  /* 0x00000025ff20723e */ /* 0x000fe200020006ff */
[----:B------:R-:W-:Y:S01]  /*aa90*/  FFMA.FTZ R15, R15, R33, R46 ;  /* 0x000000210f0f7223 */ /* 0x000fe2000001002e */
[----:B------:R-:W-:Y:S01]  /*aaa0*/  HADD2.F32 R41, -RZ, R40.H1_H1 ;  /* 0x30000028ff297230 */ /* 0x000fe20000004100 */
[----:B------:R-:W-:Y:S01]  /*aab0*/  F2FP.F16.E4M3.UNPACK_B R30, R7 ;  /* 0x00000007ff1e723e */ /* 0x000fe200020006ff */
[----:B------:R-:W-:Y:S01]  /*aac0*/  HADD2.F32 R26, -RZ, R26.H1_H1 ;  /* 0x3000001aff1a7230 */ /* 0x000fe20000004100 */
[----:B------:R-:W-:Y:S01]  /*aad0*/  F2FP.F16.E4M3.UNPACK_B R37, R37.H1 ;  /* 0x00000025ff25723e */ /* 0x000fe200030006ff */
[----:B------:R-:W-:Y:S01]  /*aae0*/  HADD2.F32 R33, -RZ, R28.H1_H1 ;  /* 0x3000001cff217230 */ /* 0x000fe20000004100 */
[----:B------:R-:W-:Y:S01]  /*aaf0*/  F2FP.F16.E4M3.UNPACK_B R35, R7.H1 ;  /* 0x00000007ff23723e */ /* 0x000fe200030006ff */
[----:B------:R-:W-:-:S02]  /*ab00*/  HADD2.F32 R28, -RZ, R24.H1_H1 ;  /* 0x30000018ff1c7230 */ /* 0x000fc40000004100 */
[C---:B------:R-:W-:Y:S01]  /*ab10*/  FMUL.FTZ R45, R26.reuse, R41 ;  /* 0x000000291a2d7220 */ /* 0x040fe20000410000 */
[----:B------:R-:W-:Y:S02]  /*ab20*/  HADD2.F32 R40, -RZ, R42.H0_H0 ;  /* 0x2000002aff287230 */ /* 0x000fe40000004100 */
[----:B------:R-:W-:Y:S01]  /*ab30*/  FMUL.FTZ R26, R26, R33 ;  /* 0x000000211a1a7220 */ /* 0x000fe20000410000 */
[----:B------:R-:W-:Y:S01]  /*ab40*/  HADD2.F32 R24, -RZ, R31.H0_H0 ;  /* 0x2000001fff187230 */ /* 0x000fe20000004100 */
[-C--:B------:R-:W-:Y:S01]  /*ab50*/  F2FP.F16.E4M3.UNPACK_B R29, R4.reuse.H1 ;  /* 0x00000004ff1d723e */ /* 0x080fe200030006ff */
[----:B------:R-:W-:Y:S01]  /*ab60*/  HADD2.F32 R39, -RZ, R32.H0_H0 ;  /* 0x20000020ff277230 */ /* 0x000fe20000004100 */
[----:B------:R-:W-:Y:S01]  /*ab70*/  F2FP.F16.E4M3.UNPACK_B R11, R4 ;  /* 0x00000004ff0b723e */ /* 0x000fe200020006ff */
[----:B------:R-:W-:Y:S02]  /*ab80*/  HADD2.F32 R25, -RZ, R30.H0_H0 ;  /* 0x2000001eff197230 */ /* 0x000fe40000004100 */
[----:B------:R-:W-:Y:S01]  /*ab90*/  FMUL.FTZ R44, R24, R40 ;  /* 0x00000028182c7220 */ /* 0x000fe20000410000 */
[----:B------:R-:W-:-:S02]  /*aba0*/  HADD2.F32 R42, -RZ, R42.H1_H1 ;  /* 0x3000002aff2a7230 */ /* 0x000fc40000004100 */
[----:B------:R-:W-:Y:S01]  /*abb0*/  FMUL.FTZ R47, R24, R39 ;  /* 0x00000027182f7220 */ /* 0x000fe20000410000 */
[C---:B------:R-:W-:Y:S01]  /*abc0*/  FFMA.FTZ R24, R28.reuse, R33, -R45 ;  /* 0x000000211c187223 */ /* 0x040fe2000001082d */
[----:B------:R-:W-:Y:S01]  /*abd0*/  FFMA.FTZ R28, R28, R41, R26 ;  /* 0x000000291c1c7223 */ /* 0x000fe2000001001a */
[----:B------:R-:W-:Y:S01]  /*abe0*/  F2FP.F16.E4M3.UNPACK_B R41, R43.H1 ;  /* 0x0000002bff29723e */ /* 0x000fe200030006ff */
[C---:B------:R-:W-:Y:S01]  /*abf0*/  FFMA.FTZ R26, R25.reuse, R39, -R44 ;  /* 0x00000027191a7223 */ /* 0x040fe2000001082c */
[----:B------:R-:W-:Y:S02]  /*ac00*/  HADD2.F32 R39, -RZ, R32.H1_H1 ;  /* 0x30000020ff277230 */ /* 0x000fe40000004100 */
[----:B------:R-:W-:Y:S01]  /*ac10*/  FFMA.FTZ R25, R25, R40, R47 ;  /* 0x0000002819197223 */ /* 0x000fe2000001002f */
[----:B------:R-:W-:Y:S01]  /*ac20*/  HADD2.F32 R32, -RZ, R38.H0_H0 ;  /* 0x20000026ff207230 */ /* 0x000fe20000004100 */
[-C--:B------:R-:W-:Y:S01]  /*ac30*/  F2FP.F16.E4M3.UNPACK_B R4, R6.reuse ;  /* 0x00000006ff04723e */ /* 0x080fe200020006ff */
[----:B------:R-:W-:Y:S01]  /*ac40*/  HADD2.F32 R43, -RZ, R41.H0_H0 ;  /* 0x20000029ff2b7230 */ /* 0x000fe20000004100 */
[----:B------:R-:W-:Y:S01]  /*ac50*/  F2FP.F16.E4M3.UNPACK_B R7, R6.H1 ;  /* 0x00000006ff07723e */ /* 0x000fe200030006ff */
[----:B------:R-:W-:Y:S01]  /*ac60*/  HADD2.F32 R40, -RZ, R37.H0_H0 ;  /* 0x20000025ff287230 */ /* 0x000fe20000004100 */
[----:B------:R-:W-:Y:S01]  /*ac70*/  F2FP.F16.E4M3.UNPACK_B R6, R14 ;  /* 0x0000000eff06723e */ /* 0x000fe200020006ff */
[----:B------:R-:W-:-:S02]  /*ac80*/  HADD2.F32 R31, -RZ, R31.H1_H1 ;  /* 0x3000001fff1f7230 */ /* 0x000fc40000004100 */
[C---:B------:R-:W-:Y:S01]  /*ac90*/  FMUL.FTZ R44, R32.reuse, R43 ;  /* 0x0000002b202c7220 */ /* 0x040fe20000410000 */
[----:B------:R-:W-:Y:S02]  /*aca0*/  HADD2.F32 R33, -RZ, R35.H0_H0 ;  /* 0x20000023ff217230 */ /* 0x000fe40000004100 */
[----:B------:R-:W-:Y:S01]  /*acb0*/  FMUL.FTZ R46, R32, R40 ;  /* 0x00000028202e7220 */ /* 0x000fe20000410000 */
[----:B------:R-:W-:Y:S02]  /*acc0*/  HADD2.F32 R30, -RZ, R30.H1_H1 ;  /* 0x3000001eff1e7230 */ /* 0x000fe40000004100 */
[C---:B------:R-:W-:Y:S01]  /*acd0*/  FMUL.FTZ R45, R31.reuse, R42 ;  /* 0x0000002a1f2d7220 */ /* 0x040fe20000410000 */
[----:B------:R-:W-:Y:S01]  /*ace0*/  FMUL.FTZ R47, R31, R39 ;  /* 0x000000271f2f7220 */ /* 0x000fe20000410000 */
[C---:B------:R-:W-:Y:S01]  /*acf0*/  FFMA.FTZ R32, R33.reuse, R40, -R44 ;  /* 0x0000002821207223 */ /* 0x040fe2000001082c */
[----:B------:R-:W-:Y:S01]  /*ad00*/  FFMA.FTZ R33, R33, R43, R46 ;  /* 0x0000002b21217223 */ /* 0x000fe2000001002e */
[----:B------:R-:W-:Y:S01]  /*ad10*/  F2FP.F16.E4M3.UNPACK_B R43, R21.H1 ;  /* 0x00000015ff2b723e */ /* 0x000fe200030006ff */
[C---:B------:R-:W-:Y:S01]  /*ad20*/  FFMA.FTZ R31, R30.reuse, R39, -R45 ;  /* 0x000000271e1f7223 */ /* 0x040fe2000001082d */
[----:B------:R-:W-:Y:S01]  /*ad30*/  F2FP.F16.E4M3.UNPACK_B R40, R20.H1 ;  /* 0x00000014ff28723e */ /* 0x000fe200030006ff */
[----:B------:R-:W-:Y:S01]  /*ad40*/  FFMA.FTZ R30, R30, R42, R47 ;  /* 0x0000002a1e1e7223 */ /* 0x000fe2000001002f */
[----:B------:R-:W-:Y:S01]  /*ad50*/  HADD2.F32 R42, -RZ, R37.H1_H1 ;  /* 0x30000025ff2a7230 */ /* 0x000fe20000004100 */
[----:B------:R-:W-:Y:S01]  /*ad60*/  F2FP.F16.E4M3.UNPACK_B R14, R14.H1 ;  /* 0x0000000eff0e723e */ /* 0x000fe200030006ff */
[----:B------:R-:W-:Y:S01]  /*ad70*/  HADD2.F32 R46, -RZ, R41.H1_H1 ;  /* 0x30000029ff2e7230 */ /* 0x000fe20000004100 */
[----:B------:R-:W-:Y:S01]  /*ad80*/  F2FP.SATFINITE.E4M3.F32.PACK_AB_MERGE_C R13, R24, R13, RZ ;  /* 0x0000000d180d723e */ /* 0x000fe200048070ff */
[----:B------:R-:W-:Y:S01]  /*ad90*/  HADD2.F32 R39, -RZ, R38.H1_H1 ;  /* 0x30000026ff277230 */ /* 0x000fe20000004100 */
[----:B------:R-:W-:Y:S01]  /*ada0*/  F2FP.SATFINITE.E4M3.F32.PACK_AB_MERGE_C R15, R28, R15, RZ ;  /* 0x0000000f1c0f723e */ /* 0x000fe200048070ff */
[----:B------:R-:W-:Y:S01]  /*adb0*/  HADD2.F32 R44, -RZ, R43.H0_H0 ;  /* 0x2000002bff2c7230 */ /* 0x000fe20000004100 */
[----:B------:R-:W-:Y:S01]  /*adc0*/  F2FP.SATFINITE.E4M3.F32.PACK_AB_MERGE_C R5, R12, R5, R13 ;  /* 0x000000050c05723e */ /* 0x000fe2000480700d */
[----:B------:R-:W-:-:S02]  /*add0*/  HADD2.F32 R38, -RZ, R34.H0_H0 ;  /* 0x20000022ff267230 */ /* 0x000fc40000004100 */
[C---:B------:R-:W-:Y:S01]  /*ade0*/  FMUL.FTZ R50, R39.reuse, R46 ;  /* 0x0000002e27327220 */ /* 0x040fe20000410000 */
[----:B------:R-:W-:Y:S02]  /*adf0*/  HADD2.F32 R41, -RZ, R40.H0_H0 ;  /* 0x20000028ff297230 */ /* 0x000fe40000004100 */
[----:B------:R-:W-:Y:S01]  /*ae00*/  FMUL.FTZ R45, R39, R42 ;  /* 0x0000002a272d7220 */ /* 0x000fe20000410000 */
[----:B------:R-:W-:Y:S02]  /*ae10*/  HADD2.F32 R37, -RZ, R35.H1_H1 ;  /* 0x30000023ff257230 */ /* 0x000fe40000004100 */
[C---:B------:R-:W-:Y:S01]  /*ae20*/  FMUL.FTZ R48, R38.reuse, R44 ;  /* 0x0000002c26307220 */ /* 0x040fe20000410000 */
[----:B------:R-:W-:Y:S02]  /*ae30*/  HADD2.F32 R35, -RZ, R29.H0_H0 ;  /* 0x2000001dff237230 */ /* 0x000fe40000004100 */
[----:B------:R-:W-:Y:S01]  /*ae40*/  FMUL.FTZ R39, R38, R41 ;  /* 0x0000002926277220 */ /* 0x000fe20000410000 */
[----:B------:R-:W-:-:S02]  /*ae50*/  HADD2.F32 R43, -RZ, R43.H1_H1 ;  /* 0x3000002bff2b7230 */ /* 0x000fc40000004100 */
[----:B------:R-:W-:Y:S01]  /*ae60*/  FFMA.FTZ R47, R37, R42, -R50 ;  /* 0x0000002a252f7223 */ /* 0x000fe20000010832 */
[----:B------:R-:W-:Y:S02]  /*ae70*/  HADD2.F32 R34, -RZ, R34.H1_H1 ;  /* 0x30000022ff227230 */ /* 0x000fe40000004100 */
[C---:B------:R-:W-:Y:S01]  /*ae80*/  FFMA.FTZ R48, R35.reuse, R41, -R48 ;  /* 0x0000002923307223 */ /* 0x040fe20000010830 */
[----:B------:R-:W-:Y:S02]  /*ae90*/  HADD2.F32 R40, -RZ, R40.H1_H1 ;  /* 0x30000028ff287230 */ /* 0x000fe40000004100 */
[----:B------:R-:W-:Y:S01]  /*aea0*/  FFMA.FTZ R44, R35, R44, R39 ;  /* 0x0000002c232c7223 */ /* 0x000fe20000010027 */
[----:B------:R-:W-:Y:S01]  /*aeb0*/  FFMA.FTZ R52, R37, R46, R45 ;  /* 0x0000002e25347223 */ /* 0x000fe2000001002d */
[----:B------:R-:W-:Y:S01]  /*aec0*/  F2FP.F16.E4M3.UNPACK_B R35, R20 ;  /* 0x00000014ff23723e */ /* 0x000fe200020006ff */
[----:B------:R-:W-:Y:S01]  /*aed0*/  HADD2.F32 R29, -RZ, R29.H1_H1 ;  /* 0x3000001dff1d7230 */ /* 0x000fe20000004100 */
[----:B------:R-:W-:Y:S01]  /*aee0*/  F2FP.F16.E4M3.UNPACK_B R37, R21 ;  /* 0x00000015ff25723e */ /* 0x000fe200020006ff */
[C---:B------:R-:W-:Y:S01]  /*aef0*/  FMUL.FTZ R20, R34.reuse, R43 ;  /* 0x0000002b22147220 */ /* 0x040fe20000410000 */
[----:B------:R-:W-:Y:S01]  /*af00*/  FMUL.FTZ R34, R34, R40 ;  /* 0x0000002822227220 */ /* 0x000fe20000410000 */
[----:B------:R-:W-:Y:S01]  /*af10*/  HADD2.F32 R21, -RZ, R27.H0_H0 ;  /* 0x2000001bff157230 */ /* 0x000fe20000004100 */
[----:B------:R-:W-:Y:S01]  /*af20*/  F2FP.SATFINITE.E4M3.F32.PACK_AB_MERGE_C R9, R10, R9, R15 ;  /* 0x000000090a09723e */ /* 0x000fe2000480700f */
[----:B------:R-:W-:-:S02]  /*af30*/  HADD2.F32 R38, -RZ, R37.H0_H0 ;  /* 0x20000025ff267230 */ /* 0x000fc40000004100 */
[C---:B------:R-:W-:Y:S01]  /*af40*/  FFMA.FTZ R41, R29.reuse, R40, -R20 ;  /* 0x000000281d297223 */ /* 0x040fe20000010814 */
[----:B------:R-:W-:Y:S01]  /*af50*/  FFMA.FTZ R43, R29, R43, R34 ;  /* 0x0000002b1d2b7223 */ /* 0x000fe20000010022 */
[----:B------:R-:W-:Y:S02]  /*af60*/  HADD2.F32 R29, -RZ, R35.H0_H0 ;  /* 0x20000023ff1d7230 */ /* 0x000fe40000004100 */
        /* <DEDUP_REMOVED lines=8> */
[----:B------:R-:W-:Y:S02]  /*aff0*/  HADD2.F32 R11, -RZ, R11.H1_H1 ;  /* 0x3000000bff0b7230 */ /* 0x000fe40000004100 */
[C---:B------:R-:W-:Y:S01]  /*b000*/  FMUL.FTZ R42, R27.reuse, R40 ;  /* 0x000000281b2a7220 */ /* 0x040fe20000410000 */
[----:B------:R-:W-:Y:S01]  /*b010*/  F2FP.F16.E4M3.UNPACK_B R29, R8.H1 ;  /* 0x00000008ff1d723e */ /* 0x000fe200030006ff */
[-C--:B------:R-:W-:Y:S01]  /*b020*/  FMUL.FTZ R27, R27, R34.reuse ;  /* 0x000000221b1b7220 */ /* 0x080fe20000410000 */
[----:B------:R-:W-:Y:S01]  /*b030*/  F2FP.F16.E4M3.UNPACK_B R21, R3.H1 ;  /* 0x00000003ff15723e */ /* 0x000fe200030006ff */
[----:B------:R-:W-:Y:S01]  /*b040*/  FFMA.FTZ R42, R11, R34, -R42 ;  /* 0x000000220b2a7223 */ /* 0x000fe2000001082a */
[----:B------:R-:W-:-:S02]  /*b050*/  HADD2.F32 R20, -RZ, R14.H0_H0 ;  /* 0x2000000eff147230 */ /* 0x000fc40000004100 */
[----:B------:R-:W-:Y:S01]  /*b060*/  FFMA.FTZ R35, R11, R40, R27 ;  /* 0x000000280b237223 */ /* 0x000fe2000001001b */
[----:B------:R-:W-:Y:S01]  /*b070*/  HADD2.F32 R34, -RZ, R29.H0_H0 ;  /* 0x2000001dff227230 */ /* 0x000fe20000004100 */
[----:B------:R-:W-:Y:S01]  /*b080*/  F2FP.F16.E4M3.UNPACK_B R3, R3 ;  /* 0x00000003ff03723e */ /* 0x000fe200020006ff */
[--C-:B------:R-:W-:Y:S02]  /*b090*/  HADD2.F32 R27, -RZ, R21.reuse.H0_H0 ;  /* 0x20000015ff1b7230 */ /* 0x100fe40000004100 */
[----:B------:R-:W-:Y:S02]  /*b0a0*/  HADD2.F32 R21, -RZ, R21.H1_H1 ;  /* 0x30000015ff157230 */ /* 0x000fe40000004100 */
[C---:B------:R-:W-:Y:S01]  /*b0b0*/  FMUL.FTZ R40, R20.reuse, R34 ;  /* 0x0000002214287220 */ /* 0x040fe20000410000 */
[----:B------:R-:W-:Y:S02]  /*b0c0*/  HADD2.F32 R29, -RZ, R29.H1_H1 ;  /* 0x3000001dff1d7230 */ /* 0x000fe40000004100 */
[----:B------:R-:W-:Y:S01]  /*b0d0*/  FMUL.FTZ R20, R20, R27 ;  /* 0x0000001b14147220 */ /* 0x000fe20000410000 */
[----:B------:R-:W-:-:S02]  /*b0e0*/  HADD2.F32 R14, -RZ, R14.H1_H1 ;  /* 0x3000000eff0e7230 */ /* 0x000fc40000004100 */
[--C-:B------:R-:W-:Y:S02]  /*b0f0*/  HADD2.F32 R11, -RZ, R7.reuse.H0_H0 ;  /* 0x20000007ff0b7230 */ /* 0x100fe40000004100 */
[----:B------:R-:W-:Y:S02]  /*b100*/  HADD2.F32 R7, -RZ, R7.H1_H1 ;  /* 0x30000007ff077230 */ /* 0x000fe40000004100 */
[C---:B------:R-:W-:Y:S01]  /*b110*/  FMUL.FTZ R46, R14.reuse, R29 ;  /* 0x0000001d0e2e7220 */ /* 0x040fe20000410000 */
[-C--:B------:R-:W-:Y:S01]  /*b120*/  FMUL.FTZ R50, R14, R21.reuse ;  /* 0x000000150e327220 */ /* 0x080fe20000410000 */
[----:B------:R-:W-:Y:S01]  /*b130*/  F2FP.F16.E4M3.UNPACK_B R14, R8 ;  /* 0x00000008ff0e723e */ /* 0x000fe200020006ff */
[----:B------:R-:W-:Y:S01]  /*b140*/  FFMA.FTZ R37, R11, R34, R20 ;  /* 0x000000220b257223 */ /* 0x000fe20000010014 */
[C---:B------:R-:W-:Y:S01]  /*b150*/  FFMA.FTZ R45, R7.reuse, R21, -R46 ;  /* 0x00000015072d7223 */ /* 0x040fe2000001082e */
[----:B------:R-:W-:Y:S01]  /*b160*/  FFMA.FTZ R50, R7, R29, R50 ;  /* 0x0000001d07327223 */ /* 0x000fe20000010032 */
[----:B------:R-:W-:Y:S01]  /*b170*/  FFMA.FTZ R40, R11, R27, -R40 ;  /* 0x0000001b0b287223 */ /* 0x000fe20000010828 */
[----:B------:R-:W-:-:S02]  /*b180*/  HADD2.F32 R20, -RZ, R14.H0_H0 ;  /* 0x2000000eff147230 */ /* 0x000fc40000004100 */
[----:B------:R-:W-:Y:S01]  /*b190*/  HADD2.F32 R7, -RZ, R6.H0_H0 ;  /* 0x20000006ff077230 */ /* 0x000fe20000004100 */
[----:B------:R-:W-:Y:S01]  /*b1a0*/  F2FP.SATFINITE.E4M3.F32.PACK_AB_MERGE_C R37, R50, R37, RZ ;  /* 0x000000253225723e */ /* 0x000fe200048070ff */
[--C-:B------:R-:W-:Y:S01]  /*b1b0*/  HADD2.F32 R8, -RZ, R3.reuse.H0_H0 ;  /* 0x20000003ff087230 */ /* 0x100fe20000004100 */
[----:B------:R-:W-:Y:S01]  /*b1c0*/  F2FP.SATFINITE.E4M3.F32.PACK_AB_MERGE_C R40, R45, R40, RZ ;  /* 0x000000282d28723e */ /* 0x000fe200048070ff */
[----:B------:R-:W-:Y:S02]  /*b1d0*/  HADD2.F32 R11, -RZ, R3.H1_H1 ;  /* 0x30000003ff0b7230 */ /* 0x000fe40000004100 */
[----:B------:R-:W-:Y:S02]  /*b1e0*/  HADD2.F32 R21, -RZ, R14.H1_H1 ;  /* 0x3000000eff157230 */ /* 0x000fe40000004100 */
[C---:B------:R-:W-:Y:S01]  /*b1f0*/  FMUL.FTZ R14, R7.reuse, R20 ;  /* 0x00000014070e7220 */ /* 0x040fe20000410000 */
[----:B------:R-:W-:Y:S02]  /*b200*/  HADD2.F32 R6, -RZ, R6.H1_H1 ;  /* 0x30000006ff067230 */ /* 0x000fe40000004100 */
[----:B------:R-:W-:Y:S01]  /*b210*/  FMUL.FTZ R7, R7, R8 ;  /* 0x0000000807077220 */ /* 0x000fe20000410000 */
[----:B------:R-:W-:-:S02]  /*b220*/  HADD2.F32 R3, -RZ, R4.H0_H0 ;  /* 0x20000004ff037230 */ /* 0x000fc40000004100 */
[----:B------:R-:W-:Y:S02]  /*b230*/  HADD2.F32 R4, -RZ, R4.H1_H1 ;  /* 0x30000004ff047230 */ /* 0x000fe40000004100 */
[C---:B------:R-:W-:Y:S01]  /*b240*/  FMUL.FTZ R27, R6.reuse, R21 ;  /* 0x00000015061b7220 */ /* 0x040fe20000410000 */
        /* <DEDUP_REMOVED lines=12> */
[----:B------:R-:W-:-:S02]  /*b310*/  F2FP.SATFINITE.E4M3.F32.PACK_AB_MERGE_C R11, R30, R25, R11 ;  /* 0x000000191e0b723e */ /* 0x000fc4000480700b */
[----:B------:R-:W-:Y:S01]  /*b320*/  F2FP.SATFINITE.E4M3.F32.PACK_AB_MERGE_C R8, R35, R38, R8 ;  /* 0x000000262308723e */ /* 0x000fe20004807008 */
[----:B------:R4:W-:Y:S01]  /*b330*/  STS.128 [R49+0xf000], R4 ;  /* 0x00f0000431007388 */ /* 0x0009e20000000c00 */
[----:B------:R-:W-:-:S05]  /*b340*/  F2FP.SATFINITE.E4M3.F32.PACK_AB_MERGE_C R10, R34, R3, R37 ;  /* 0x00000003220a723e */ /* 0x000fca0004807025 */
[----:B------:R4:W-:Y:S02]  /*b350*/  STS.128 [R0+0xf000], R8 ;  /* 0x00f0000800007388 */ /* 0x0009e40000000c00 */
.L_x_436:
[----:B------:R-:W-:Y:S05]  /*b360*/  BSYNC B0 ;  /* 0x0000000000007941 */ /* 0x000fea0003800000 */
.L_x_429:
[----:B------:R-:W-:Y:S01]  /*b370*/  @!PT LDS RZ, [RZ] ;  /* 0x00000000fffff984 */ /* 0x000fe20000000800 */
[----:B------:R-:W-:Y:S01]  /*b380*/  @!PT LDS RZ, [RZ] ;  /* 0x00000000fffff984 */ /* 0x000fe20000000800 */
[----:B------:R-:W-:Y:S01]  /*b390*/  @!PT LDS RZ, [RZ] ;  /* 0x00000000fffff984 */ /* 0x000fe20000000800 */
[----:B------:R-:W-:Y:S01]  /*b3a0*/  @!PT LDS RZ, [RZ] ;  /* 0x00000000fffff984 */ /* 0x000fe20000000800 */
[----:B------:R1:W-:Y:S06]  /*b3b0*/  MEMBAR.ALL.CTA ;  /* 0x0000000000007992 */ /* 0x0003ec0000008000 */
[----:B-1----:R-:W1:Y:S01]  /*b3c0*/  FENCE.VIEW.ASYNC.S ;  /* 0x00000000000073c6 */ /* 0x002e620000000000 */
[----:B------:R-:W-:Y:S05]  /*b3d0*/  WARPSYNC.ALL ;  /* 0x0000000000007948 */ /* 0x000fea0003800000 */
[----:B-1----:R-:W-:Y:S06]  /*b3e0*/  BAR.SYNC.DEFER_BLOCKING 0xd, 0x180 ;  /* 0x0346000000007b1d */ /* 0x002fec0000010000 */
.L_x_426:
[----:B---34-:R-:W-:-:S05]  /*b3f0*/  IMAD.U32 R0, RZ, RZ, UR36 ;  /* 0x00000024ff007e24 */ /* 0x018fca000f8e00ff */
[----:B------:R-:W-:-:S13]  /*b400*/  ISETP.NE.AND P0, PT, R0, 0x3, PT ;  /* 0x000000030000780c */ /* 0x000fda0003f05270 */
[----:B------:R-:W-:Y:S05]  /*b410*/  @!P0 BRA `(.L_x_448) ;  /* 0x0000000000048947 */ /* 0x000fea0003800000 */
[----:B------:R-:W-:Y:S01]  /*b420*/  BPT.TRAP 0x1 ;  /* 0x000000040000795c */ /* 0x000fe20000300000 */
.L_x_448:
[----:B01----:R-:W3:Y:S04]  /*b430*/  LDL R3, [R1] ;  /* 0x0000000001037983 */ /* 0x003ee80000100800 */
[----:B------:R-:W4:Y:S01]  /*b440*/  LDL R0, [R1+0x8] ;  /* 0x0000080001007983 */ /* 0x000f220000100800 */
[----:B---3--:R-:W-:Y:S01]  /*b450*/  IMAD R3, R3, 0x8, R18 ;  /* 0x0000000803037824 */ /* 0x008fe200078e0212 */
[----:B----45:R-:W-:-:S04]  /*b460*/  SHF.L.U32 R4, R0, 0x1f, RZ ;  /* 0x0000001f00047819 */ /* 0x030fc800000006ff */
[----:B------:R0:W1:Y:S01]  /*b470*/  SYNCS.PHASECHK.TRANS64.TRYWAIT P1, [R3+URZ+0x19c30], R4 ;  /* 0x019c3004030075a7 */ /* 0x000062000802017f */
[----:B------:R-:W-:Y:S05]  /*b480*/  @!P0 BRA `(.L_x_449) ;  /* 0x0000000000048947 */ /* 0x000fea0003800000 */
[----:B------:R-:W-:Y:S01]  /*b490*/  BPT.TRAP 0x1 ;  /* 0x000000040000795c */ /* 0x000fe20000300000 */
.L_x_449:
[----:B------:R-:W-:Y:S01]  /*b4a0*/  VIADD R0, R18, 0x13800 ;  /* 0x0001380012007836 */ /* 0x000fe20000000000 */
[----:B--2---:R-:W-:Y:S01]  /*b4b0*/  LOP3.LUT R14, R36, 0x10000, RZ, 0xfc, !PT ;  /* 0x00010000240e7812 */ /* 0x004fe200078efcff */
[----:B------:R-:W-:-:S03]  /*b4c0*/  IMAD.MOV.U32 R15, RZ, RZ, -0x3ffffff0 ;  /* 0xc0000010ff0f7424 */ /* 0x000fc600078e00ff */
[----:B------:R-:W-:-:S04]  /*b4d0*/  SHF.R.U32.HI R0, RZ, 0x4, R0 ;  /* 0x00000004ff007819 */ /* 0x000fc80000011600 */
[----:B------:R-:W-:-:S04]  /*b4e0*/  LOP3.LUT R0, R0, 0x3fff, RZ, 0xc0, !PT ;  /* 0x00003fff00007812 */ /* 0x000fc800078ec0ff */
[----:B------:R-:W-:Y:S01]  /*b4f0*/  LOP3.LUT R13, R0, 0x10000, RZ, 0xfc, !PT ;  /* 0x00010000000d7812 */ /* 0x000fe200078efcff */
[----:B-1----:R-:W-:Y:S06]  /*b500*/  @P1 BRA `(.L_x_450) ;  /* 0x0000000000081947 */ /* 0x002fec0003800000 */
[----:B------:R-:W1:Y:S02]  /*b510*/  SYNCS.PHASECHK.TRANS64.TRYWAIT P1, [R3+URZ+0x19c30], R4 ;  /* 0x019c3004030075a7 */ /* 0x000e64000802017f */
[----:B-1----:R-:W-:Y:S05]  /*b520*/  @!P1 BRA `(.L_x_451) ;  /* 0x000000e000709947 */ /* 0x002fea0003800000 */
.L_x_450:
[----:B------:R-:W0:Y:S01]  /*b530*/  LDL R0, [R1] ;  /* 0x0000000001007983 */ /* 0x000e220000100800 */
[----:B------:R-:W-:Y:S01]  /*b540*/  IMAD.MOV.U32 R5, RZ, RZ, -0x3ffffff0 ;  /* 0xc0000010ff057424 */ /* 0x000fe200078e00ff */
[----:B------:R-:W-:Y:S05]  /*b550*/  WARPSYNC.ALL ;  /* 0x0000000000007948 */ /* 0x000fea0003800000 */
[C---:B------:R-:W-:Y:S01]  /*b560*/  R2UR UR4, R14.reuse ;  /* 0x000000000e0472ca */ /* 0x040fe200000e0000 */
[----:B------:R-:W-:Y:S01]  /*b570*/  WARPGROUP.ARRIVE ;  /* 0x00000000000079c5 */ /* 0x000fe20000000000 */
[----:B------:R-:W-:Y:S01]  /*b580*/  R2UR UR5, R15 ;  /* 0x000000000f0572ca */ /* 0x000fe200000e0000 */
[----:B------:R-:W-:Y:S01]  /*b590*/  IMAD.MOV.U32 R153, RZ, RZ, -0x3ffffff0 ;  /* 0xc0000010ff997424 */ /* 0x000fe200078e00ff */
[----:B------:R-:W-:Y:S01]  /*b5a0*/  R2UR UR7, R5 ;  /* 0x00000000050772ca */ /* 0x000fe200000e0000 */
[----:B------:R-:W-:Y:S01]  /*b5b0*/  IMAD.MOV.U32 R7, RZ, RZ, -0x3ffffff0 ;  /* 0xc0000010ff077424 */ /* 0x000fe200078e00ff */
[C---:B------:R-:W-:Y:S01]  /*b5c0*/  IADD3 R152, R14.reuse, 0x180, RZ ;  /* 0x000001800e987810 */ /* 0x040fe20007ffe0ff */
[----:B------:R-:W-:-:S02]  /*b5d0*/  VIADD R20, R14, 0x300 ;  /* 0x000003000e147836 */ /* 0x000fc40000000000 */
[----:B------:R-:W-:Y:S02]  /*b5e0*/  IMAD.MOV.U32 R21, RZ, RZ, -0x3ffffff0 ;  /* 0xc0000010ff157424 */ /* 0x000fe400078e00ff */
[----:B------:R-:W-:Y:S02]  /*b5f0*/  IMAD.MOV.U32 R5, RZ, RZ, -0x3ffffff0 ;  /* 0xc0000010ff057424 */ /* 0x000fe400078e00ff */
[----:B------:R-:W-:Y:S02]  /*b600*/  IMAD.MOV.U32 R135, RZ, RZ, RZ ;  /* 0x000000ffff877224 */ /* 0x000fe400078e00ff */
[----:B01----:R-:W-:-:S04]  /*b610*/  IMAD R4, R0, 0x300, R13 ;  /* 0x0000030000047824 */ /* 0x003fc800078e020d */
[C---:B------:R-:W-:Y:S01]  /*b620*/  VIADD R6, R4.reuse, 0x100 ;  /* 0x0000010004067836 */ /* 0x040fe20000000000 */
[C---:B------:R-:W-:Y:S01]  /*b630*/  R2UR UR6, R4.reuse ;  /* 0x00000000040672ca */ /* 0x040fe200000e0000 */
[----:B------:R-:W-:-:S12]  /*b640*/  VIADD R4, R4, 0x200 ;  /* 0x0000020004047836 */ /* 0x000fd80000000000 */
[----:B------:R-:W-:Y:S01]  /*b650*/  QGMMA.64x128x32.F32.E4M3.E4M3 R24, gdesc[UR4], RZ, !UPT, gsb0 ;  /* 0x01e00000041879f3 */ /* 0x000fe2000c0008ff */
[----:B------:R-:W-:Y:S02]  /*b660*/  R2UR UR4, R152 ;  /* 0x00000000980472ca */ /* 0x000fe400000e0000 */
[----:B------:R-:W-:Y:S02]  /*b670*/  R2UR UR5, R153 ;  /* 0x00000000990572ca */ /* 0x000fe400000e0000 */
[----:B------:R-:W-:Y:S02]  /*b680*/  R2UR UR6, R6 ;  /* 0x00000000060672ca */ /* 0x000fe400000e0000 */
[----:B------:R-:W-:Y:S01]  /*b690*/  R2UR UR7, R7 ;  /* 0x00000000070772ca */ /* 0x000fe200000e0000 */
[----:B------:R-:W-:Y:S02]  /*b6a0*/  WARPGROUP.DEPBAR.LE gsb0, 0x0 ;  /* 0x00008000000079c5 */ /* 0x000fe40000010000 */
[----:B------:R-:W-:-:S10]  /*b6b0*/  WARPGROUP.ARRIVE ;  /* 0x00000000000079c5 */ /* 0x000fd40000000000 */
[----:B------:R-:W-:Y:S01]  /*b6c0*/  QGMMA.64x128x32.F32.E4M3.E4M3 R24, gdesc[UR4], R24, gsb0 ;  /* 0x01e00000041879f3 */ /* 0x000fe20008000818 */
[----:B------:R-:W-:Y:S02]  /*b6d0*/  R2UR UR4, R20 ;  /* 0x00000000140472ca */ /* 0x000fe400000e0000 */
[----:B------:R-:W-:Y:S02]  /*b6e0*/  R2UR UR5, R21 ;  /* 0x00000000150572ca */ /* 0x000fe400000e0000 */
[----:B------:R-:W-:Y:S02]  /*b6f0*/  R2UR UR6, R4 ;  /* 0x00000000040672ca */ /* 0x000fe400000e0000 */
[----:B------:R-:W-:Y:S01]  /*b700*/  R2UR UR7, R5 ;  /* 0x00000000050772ca */ /* 0x000fe200000e0000 */
[----:B------:R-:W-:Y:S02]  /*b710*/  WARPGROUP.DEPBAR.LE gsb0, 0x0 ;  /* 0x00008000000079c5 */ /* 0x000fe40000010000 */
[----:B------:R-:W-:-:S10]  /*b720*/  WARPGROUP.ARRIVE ;  /* 0x00000000000079c5 */ /* 0x000fd40000000000 */
[----:B------:R-:W-:Y:S03]  /*b730*/  QGMMA.64x128x32.F32.E4M3.E4M3 R24, gdesc[UR4], R24, gsb0 ;  /* 0x01e00000041879f3 */ /* 0x000fe60008000818 */
[----:B------:R-:W-:Y:S02]  /*b740*/  WARPGROUP.DEPBAR.LE gsb0, 0x0 ;  /* 0x00008000000079c5 */ /* 0x000fe40000010000 */
[----:B------:R-:W-:Y:S05]  /*b750*/  @!P0 BRA `(.L_x_452) ;  /* 0x0000000000048947 */ /* 0x000fea0003800000 */
[----:B------:R-:W-:Y:S01]  /*b760*/  BPT.TRAP 0x1 ;  /* 0x000000040000795c */ /* 0x000fe20000300000 */
.L_x_452:
[----:B------:R-:W2:Y:S01]  /*b770*/  LDL R0, [R1+0x68] ;  /* 0x0000680001007983 */ /* 0x000ea20000100800 */
[----:B------:R-:W-:-:S03]  /*b780*/  P2R R6, PR, RZ, 0x1 ;  /* 0x00000001ff067803 */ /* 0x000fc60000000000 */
[----:B------:R-:W3:Y:S01]  /*b790*/  LDL R90, [R1+0x20] ;  /* 0x00002000015a7983 */ /* 0x000ee20000100800 */
[----:B--2---:R-:W-:-:S04]  /*b7a0*/  IMAD.IADD R4, R0, 0x1, R88 ;  /* 0x0000000100047824 */ /* 0x004fc800078e0258 */
[----:B------:R-:W-:-:S05]  /*b7b0*/  IMAD R4, R155, -0x80, R4 ;  /* 0xffffff809b047824 */ /* 0x000fca00078e0204 */
[C---:B------:R-:W-:Y:S02]  /*b7c0*/  ISETP.GT.AND P4, PT, R4.reuse, RZ, PT ;  /* 0x000000ff0400720c */ /* 0x040fe40003f84270 */
[C---:B------:R-:W-:Y:S02]  /*b7d0*/  ISETP.GT.AND P3, PT, R4.reuse, 0x1, PT ;  /* 0x000000010400780c */ /* 0x040fe40003f64270 */
[----:B------:R-:W-:Y:S02]  /*b7e0*/  ISETP.GT.AND P1, PT, R4, 0x8, PT ;  /* 0x000000080400780c */ /* 0x000fe40003f24270 */
[----:B------:R-:W-:Y:S02]  /*b7f0*/  FSEL R5, R24, -INF , P4 ;  /* 0xff80000018057808 */ /* 0x000fe40002000000 */
[----:B------:R-:W-:Y:S02]  /*b800*/  FSEL R25, R25, -INF , P3 ;  /* 0xff80000019197808 */ /* 0x000fe40001800000 */
[----:B------:R-:W-:-:S02]  /*b810*/  ISETP.GT.AND P2, PT, R4, 0x9, PT ;  /* 0x000000090400780c */ /* 0x000fc40003f44270 */
[----:B------:R-:W-:Y:S02]  /*b820*/  FSEL R7, R28, -INF , P1 ;  /* 0xff8000001c077808 */ /* 0x000fe40000800000 */
[----:B------:R-:W-:Y:S02]  /*b830*/  FMNMX.FTZ R0, R5, R25, !PT ;  /* 0x0000001905007209 */ /* 0x000fe40007810000 */
[C---:B------:R-:W-:Y:S02]  /*b840*/  ISETP.GT.AND P6, PT, R4.reuse, 0x10, PT ;  /* 0x000000100400780c */ /* 0x040fe40003fc4270 */
[----:B------:R-:W-:Y:S02]  /*b850*/  FSEL R29, R29, -INF , P2 ;  /* 0xff8000001d1d7808 */ /* 0x000fe40001000000 */
[----:B------:R-:W-:Y:S02]  /*b860*/  FMNMX.FTZ R0, R7, R0, !PT ;  /* 0x0000000007007209 */ /* 0x000fe40007810000 */
[----:B------:R-:W-:-:S02]  /*b870*/  ISETP.GT.AND P5, PT, R4, 0x11, PT ;  /* 0x000000110400780c */ /* 0x000fc40003fa4270 */
[----:B------:R-:W-:Y:S02]  /*b880*/  FSEL R11, R32, -INF , P6 ;  /* 0xff800000200b7808 */ /* 0x000fe40003000000 */
[----:B------:R-:W-:Y:S02]  /*b890*/  FMNMX.FTZ R0, R29, R0, !PT ;  /* 0x000000001d007209 */ /* 0x000fe40007810000 */
[----:B------:R-:W-:Y:S02]  /*b8a0*/  FSEL R9, R26, -INF , P4 ;  /* 0xff8000001a097808 */ /* 0x000fe40002000000 */
[----:B------:R-:W-:Y:S02]  /*b8b0*/  ISETP.GT.AND P4, PT, R4, 0x18, PT ;  /* 0x000000180400780c */ /* 0x000fe40003f84270 */
[----:B------:R-:W-:Y:S02]  /*b8c0*/  FSEL R33, R33, -INF , P5 ;  /* 0xff80000021217808 */ /* 0x000fe40002800000 */
[----:B------:R-:W-:-:S02]  /*b8d0*/  FMNMX.FTZ R0, R11, R0, !PT ;  /* 0x000000000b007209 */ /* 0x000fc40007810000 */
[----:B------:R-:W-:Y:S02]  /*b8e0*/  FSEL R27, R27, -INF , P3 ;  /* 0xff8000001b1b7808 */ /* 0x000fe40001800000 */
[----:B------:R-:W-:Y:S02]  /*b8f0*/  ISETP.GT.AND P3, PT, R4, 0x19, PT ;  /* 0x000000190400780c */ /* 0x000fe40003f64270 */
[----:B------:R-:W-:Y:S02]  /*b900*/  FSEL R89, R36, -INF , P4 ;  /* 0xff80000024597808 */ /* 0x000fe40002000000 */
[----:B------:R-:W-:Y:S02]  /*b910*/  FMNMX.FTZ R0, R33, R0, !PT ;  /* 0x0000000021007209 */ /* 0x000fe40007810000 */
[----:B------:R-:W-:Y:S02]  /*b920*/  FSEL R91, R30, -INF , P1 ;  /* 0xff8000001e5b7808 */ /* 0x000fe40000800000 */
        /* <DEDUP_REMOVED lines=8> */
[C---:B------:R-:W-:Y:S02]  /*b9b0*/  ISETP.GT.AND P6, PT, R4.reuse, 0x28, PT ;  /* 0x000000280400780c */ /* 0x040fe40003fc4270 */
        /* <DEDUP_REMOVED lines=50> */
[----:B------:R-:W-:Y:S02]  /*bce0*/  ISETP.GT.AND P0, PT, R4, 0x59, PT ;  /* 0x000000590400780c */ /* 0x000fe40003f04270 */
[----:B------:R-:W-:-:S02]  /*bcf0*/  FSEL R123, R68, -INF , P6 ;  /* 0xff800000447b7808 */ /* 0x000fc40003000000 */
[----:B------:R-:W-:Y:S02]  /*bd00*/  FMNMX.FTZ R0, R65, R0, !PT ;  /* 0x0000000041007209 */ /* 0x000fe40007810000 */
[----:B------:R-:W-:Y:S02]  /*bd10*/  FSEL R59, R59, -INF , P5 ;  /* 0xff8000003b3b7808 */ /* 0x000fe40002800000 */
        /* <DEDUP_REMOVED lines=15> */
[----:B------:R-:W-:-:S02]  /*be10*/  FSEL R77, R77, -INF , P2 ;  /* 0xff8000004d4d7808 */ /* 0x000fc40001000000 */
[----:B------:R-:W-:Y:S02]  /*be20*/  FMNMX.FTZ R0, R129, R0, !PT ;  /* 0x0000000081007209 */ /* 0x000fe40007810000 */
[----:B------:R-:W-:Y:S02]  /*be30*/  ISETP.GT.AND P3, PT, R4, 0x70, PT ;  /* 0x000000700400780c */ /* 0x000fe40003f64270 */
[----:B------:R-:W-:Y:S02]  /*be40*/  FSEL R121, R62, -INF , P4 ;  /* 0xff8000003e797808 */ /* 0x000fe40002000000 */
[----:B------:R-:W-:Y:S02]  /*be50*/  FSEL R131, R80, -INF , P3 ;  /* 0xff80000050837808 */ /* 0x000fe40001800000 */
[----:B------:R-:W-:Y:S02]  /*be60*/  FMNMX.FTZ R0, R77, R0, !PT ;  /* 0x000000004d007209 */ /* 0x000fe40007810000 */
[----:B------:R-:W-:-:S02]  /*be70*/  ISETP.GT.AND P4, PT, R4, 0x71, PT ;  /* 0x000000710400780c */ /* 0x000fc40003f84270 */
[----:B------:R-:W-:Y:S02]  /*be80*/  FMNMX.FTZ R0, R131, R0, !PT ;  /* 0x0000000083007209 */ /* 0x000fe40007810000 */
[----:B------:R-:W-:Y:S02]  /*be90*/  FSEL R133, R81, -INF , P4 ;  /* 0xff80000051857808 */ /* 0x000fe40002000000 */
[----:B------:R-:W-:Y:S02]  /*bea0*/  ISETP.GT.AND P5, PT, R4, 0x78, PT ;  /* 0x000000780400780c */ /* 0x000fe40003fa4270 */
[----:B------:R-:W-:Y:S02]  /*beb0*/  FMNMX.FTZ R0, R133, R0, !PT ;  /* 0x0000000085007209 */ /* 0x000fe40007810000 */
[----:B------:R-:W-:Y:S02]  /*bec0*/  FSEL R81, R84, -INF , P5 ;  /* 0xff80000054517808 */ /* 0x000fe40002800000 */
[----:B------:R-:W-:-:S02]  /*bed0*/  ISETP.GT.AND P6, PT, R4, 0x79, PT ;  /* 0x000000790400780c */ /* 0x000fc40003fc4270 */
[----:B------:R-:W-:Y:S02]  /*bee0*/  FMNMX.FTZ R0, R81, R0, !PT ;  /* 0x0000000051007209 */ /* 0x000fe40007810000 */
[----:B------:R-:W-:-:S04]  /*bef0*/  FSEL R85, R85, -INF , P6 ;  /* 0xff80000055557808 */ /* 0x000fc80003000000 */
[----:B------:R-:W-:-:S05]  /*bf00*/  FMNMX.FTZ R8, R85, R0, !PT ;  /* 0x0000000055087209 */ /* 0x000fca0007810000 */
[----:B------:R-:W0:Y:S02]  /*bf10*/  SHFL.BFLY PT, R137, R8, 0x2, 0x1f ;  /* 0x0c401f0008897f89 */ /* 0x000e2400000e0000 */
[----:B0-----:R-:W-:-:S05]  /*bf20*/  FMNMX.FTZ R10, R8, R137, !PT ;  /* 0x00000089080a7209 */ /* 0x001fca0007810000 */
[----:B------:R-:W0:Y:S01]  /*bf30*/  SHFL.BFLY PT, R137, R10, 0x1, 0x1f ;  /* 0x0c201f000a897f89 */ /* 0x000e2200000e0000 */
[----:B------:R-:W-:Y:S02]  /*bf40*/  P2R R24, PR, RZ, 0x8 ;  /* 0x00000008ff187803 */ /* 0x000fe40000000000 */
[----:B------:R-:W-:Y:S02]  /*bf50*/  P2R R30, PR, RZ, 0x1 ;  /* 0x00000001ff1e7803 */ /* 0x000fe40000000000 */
[----:B------:R-:W-:Y:S02]  /*bf60*/  P2R R28, PR, RZ, 0x2 ;  /* 0x00000002ff1c7803 */ /* 0x000fe40000000000 */
[----:B------:R-:W-:Y:S02]  /*bf70*/  P2R R26, PR, RZ, 0x4 ;  /* 0x00000004ff1a7803 */ /* 0x000fe40000000000 */
[C---:B------:R-:W-:Y:S02]  /*bf80*/  ISETP.GT.AND P2, PT, R4.reuse, 0x58, PT ;  /* 0x000000580400780c */ /* 0x040fe40003f44270 */
[----:B------:R-:W-:-:S02]  /*bf90*/  ISETP.GT.AND P1, PT, R4, 0x59, PT ;  /* 0x000000590400780c */ /* 0x000fc40003f24270 */
[----:B------:R-:W-:Y:S02]  /*bfa0*/  ISETP.GT.AND P0, PT, R4, 0x60, PT ;  /* 0x000000600400780c */ /* 0x000fe40003f04270 */
[----:B0-----:R-:W-:Y:S02]  /*bfb0*/  FMNMX.FTZ R0, R10, R137, !PT ;  /* 0x000000890a007209 */ /* 0x001fe40007810000 */
[----:B------:R-:W-:Y:S02]  /*bfc0*/  FMNMX.FTZ R10, R9, R27, !PT ;  /* 0x0000001b090a7209 */ /* 0x000fe40007810000 */
[----:B------:R-:W-:Y:S01]  /*bfd0*/  FSETP.NEU.FTZ.AND P3, PT, R0, -INF , PT ;  /* 0xff8000000000780b */ /* 0x000fe20003f7d000 */
[----:B------:R-:W-:-:S01]  /*bfe0*/  FFMA.FTZ R12, R2, R0, -8 ;  /* 0xc1000000020c7423 */ /* 0x000fc20000010000 */
[----:B------:R-:W-:-:S04]  /*bff0*/  FMNMX.FTZ R10, R91, R10, !PT ;  /* 0x0000000a5b0a7209 */ /* 0x000fc80007810000 */
[----:B------:R-:W-:Y:S02]  /*c000*/  FSEL R4, R12, RZ, P3 ;  /* 0x000000ff0c047208 */ /* 0x000fe40001800000 */
[----:B------:R-:W-:-:S04]  /*c010*/  FMNMX.FTZ R12, R31, R10, !PT ;  /* 0x0000000a1f0c7209 */ /* 0x000fc80007810000 */
[----:B------:R-:W-:-:S04]  /*c020*/  FMNMX.FTZ R12, R95, R12, !PT ;  /* 0x0000000c5f0c7209 */ /* 0x000fc80007810000 */
[----:B------:R-:W-:-:S04]  /*c030*/  FMNMX.FTZ R12, R35, R12, !PT ;  /* 0x0000000c230c7209 */ /* 0x000fc80007810000 */
[----:B------:R-:W-:Y:S02]  /*c040*/  FMNMX.FTZ R12, R99, R12, !PT ;  /* 0x0000000c630c7209 */ /* 0x000fe40007810000 */
[----:B------:R-:W-:Y:S02]  /*c050*/  ISETP.NE.AND P3, PT, R24, RZ, PT ;  /* 0x000000ff1800720c */ /* 0x000fe40003f65270 */
[----:B------:R-:W-:-:S04]  /*c060*/  FMNMX.FTZ R24, R39, R12, !PT ;  /* 0x0000000c27187209 */ /* 0x000fc80007810000 */
[----:B------:R-:W-:-:S04]  /*c070*/  FMNMX.FTZ R24, R103, R24, !PT ;  /* 0x0000001867187209 */ /* 0x000fc80007810000 */
[----:B------:R-:W-:Y:S02]  /*c080*/  FMNMX.FTZ R24, R43, R24, !PT ;  /* 0x000000182b187209 */ /* 0x000fe40007810000 */
[----:B------:R-:W-:Y:S02]  /*c090*/  FSEL R137, R70, -INF , P2 ;  /* 0xff80000046897808 */ /* 0x000fe40001000000 */
        /* <DEDUP_REMOVED lines=16> */
[----:B------:R-:W-:-:S04]  /*c1a0*/  FMNMX.FTZ R30, R67, R30, !PT ;  /* 0x0000001e431e7209 */ /* 0x000fc80007810000 */
[----:B------:R-:W-:-:S04]  /*c1b0*/  FMNMX.FTZ R30, R137, R30, !PT ;  /* 0x0000001e891e7209 */ /* 0x000fc80007810000 */
[----:B------:R-:W-:Y:S01]  /*c1c0*/  FMNMX.FTZ R32, R71, R30, !PT ;  /* 0x0000001e47207209 */ /* 0x000fe20007810000 */
[----:B------:R-:W-:-:S01]  /*c1d0*/  FFMA.FTZ R8, R2, R29, -R4 ;  /* 0x0000001d02087223 */ /* 0x000fc20000010804 */
[----:B------:R-:W-:Y:S02]  /*c1e0*/  FSEL R75, R75, -INF , P0 ;  /* 0xff8000004b4b7808 */ /* 0x000fe40000000000 */
[----:B------:R-:W-:Y:S01]  /*c1f0*/  FMNMX.FTZ R32, R139, R32, !PT ;  /* 0x000000208b207209 */ /* 0x000fe20007810000 */
[C-C-:B------:R-:W-:Y:S01]  /*c200*/  FFMA.FTZ R29, R2.reuse, R37, -R4.reuse ;  /* 0x00000025021d7223 */ /* 0x140fe20000010804 */
[----:B------:R-:W-:-:S01]  /*c210*/  FFMA.FTZ R37, R2, R45, -R4 ;  /* 0x0000002d02257223 */ /* 0x000fc20000010804 */
[----:B------:R-:W-:Y:S02]  /*c220*/  FSEL R45, R78, -INF , P1 ;  /* 0xff8000004e2d7808 */ /* 0x000fe40000800000 */
[----:B------:R-:W-:Y:S02]  /*c230*/  FMNMX.FTZ R32, R75, R32, !PT ;  /* 0x000000204b207209 */ /* 0x000fe40007810000 */
[----:B------:R-:W-:Y:S01]  /*c240*/  ISETP.NE.AND P0, PT, R6, RZ, PT ;  /* 0x000000ff0600720c */ /* 0x000fe20003f05270 */
[----:B------:R-:W-:-:S01]  /*c250*/  FFMA.FTZ R6, R2, R5, -R4 ;  /* 0x0000000502067223 */ /* 0x000fc20000010804 */
[C-C-:B------:R-:W-:Y:S01]  /*c260*/  FFMA.FTZ R5, R2.reuse, R11, -R4.reuse ;  /* 0x0000000b02057223 */ /* 0x140fe20000010804 */
[----:B------:R-:W-:-:S01]  /*c270*/  FFMA.FTZ R11, R2, R33, -R4 ;  /* 0x00000021020b7223 */ /* 0x000fc20000010804 */
[----:B------:R-:W-:Y:S01]  /*c280*/  FSEL R79, R79, -INF , P2 ;  /* 0xff8000004f4f7808 */ /* 0x000fe20001000000 */
[----:B------:R-:W-:-:S01]  /*c290*/  FFMA.FTZ R33, R2, R41, -R4 ;  /* 0x0000002902217223 */ /* 0x000fc20000010804 */
[----:B------:R-:W-:Y:S01]  /*c2a0*/  FMNMX.FTZ R32, R45, R32, !PT ;  /* 0x000000202d207209 */ /* 0x000fe20007810000 */
[----:B------:R-:W-:-:S01]  /*c2b0*/  FFMA.FTZ R41, R2, R49, -R4 ;  /* 0x0000003102297223 */ /* 0x000fc20000010804 */
[----:B------:R-:W-:Y:S01]  /*c2c0*/  FFMA.FTZ R49, R2, R53, -R4 ;  /* 0x0000003502317223 */ /* 0x000fe20000010804 */
[----:B------:R-:W-:-:S02]  /*c2d0*/  FSEL R53, R82, -INF , P3 ;  /* 0xff80000052357808 */ /* 0x000fc40001800000 */
[----:B------:R-:W-:Y:S01]  /*c2e0*/  FMNMX.FTZ R34, R79, R32, !PT ;  /* 0x000000204f227209 */ /* 0x000fe20007810000 */
[----:B------:R-:W-:-:S01]  /*c2f0*/  FFMA.FTZ R89, R2, R89, -R4 ;  /* 0x0000005902597223 */ /* 0x000fc20000010804 */
[----:B------:R-:W-:Y:S02]  /*c300*/  FSEL R83, R83, -INF , P4 ;  /* 0xff80000053537808 */ /* 0x000fe40002000000 */
[----:B------:R-:W-:Y:S01]  /*c310*/  FMNMX.FTZ R34, R53, R34, !PT ;  /* 0x0000002235227209 */ /* 0x000fe20007810000 */
[----:B------:R0:W-:Y:S03]  /*c320*/  MUFU.EX2 R12, R89 ;  /* 0x00000059000c7308 */ /* 0x0001e60000000800 */
[----:B------:R-:W-:Y:S02]  /*c330*/  FMNMX.FTZ R34, R83, R34, !PT ;  /* 0x0000002253227209 */ /* 0x000fe40007810000 */
[----:B------:R-:W-:-:S02]  /*c340*/  FSEL R87, R87, -INF , P6 ;  /* 0xff80000057577808 */ /* 0x000fc40003000000 */
[----:B0-----:R-:W-:Y:S01]  /*c350*/  FSEL R89, R86, -INF , P5 ;  /* 0xff80000056597808 */ /* 0x001fe20002800000 */
[----:B------:R0:W-:Y:S03]  /*c360*/  MUFU.EX2 R10, R5 ;  /* 0x00000005000a7308 */ /* 0x0001e60000000800 */
[----:B------:R-:W-:-:S04]  /*c370*/  FMNMX.FTZ R34, R89, R34, !PT ;  /* 0x0000002259227209 */ /* 0x000fc80007810000 */
[----:B0-----:R-:W-:-:S05]  /*c380*/  FMNMX.FTZ R5, R87, R34, !PT ;  /* 0x0000002257057209 */ /* 0x001fca0007810000 */
[----:B------:R-:W0:Y:S02]  /*c390*/  SHFL.BFLY PT, R40, R5, 0x2, 0x1f ;  /* 0x0c401f0005287f89 */ /* 0x000e2400000e0000 */
[----:B0-----:R-:W-:-:S05]  /*c3a0*/  FMNMX.FTZ R46, R5, R40, !PT ;  /* 0x00000028052e7209 */ /* 0x001fca0007810000 */
[----:B------:R-:W0:Y:S01]  /*c3b0*/  SHFL.BFLY PT, R5, R46, 0x1, 0x1f ;  /* 0x0c201f002e057f89 */ /* 0x000e2200000e0000 */
[----:B------:R-:W-:-:S04]  /*c3c0*/  FFMA.FTZ R93, R2, R93, -R4 ;  /* 0x0000005d025d7223 */ /* 0x000fc80000010804 */
[----:B------:R1:W-:Y:S01]  /*c3d0*/  MUFU.EX2 R24, R93 ;  /* 0x0000005d00187308 */ /* 0x0003e20000000800 */
[----:B------:R-:W-:-:S01]  /*c3e0*/  FFMA.FTZ R25, R2, R25, -R4 ;  /* 0x0000001902197223 */ /* 0x000fc20000010804 */
[C-C-:B------:R-:W-:Y:S01]  /*c3f0*/  FFMA.FTZ R7, R2.reuse, R7, -R4.reuse ;  /* 0x0000000702077223 */ /* 0x140fe20000010804 */
[----:B------:R-:W-:-:S01]  /*c400*/  FFMA.FTZ R97, R2, R97, -R4 ;  /* 0x0000006102617223 */ /* 0x000fc20000010804 */
[C-C-:B------:R-:W-:Y:S01]  /*c410*/  FFMA.FTZ R101, R2.reuse, R101, -R4.reuse ;  /* 0x0000006502657223 */ /* 0x140fe20000010804 */
[----:B-1----:R-:W-:-:S01]  /*c420*/  FFMA.FTZ R93, R2, R61, -R4 ;  /* 0x0000003d025d7223 */ /* 0x002fc20000010804 */
[----:B0-----:R-:W-:-:S04]  /*c430*/  FMNMX.FTZ R5, R46, R5, !PT ;  /* 0x000000052e057209 */ /* 0x001fc80007810000 */
[----:B------:R-:W-:Y:S01]  /*c440*/  FSETP.NEU.FTZ.AND P1, PT, R5, -INF , PT ;  /* 0xff8000000500780b */ /* 0x000fe20003f3d000 */
[----:B------:R-:W-:-:S01]  /*c450*/  FFMA.FTZ R56, R2, R5, -8 ;  /* 0xc100000002387423 */ /* 0x000fc20000010005 */
[C-C-:B------:R-:W-:Y:S01]  /*c460*/  FFMA.FTZ R61, R2.reuse, R65, -R4.reuse ;  /* 0x00000041023d7223 */ /* 0x140fe20000010804 */
[----:B------:R-:W-:-:S01]  /*c470*/  FFMA.FTZ R65, R2, R69, -R4 ;  /* 0x0000004502417223 */ /* 0x000fc20000010804 */
[--C-:B------:R-:W-:Y:S02]  /*c480*/  FFMA.FTZ R69, R2, R73, -R4.reuse ;  /* 0x0000004902457223 */ /* 0x100fe40000010804 */
[----:B------:R-:W-:Y:S01]  /*c490*/  FSEL R56, R56, RZ, P1 ;  /* 0x000000ff38387208 */ /* 0x000fe20000800000 */
[C-C-:B------:R-:W-:Y:S01]  /*c4a0*/  FFMA.FTZ R73, R2.reuse, R77, -R4.reuse ;  /* 0x0000004d02497223 */ /* 0x140fe20000010804 */
[----:B------:R-:W-:-:S01]  /*c4b0*/  FFMA.FTZ R46, R2, R81, -R4 ;  /* 0x00000051022e7223 */ /* 0x000fc20000010804 */
        /* <DEDUP_REMOVED lines=10> */
[C---:B------:R-:W-:Y:S01]  /*c560*/  FFMA.FTZ R81, R2.reuse, R85, -R4 ;  /* 0x0000005502517223 */ /* 0x040fe20000010804 */
[----:B------:R-:W-:-:S01]  /*c570*/  FFMA.FTZ R4, R2, R9, -R56 ;  /* 0x0000000902047223 */ /* 0x000fc20000010838 */
[C-C-:B------:R-:W-:Y:S01]  /*c580*/  FFMA.FTZ R9, R2.reuse, R27, -R56.reuse ;  /* 0x0000001b02097223 */ /* 0x140fe20000010838 */
[----:B------:R-:W-:-:S01]  /*c590*/  FFMA.FTZ R58, R2, R91, -R56 ;  /* 0x0000005b023a7223 */ /* 0x000fc20000010838 */
[----:B------:R-:W-:Y:S01]  /*c5a0*/  MUFU.EX2 R6, R6 ;  /* 0x0000000600067308 */ /* 0x000fe20000000800 */
[----:B------:R-:W-:-:S07]  /*c5b0*/  FFMA.FTZ R85, R2, R31, -R56 ;  /* 0x0000001f02557223 */ /* 0x000fce0000010838 */
[----:B------:R-:W0:Y:S01]  /*c5c0*/  MUFU.EX2 R25, R25 ;  /* 0x0000001900197308 */ /* 0x000e220000000800 */
[----:B------:R-:W-:-:S07]  /*c5d0*/  FFMA.FTZ R27, R2, R95, -R56 ;  /* 0x0000005f021b7223 */ /* 0x000fce0000010838 */
[----:B------:R-:W-:Y:S08]  /*c5e0*/  MUFU.EX2 R4, R4 ;  /* 0x0000000400047308 */ /* 0x000ff00000000800 */
[----:B------:R-:W1:Y:S01]  /*c5f0*/  MUFU.EX2 R9, R9 ;  /* 0x0000000900097308 */ /* 0x000e620000000800 */
[----:B------:R-:W-:-:S07]  /*c600*/  FFMA.FTZ R48, R2, R35, -R56 ;  /* 0x0000002302307223 */ /* 0x000fce0000010838 */
[----:B------:R-:W2:Y:S08]  /*c610*/  MUFU.EX2 R7, R7 ;  /* 0x0000000700077308 */ /* 0x000eb00000000800 */
[----:B------:R-:W4:Y:S01]  /*c620*/  MUFU.EX2 R58, R58 ;  /* 0x0000003a003a7308 */ /* 0x000f220000000800 */
[----:B------:R-:W-:-:S07]  /*c630*/  FFMA.FTZ R60, R2, R99, -R56 ;  /* 0x00000063023c7223 */ /* 0x000fce0000010838 */
[----:B------:R-:W5:Y:S08]  /*c640*/  MUFU.EX2 R8, R8 ;  /* 0x0000000800087308 */ /* 0x000f700000000800 */
[----:B------:R-:W3:Y:S01]  /*c650*/  MUFU.EX2 R85, R85 ;  /* 0x0000005500557308 */ /* 0x000ee20000000800 */
[----:B------:R-:W-:-:S01]  /*c660*/  FFMA.FTZ R64, R2, R55, -R56 ;  /* 0x0000003702407223 */ /* 0x000fc20000010838 */
[----:B0-----:R-:W-:Y:S01]  /*c670*/  FADD.FTZ R66, R6, R25 ;  /* 0x0000001906427221 */ /* 0x001fe20000010000 */
[----:B-1----:R-:W-:-:S05]  /*c680*/  FADD.FTZ R55, R4, R9 ;  /* 0x0000000904377221 */ /* 0x002fca0000010000 */
[----:B------:R-:W0:Y:S01]  /*c690*/  MUFU.EX2 R27, R27 ;  /* 0x0000001b001b7308 */ /* 0x000e220000000800 */
[----:B------:R-:W-:-:S01]  /*c6a0*/  FFMA.FTZ R91, R2, R39, -R56 ;  /* 0x00000027025b7223 */ /* 0x000fc20000010838 */
[----:B------:R-:W-:Y:S01]  /*c6b0*/  FFMA.FTZ R54, R2, R59, -R56 ;  /* 0x0000003b02367223 */ /* 0x000fe20000010838 */
[----:B--2---:R-:W-:-:S05]  /*c6c0*/  FADD.FTZ R59, R7, R66 ;  /* 0x00000042073b7221 */ /* 0x004fca0000010000 */
[----:B------:R-:W1:Y:S01]  /*c6d0*/  MUFU.EX2 R11, R11 ;  /* 0x0000000b000b7308 */ /* 0x000e620000000800 */
[----:B----4-:R-:W-:-:S01]  /*c6e0*/  FADD.FTZ R66, R58, R55 ;  /* 0x000000373a427221 */ /* 0x010fc20000010000 */
[----:B------:R-:W-:-:S06]  /*c6f0*/  FFMA.FTZ R31, R2, R103, -R56 ;  /* 0x00000067021f7223 */ /* 0x000fcc0000010838 */
[----:B------:R-:W2:Y:S01]  /*c700*/  MUFU.EX2 R48, R48 ;  /* 0x0000003000307308 */ /* 0x000ea20000000800 */
[----:B-----5:R-:W-:-:S01]  /*c710*/  FADD.FTZ R59, R8, R59 ;  /* 0x0000003b083b7221 */ /* 0x020fc20000010000 */
[----:B---3--:R-:W-:-:S06]  /*c720*/  FADD.FTZ R66, R85, R66 ;  /* 0x0000004255427221 */ /* 0x008fcc0000010000 */
[----:B------:R-:W3:Y:S01]  /*c730*/  MUFU.EX2 R60, R60 ;  /* 0x0000003c003c7308 */ /* 0x000ee20000000800 */
[----:B------:R-:W-:-:S01]  /*c740*/  FFMA.FTZ R50, R2, R43, -R56 ;  /* 0x0000002b02327223 */ /* 0x000fc20000010838 */
[----:B------:R-:W-:-:S06]  /*c750*/  FADD.FTZ R70, R10, R59 ;  /* 0x0000003b0a467221 */ /* 0x000fcc0000010000 */
[----:B------:R-:W4:Y:S01]  /*c760*/  MUFU.EX2 R29, R29 ;  /* 0x0000001d001d7308 */ /* 0x000f220000000800 */
[----:B0-----:R-:W-:-:S01]  /*c770*/  FADD.FTZ R59, R27, R66 ;  /* 0x000000421b3b7221 */ /* 0x001fc20000010000 */
[----:B------:R-:W-:-:S06]  /*c780*/  FFMA.FTZ R43, R2, R107, -R56 ;  /* 0x0000006b022b7223 */ /* 0x000fcc0000010838 */
[----:B------:R-:W0:Y:S01]  /*c790*/  MUFU.EX2 R91, R91 ;  /* 0x0000005b005b7308 */ /* 0x000e220000000800 */
[----:B------:R-:W-:-:S01]  /*c7a0*/  FFMA.FTZ R68, R2, R63, -R56 ;  /* 0x0000003f02447223 */ /* 0x000fc20000010838 */
[----:B-1----:R-:W-:Y:S01]  /*c7b0*/  FADD.FTZ R63, R11, R70 ;  /* 0x000000460b3f7221 */ /* 0x002fe20000010000 */
[----:B--2---:R-:W-:-:S05]  /*c7c0*/  FADD.FTZ R59, R48, R59 ;  /* 0x0000003b303b7221 */ /* 0x004fca0000010000 */
[----:B------:R-:W1:Y:S01]  /*c7d0*/  MUFU.EX2 R31, R31 ;  /* 0x0000001f001f7308 */ /* 0x000e620000000800 */
[----:B------:R-:W-:-:S01]  /*c7e0*/  FFMA.FTZ R62, R2, R47, -R56 ;  /* 0x0000002f023e7223 */ /* 0x000fc20000010838 */
[----:B------:R-:W-:-:S06]  /*c7f0*/  FADD.FTZ R72, R12, R63 ;  /* 0x0000003f0c487221 */ /* 0x000fcc0000010000 */
[----:B------:R-:W2:Y:S01]  /*c800*/  MUFU.EX2 R33, R33 ;  /* 0x0000002100217308 */ /* 0x000ea20000000800 */
[----:B---3--:R-:W-:-:S01]  /*c810*/  FADD.FTZ R74, R60, R59 ;  /* 0x0000003b3c4a7221 */ /* 0x008fc20000010000 */
[----:B------:R-:W-:-:S06]  /*c820*/  FFMA.FTZ R35, R2, R111, -R56 ;  /* 0x0000006f02237223 */ /* 0x000fcc0000010838 */
[----:B------:R-:W3:Y:S01]  /*c830*/  MUFU.EX2 R50, R50 ;  /* 0x0000003200327308 */ /* 0x000ee20000000800 */
[----:B----4-:R-:W-:-:S01]  /*c840*/  FADD.FTZ R59, R29, R72 ;  /* 0x000000481d3b7221 */ /* 0x010fc20000010000 */
[----:B0-----:R-:W-:-:S06]  /*c850*/  FADD.FTZ R74, R91, R74 ;  /* 0x0000004a5b4a7221 */ /* 0x001fcc0000010000 */
[----:B------:R-:W0:Y:S01]  /*c860*/  MUFU.EX2 R26, R97 ;  /* 0x00000061001a7308 */ /* 0x000e220000000800 */
[----:B------:R-:W-:-:S07]  /*c870*/  FFMA.FTZ R52, R2, R51, -R56 ;  /* 0x0000003302347223 */ /* 0x000fce0000010838 */
[----:B------:R-:W4:Y:S01]  /*c880*/  MUFU.EX2 R43, R43 ;  /* 0x0000002b002b7308 */ /* 0x000f220000000800 */
[----:B------:R-:W-:-:S01]  /*c890*/  FADD.FTZ R72, R24, R59 ;  /* 0x0000003b18487221 */ /* 0x000fc20000010000 */
[----:B-1----:R-:W-:-:S06]  /*c8a0*/  FADD.FTZ R63, R31, R74 ;  /* 0x0000004a1f3f7221 */ /* 0x002fcc0000010000 */
[----:B------:R-:W1:Y:S01]  /*c8b0*/  MUFU.EX2 R37, R37 ;  /* 0x0000002500257308 */ /* 0x000e620000000800 */
[----:B------:R-:W-:-:S07]  /*c8c0*/  FFMA.FTZ R47, R2, R113, -R56 ;  /* 0x00000071022f7223 */ /* 0x000fce0000010838 */
[----:B------:R-:W5:Y:S01]  /*c8d0*/  MUFU.EX2 R62, R62 ;  /* 0x0000003e003e7308 */ /* 0x000f620000000800 */
[----:B------:R-:W-:-:S01]  /*c8e0*/  FFMA.FTZ R59, R2, R45, -R56 ;  /* 0x0000002d023b7223 */ /* 0x000fc20000010838 */
[----:B--2---:R-:W-:-:S06]  /*c8f0*/  FADD.FTZ R45, R33, R72 ;  /* 0x00000048212d7221 */ /* 0x004fcc0000010000 */
[----:B------:R-:W2:Y:S01]  /*c900*/  MUFU.EX2 R28, R101 ;  /* 0x00000065001c7308 */ /* 0x000ea20000000800 */
[----:B---3--:R-:W-:-:S07]  /*c910*/  FADD.FTZ R72, R50, R63 ;  /* 0x0000003f32487221 */ /* 0x008fce0000010000 */
[----:B------:R-:W3:Y:S01]  /*c920*/  MUFU.EX2 R35, R35 ;  /* 0x0000002300237308 */ /* 0x000ee20000000800 */
[----:B0-----:R-:W-:-:S01]  /*c930*/  FADD.FTZ R74, R26, R45 ;  /* 0x0000002d1a4a7221 */ /* 0x001fc20000010000 */
[----:B----4-:R-:W-:-:S06]  /*c940*/  FADD.FTZ R45, R43, R72 ;  /* 0x000000482b2d7221 */ /* 0x010fcc0000010000 */
[----:B------:R-:W0:Y:S01]  /*c950*/  MUFU.EX2 R41, R41 ;  /* 0x0000002900297308 */ /* 0x000e220000000800 */
[----:B------:R-:W-:-:S07]  /*c960*/  FFMA.FTZ R39, R2, R119, -R56 ;  /* 0x0000007702277223 */ /* 0x000fce0000010838 */
[----:B------:R-:W4:Y:S01]  /*c970*/  MUFU.EX2 R52, R52 ;  /* 0x0000003400347308 */ /* 0x000f220000000800 */
[----:B-1----:R-:W-:-:S01]  /*c980*/  FADD.FTZ R63, R37, R74 ;  /* 0x0000004a253f7221 */ /* 0x002fc20000010000 */
[----:B-----5:R-:W-:-:S06]  /*c990*/  FADD.FTZ R72, R62, R45 ;  /* 0x0000002d3e487221 */ /* 0x020fcc0000010000 */
[----:B------:R-:W1:Y:S08]  /*c9a0*/  MUFU.EX2 R30, R105 ;  /* 0x00000069001e7308 */ /* 0x000e700000000800 */
[----:B------:R-:W5:Y:S01]  /*c9b0*/  MUFU.EX2 R47, R47 ;  /* 0x0000002f002f7308 */ /* 0x000f620000000800 */
[----:B--2---:R-:W-:-:S07]  /*c9c0*/  FADD.FTZ R74, R28, R63 ;  /* 0x0000003f1c4a7221 */ /* 0x004fce0000010000 */
[----:B------:R-:W2:Y:S01]  /*c9d0*/  MUFU.EX2 R49, R49 ;  /* 0x0000003100317308 */ /* 0x000ea20000000800 */
[----:B---3--:R-:W-:-:S01]  /*c9e0*/  FADD.FTZ R63, R35, R72 ;  /* 0x00000048233f7221 */ /* 0x008fc20000010000 */
[----:B------:R-:W-:-:S06]  /*c9f0*/  FFMA.FTZ R51, R2, R121, -R56 ;  /* 0x0000007902337223 */ /* 0x000fcc0000010838 */
[----:B------:R-:W3:Y:S01]  /*ca00*/  MUFU.EX2 R64, R64 ;  /* 0x0000004000407308 */ /* 0x000ee20000000800 */
[----:B------:R-:W-:Y:S01]  /*ca10*/  F2FP.SATFINITE.E4M3.F32.PACK_AB_MERGE_C R148, R8, R7, RZ ;  /* 0x000000070894723e */ /* 0x000fe200048070ff */
[----:B0-----:R-:W-:Y:S01]  /*ca20*/  FADD.FTZ R7, R41, R74 ;  /* 0x0000004a29077221 */ /* 0x001fe20000010000 */
[----:B------:R-:W-:-:S05]  /*ca30*/  F2FP.SATFINITE.E4M3.F32.PACK_AB_MERGE_C R150, R29, R12, RZ ;  /* 0x0000000c1d96723e */ /* 0x000fca00048070ff */
[----:B------:R-:W0:Y:S01]  /*ca40*/  MUFU.EX2 R32, R109 ;  /* 0x0000006d00207308 */ /* 0x000e220000000800 */
[----:B----4-:R-:W-:-:S07]  /*ca50*/  FADD.FTZ R12, R52, R63 ;  /* 0x0000003f340c7221 */ /* 0x010fce0000010000 */
[----:B------:R-:W4:Y:S01]  /*ca60*/  MUFU.EX2 R39, R39 ;  /* 0x0000002700277308 */ /* 0x000f220000000800 */
[----:B------:R-:W-:Y:S02]  /*ca70*/  VIADD R55, R3, 0x19c40 ;  /* 0x00019c4003377836 */ /* 0x000fe40000000000 */
[----:B-1----:R-:W-:-:S05]  /*ca80*/  FADD.FTZ R72, R30, R7 ;  /* 0x000000071e487221 */ /* 0x002fca0000010000 */
[----:B------:R-:W1:Y:S01]  /*ca90*/  MUFU.EX2 R57, R57 ;  /* 0x0000003900397308 */ /* 0x000e620000000800 */
[----:B-----5:R-:W-:-:S07]  /*caa0*/  FADD.FTZ R7, R47, R12 ;  /* 0x0000000c2f077221 */ /* 0x020fce0000010000 */
[----:B------:R-:W5:Y:S01]  /*cab0*/  MUFU.EX2 R54, R54 ;  /* 0x0000003600367308 */ /* 0x000f620000000800 */
[C---:B--2---:R-:W-:Y:S01]  /*cac0*/  F2FP.SATFINITE.E4M3.F32.PACK_AB_MERGE_C R138, R49.reuse, R30, RZ ;  /* 0x0000001e318a723e */ /* 0x044fe200048070ff */
[----:B------:R-:W-:Y:S01]  /*cad0*/  FFMA.FTZ R125, R2, R125, -R56 ;  /* 0x0000007d027d7223 */ /* 0x000fe20000010838 */
[----:B------:R-:W-:-:S05]  /*cae0*/  FADD.FTZ R49, R49, R72 ;  /* 0x0000004831317221 */ /* 0x000fca0000010000 */
[----:B------:R-:W2:Y:S01]  /*caf0*/  MUFU.EX2 R36, R36 ;  /* 0x0000002400247308 */ /* 0x000ea20000000800 */
[----:B------:R-:W-:Y:S01]  /*cb00*/  PRMT R55, R90, 0x654, R55 ;  /* 0x000006545a377816 */ /* 0x000fe20000000037 */
[----:B---3--:R-:W-:Y:S01]  /*cb10*/  FADD.FTZ R12, R64, R7 ;  /* 0x00000007400c7221 */ /* 0x008fe20000010000 */
[----:B------:R-:W-:-:S05]  /*cb20*/  FFMA.FTZ R66, R2, R67, -R56 ;  /* 0x0000004302427223 */ /* 0x000fca0000010838 */
[----:B------:R-:W-:Y:S01]  /*cb30*/  MUFU.EX2 R93, R93 ;  /* 0x0000005d005d7308 */ /* 0x000fe20000000800 */
[----:B------:R-:W-:-:S07]  /*cb40*/  F2FP.SATFINITE.E4M3.F32.PACK_AB_MERGE_C R136, R37, R26, RZ ;  /* 0x0000001a2588723e */ /* 0x000fce00048070ff */
[----:B------:R-:W3:Y:S01]  /*cb50*/  MUFU.EX2 R51, R51 ;  /* 0x0000003300337308 */ /* 0x000ee20000000800 */
[----:B0-----:R-:W-:-:S01]  /*cb60*/  FADD.FTZ R26, R32, R49 ;  /* 0x00000031201a7221 */ /* 0x001fc20000010000 */
[----:B------:R0:W-:Y:S06]  /*cb70*/  SYNCS.ARRIVE.TRANS64.RED.A1T0 RZ, [R55+URZ], RZ ;  /* 0x000000ff37ff79a7 */ /* 0x0001ec000810043f */
[----:B------:R-:W3:Y:S01]  /*cb80*/  MUFU.EX2 R68, R68 ;  /* 0x0000004400447308 */ /* 0x000ee20000000800 */
[----:B----4-:R-:W-:-:S01]  /*cb90*/  FADD.FTZ R29, R39, R12 ;  /* 0x0000000c271d7221 */ /* 0x010fc20000010000 */
[----:B0-----:R-:W-:Y:S01]  /*cba0*/  FFMA.FTZ R55, R2, R137, -R56 ;  /* 0x0000008902377223 */ /* 0x001fe20000010838 */
[----:B-1----:R-:W-:-:S05]  /*cbb0*/  FADD.FTZ R37, R57, R26 ;  /* 0x0000001a39257221 */ /* 0x002fca0000010000 */
[----:B------:R-:W0:Y:S01]  /*cbc0*/  MUFU.EX2 R34, R34 ;  /* 0x0000002200227308 */ /* 0x000e220000000800 */
[----:B------:R-:W-:-:S01]  /*cbd0*/  FFMA.FTZ R70, R2, R71, -R56 ;  /* 0x0000004702467223 */ /* 0x000fc20000010838 */
[----:B-----5:R-:W-:-:S06]  /*cbe0*/  FADD.FTZ R26, R54, R29 ;  /* 0x0000001d361a7221 */ /* 0x020fcc0000010000 */
[----:B------:R-:W1:Y:S01]  /*cbf0*/  MUFU.EX2 R3, R125 ;  /* 0x0000007d00037308 */ /* 0x000e620000000800 */
[----:B--2---:R-:W-:-:S01]  /*cc00*/  FADD.FTZ R30, R36, R37 ;  /* 0x00000025241e7221 */ /* 0x004fc20000010000 */
[----:B------:R-:W-:-:S06]  /*cc10*/  F2FP.SATFINITE.E4M3.F32.PACK_AB_MERGE_C R148, R25, R6, R148 ;  /* 0x000000061994723e */ /* 0x000fcc0004807094 */
[----:B------:R-:W2:Y:S01]  /*cc20*/  MUFU.EX2 R61, R61 ;  /* 0x0000003d003d7308 */ /* 0x000ea20000000800 */
[----:B---3--:R-:W-:-:S07]  /*cc30*/  FADD.FTZ R25, R51, R26 ;  /* 0x0000001a33197221 */ /* 0x008fce0000010000 */
[----:B------:R-:W3:Y:S01]  /*cc40*/  MUFU.EX2 R66, R66 ;  /* 0x0000004200427308 */ /* 0x000ee20000000800 */
[C---:B------:R-:W-:Y:S01]  /*cc50*/  F2FP.SATFINITE.E4M3.F32.PACK_AB_MERGE_C R140, R93.reuse, R36, RZ ;  /* 0x000000245d8c723e */ /* 0x040fe200048070ff */
[----:B------:R-:W-:Y:S01]  /*cc60*/  FFMA.FTZ R139, R2, R139, -R56 ;  /* 0x0000008b028b7223 */ /* 0x000fe20000010838 */
[----:B------:R-:W-:-:S05]  /*cc70*/  FADD.FTZ R93, R93, R30 ;  /* 0x0000001e5d5d7221 */ /* 0x000fca0000010000 */
[----:B------:R-:W4:Y:S01]  /*cc80*/  MUFU.EX2 R38, R38 ;  /* 0x0000002600267308 */ /* 0x000f220000000800 */
[C---:B------:R-:W-:Y:S01]  /*cc90*/  F2FP.SATFINITE.E4M3.F32.PACK_AB_MERGE_C R141, R68.reuse, R51, RZ ;  /* 0x00000033448d723e */ /* 0x040fe200048070ff */
[----:B------:R-:W-:-:S06]  /*cca0*/  FADD.FTZ R68, R68, R25 ;  /* 0x0000001944447221 */ /* 0x000fcc0000010000 */
[----:B------:R-:W5:Y:S01]  /*ccb0*/  MUFU.EX2 R55, R55 ;  /* 0x0000003700377308 */ /* 0x000f620000000800 */
[----:B------:R-:W-:-:S01]  /*ccc0*/  FFMA.FTZ R75, R2, R75, -R56 ;  /* 0x0000004b024b7223 */ /* 0x000fc20000010838 */
[----:B0-----:R-:W-:-:S06]  /*ccd0*/  FADD.FTZ R6, R34, R93 ;  /* 0x0000005d22067221 */ /* 0x001fcc0000010000 */
[----:B------:R-:W0:Y:S01]  /*cce0*/  MUFU.EX2 R65, R65 ;  /* 0x0000004100417308 */ /* 0x000e220000000800 */
[----:B------:R-:W-:Y:S01]  /*ccf0*/  F2FP.SATFINITE.E4M3.F32.PACK_AB_MERGE_C R150, R11, R10, R150 ;  /* 0x0000000a0b96723e */ /* 0x000fe20004807096 */
[----:B-1----:R-:W-:-:S06]  /*cd00*/  FADD.FTZ R11, R3, R68 ;  /* 0x00000044030b7221 */ /* 0x002fcc0000010000 */
[----:B------:R-:W1:Y:S01]  /*cd10*/  MUFU.EX2 R70, R70 ;  /* 0x0000004600467308 */ /* 0x000e620000000800 */
[----:B--2---:R-:W-:-:S07]  /*cd20*/  FADD.FTZ R25, R61, R6 ;  /* 0x000000063d197221 */ /* 0x004fce0000010000 */
[----:B------:R-:W-:Y:S01]  /*cd30*/  MUFU.EX2 R42, R42 ;  /* 0x0000002a002a7308 */ /* 0x000fe20000000800 */
[----:B---3--:R-:W-:-:S07]  /*cd40*/  FADD.FTZ R10, R66, R11 ;  /* 0x0000000b420a7221 */ /* 0x008fce0000010000 */
[----:B------:R-:W2:Y:S08]  /*cd50*/  MUFU.EX2 R73, R73 ;  /* 0x0000004900497308 */ /* 0x000eb00000000800 */
[----:B------:R-:W3:Y:S01]  /*cd60*/  MUFU.EX2 R40, R40 ;  /* 0x0000002800287308 */ /* 0x000ee20000000800 */
[----:B------:R-:W-:-:S07]  /*cd70*/  FFMA.FTZ R79, R2, R79, -R56 ;  /* 0x0000004f024f7223 */ /* 0x000fce0000010838 */
[----:B------:R-:W3:Y:S01]  /*cd80*/  MUFU.EX2 R45, R139 ;  /* 0x0000008b002d7308 */ /* 0x000ee20000000800 */
[----:B------:R-:W-:Y:S01]  /*cd90*/  F2FP.SATFINITE.E4M3.F32.PACK_AB_MERGE_C R136, R33, R24, R136 ;  /* 0x000000182188723e */ /* 0x000fe20004807088 */
[----:B----4-:R-:W-:-:S06]  /*cda0*/  FADD.FTZ R24, R38, R25 ;  /* 0x0000001926187221 */ /* 0x010fcc0000010000 */
[----:B------:R-:W4:Y:S01]  /*cdb0*/  MUFU.EX2 R69, R69 ;  /* 0x0000004500457308 */ /* 0x000f220000000800 */
[----:B-----5:R-:W-:-:S01]  /*cdc0*/  FADD.FTZ R11, R55, R10 ;  /* 0x0000000a370b7221 */ /* 0x020fc20000010000 */
[----:B------:R-:W-:-:S06]  /*cdd0*/  FFMA.FTZ R53, R2, R53, -R56 ;  /* 0x0000003502357223 */ /* 0x000fcc0000010838 */
[----:B------:R-:W5:Y:S01]  /*cde0*/  MUFU.EX2 R8, R75 ;  /* 0x0000004b00087308 */ /* 0x000f620000000800 */
[C---:B0-----:R-:W-:Y:S01]  /*cdf0*/  F2FP.SATFINITE.E4M3.F32.PACK_AB_MERGE_C R142, R65.reuse, R38, RZ ;  /* 0x00000026418e723e */ /* 0x041fe200048070ff */
[----:B------:R-:W-:Y:S01]  /*ce00*/  FADD.FTZ R65, R65, R24 ;  /* 0x0000001841417221 */ /* 0x000fe20000010000 */
[----:B-1----:R-:W-:-:S05]  /*ce10*/  F2FP.SATFINITE.E4M3.F32.PACK_AB_MERGE_C R55, R70, R55, RZ ;  /* 0x000000374637723e */ /* 0x002fca00048070ff */
[----:B------:R-:W0:Y:S01]  /*ce20*/  MUFU.EX2 R7, R59 ;  /* 0x0000003b00077308 */ /* 0x000e220000000800 */
[----:B------:R-:W-:-:S01]  /*ce30*/  FADD.FTZ R70, R70, R11 ;  /* 0x0000000b46467221 */ /* 0x000fc20000010000 */
[----:B--2---:R-:W-:Y:S01]  /*ce40*/  F2FP.SATFINITE.E4M3.F32.PACK_AB_MERGE_C R144, R73, R42, RZ ;  /* 0x0000002a4990723e */ /* 0x004fe200048070ff */
[----:B------:R-:W-:-:S05]  /*ce50*/  FFMA.FTZ R83, R2, R83, -R56 ;  /* 0x0000005302537223 */ /* 0x000fca0000010838 */
[----:B------:R-:W1:Y:S01]  /*ce60*/  MUFU.EX2 R12, R79 ;  /* 0x0000004f000c7308 */ /* 0x000e620000000800 */
[----:B------:R-:W-:-:S01]  /*ce70*/  FFMA.FTZ R89, R2, R89, -R56 ;  /* 0x0000005902597223 */ /* 0x000fc20000010838 */
[----:B------:R-:W-:Y:S01]  /*ce80*/  F2FP.SATFINITE.E4M3.F32.PACK_AB_MERGE_C R149, R85, R58, RZ ;  /* 0x0000003a5595723e */ /* 0x000fe200048070ff */
[----:B---3--:R-:W-:-:S01]  /*ce90*/  FADD.FTZ R10, R40, R65 ;  /* 0x00000041280a7221 */ /* 0x008fc20000010000 */
[----:B------:R-:W-:Y:S01]  /*cea0*/  FFMA.FTZ R56, R2, R87, -R56 ;  /* 0x0000005702387223 */ /* 0x000fe20000010838 */
[----:B------:R-:W-:-:S03]  /*ceb0*/  FADD.FTZ R11, R45, R70 ;  /* 0x000000462d0b7221 */ /* 0x000fc60000010000 */
[----:B------:R-:W-:Y:S01]  /*cec0*/  MUFU.EX2 R46, R46 ;  /* 0x0000002e002e7308 */ /* 0x000fe20000000800 */
[C---:B----4-:R-:W-:Y:S01]  /*ced0*/  F2FP.SATFINITE.E4M3.F32.PACK_AB_MERGE_C R144, R69.reuse, R40, R144 ;  /* 0x000000284590723e */ /* 0x050fe20004807090 */
[----:B------:R-:W-:-:S06]  /*cee0*/  FADD.FTZ R69, R69, R10 ;  /* 0x0000000a45457221 */ /* 0x000fcc0000010000 */
[----:B------:R-:W-:Y:S01]  /*cef0*/  MUFU.EX2 R81, R81 ;  /* 0x0000005100517308 */ /* 0x000fe20000000800 */
[----:B------:R-:W-:Y:S01]  /*cf00*/  F2FP.SATFINITE.E4M3.F32.PACK_AB_MERGE_C R149, R9, R4, R149 ;  /* 0x000000040995723e */ /* 0x000fe20004807095 */
[----:B-----5:R-:W-:-:S06]  /*cf10*/  FADD.FTZ R4, R8, R11 ;  /* 0x0000000b08047221 */ /* 0x020fcc0000010000 */
[----:B------:R-:W2:Y:S08]  /*cf20*/  MUFU.EX2 R44, R44 ;  /* 0x0000002c002c7308 */ /* 0x000eb00000000800 */
[----:B------:R-:W3:Y:S01]  /*cf30*/  MUFU.EX2 R53, R53 ;  /* 0x0000003500357308 */ /* 0x000ee20000000800 */
[----:B------:R-:W-:-:S07]  /*cf40*/  FADD.FTZ R42, R42, R69 ;  /* 0x000000452a2a7221 */ /* 0x000fce0000010000 */
[----:B------:R-:W4:Y:S01]  /*cf50*/  MUFU.EX2 R77, R77 ;  /* 0x0000004d004d7308 */ /* 0x000f220000000800 */
[----:B0-----:R-:W-:-:S07]  /*cf60*/  FADD.FTZ R9, R7, R4 ;  /* 0x0000000407097221 */ /* 0x001fce0000010000 */
[----:B------:R-:W0:Y:S01]  /*cf70*/  MUFU.EX2 R6, R83 ;  /* 0x0000005300067308 */ /* 0x000e220000000800 */
[----:B------:R-:W-:-:S01]  /*cf80*/  FADD.FTZ R73, R73, R42 ;  /* 0x0000002a49497221 */ /* 0x000fc20000010000 */
[----:B-1----:R-:W-:-:S06]  /*cf90*/  F2FP.SATFINITE.E4M3.F32.PACK_AB_MERGE_C R10, R12, R7, RZ ;  /* 0x000000070c0a723e */ /* 0x002fcc00048070ff */
[----:B------:R-:W-:Y:S01]  /*cfa0*/  MUFU.EX2 R89, R89 ;  /* 0x0000005900597308 */ /* 0x000fe20000000800 */
[----:B------:R-:W-:-:S07]  /*cfb0*/  FADD.FTZ R12, R12, R9 ;  /* 0x000000090c0c7221 */ /* 0x000fce0000010000 */
[----:B------:R-:W1:Y:S01]  /*cfc0*/  MUFU.EX2 R56, R56 ;  /* 0x0000003800387308 */ /* 0x000e620000000800 */
[----:B------:R-:W-:Y:S01]  /*cfd0*/  ISETP.GE.AND P1, PT, R88, 0x81, PT ;  /* 0x000000815800780c */ /* 0x000fe20003f26270 */
[----:B--2---:R-:W-:Y:S01]  /*cfe0*/  FADD.FTZ R4, R44, R73 ;  /* 0x000000492c047221 */ /* 0x004fe20000010000 */
[----:B------:R-:W-:Y:S01]  /*cff0*/  F2FP.SATFINITE.E4M3.F32.PACK_AB_MERGE_C R9, R81, R46, RZ ;  /* 0x0000002e5109723e */ /* 0x000fe200048070ff */
[----:B---3--:R-:W-:-:S03]  /*d000*/  FADD.FTZ R7, R53, R12 ;  /* 0x0000000c35077221 */ /* 0x008fc60000010000 */
[C---:B----4-:R-:W-:Y:S01]  /*d010*/  F2FP.SATFINITE.E4M3.F32.PACK_AB_MERGE_C R146, R77.reuse, R44, R9 ;  /* 0x0000002c4d92723e */ /* 0x050fe20004807009 */
[----:B------:R-:W-:-:S01]  /*d020*/  FADD.FTZ R77, R77, R4 ;  /* 0x000000044d4d7221 */ /* 0x000fc20000010000 */
[----:B0-----:R-:W-:Y:S01]  /*d030*/  FADD.FTZ R4, R6, R7 ;  /* 0x0000000706047221 */ /* 0x001fe20000010000 */
[----:B------:R-:W-:Y:S01]  /*d040*/  F2FP.SATFINITE.E4M3.F32.PACK_AB_MERGE_C R143, R66, R3, R55 ;  /* 0x00000003428f723e */ /* 0x000fe20004807037 */
[----:B------:R-:W-:Y:S01]  /*d050*/  BSSY B0, `(.L_x_453) ;  /* 0x0000231000007945 */ /* 0x000fe20003800000 */
[----:B------:R-:W-:Y:S01]  /*d060*/  F2FP.SATFINITE.E4M3.F32.PACK_AB_MERGE_C R151, R91, R60, RZ ;  /* 0x0000003c5b97723e */ /* 0x000fe200048070ff */
[----:B------:R-:W-:Y:S01]  /*d070*/  FADD.FTZ R46, R46, R77 ;  /* 0x0000004d2e2e7221 */ /* 0x000fe20000010000 */
[----:B------:R-:W-:Y:S02]  /*d080*/  F2FP.SATFINITE.E4M3.F32.PACK_AB_MERGE_C R137, R62, R43, RZ ;  /* 0x0000002b3e89723e */ /* 0x000fe400048070ff */
[----:B-1----:R-:W-:Y:S01]  /*d090*/  F2FP.SATFINITE.E4M3.F32.PACK_AB_MERGE_C R3, R56, R89, RZ ;  /* 0x000000593803723e */ /* 0x002fe200048070ff */
[----:B------:R-:W-:-:S01]  /*d0a0*/  FADD.FTZ R89, R89, R4 ;  /* 0x0000000459597221 */ /* 0x000fc20000010000 */
[----:B------:R-:W-:-:S02]  /*d0b0*/  F2FP.SATFINITE.E4M3.F32.PACK_AB_MERGE_C R47, R64, R47, RZ ;  /* 0x0000002f402f723e */ /* 0x000fc400048070ff */
[----:B------:R-:W-:Y:S01]  /*d0c0*/  F2FP.SATFINITE.E4M3.F32.PACK_AB_MERGE_C R147, R6, R53, R3 ;  /* 0x000000350693723e */ /* 0x000fe20004807003 */
[----:B------:R-:W-:Y:S01]  /*d0d0*/  FADD.FTZ R6, R56, R89 ;  /* 0x0000005938067221 */ /* 0x000fe20000010000 */
[----:B------:R-:W-:Y:S01]  /*d0e0*/  F2FP.SATFINITE.E4M3.F32.PACK_AB_MERGE_C R138, R41, R28, R138 ;  /* 0x0000001c298a723e */ /* 0x000fe2000480708a */
[----:B------:R-:W-:Y:S01]  /*d0f0*/  FADD.FTZ R3, R81, R46 ;  /* 0x0000002e51037221 */ /* 0x000fe20000010000 */
[----:B------:R-:W-:Y:S01]  /*d100*/  F2FP.SATFINITE.E4M3.F32.PACK_AB_MERGE_C R140, R57, R32, R140 ;  /* 0x00000020398c723e */ /* 0x000fe2000480708c */
[--C-:B------:R-:W-:Y:S01]  /*d110*/  IMAD.MOV.U32 R134, RZ, RZ, R135.reuse ;  /* 0x000000ffff867224 */ /* 0x100fe200078e0087 */
[----:B------:R-:W-:Y:S01]  /*d120*/  F2FP.SATFINITE.E4M3.F32.PACK_AB_MERGE_C R142, R61, R34, R142 ;  /* 0x000000223d8e723e */ /* 0x000fe2000480708e */
[----:B------:R-:W-:Y:S01]  /*d130*/  IMAD.MOV.U32 R133, RZ, RZ, R135 ;  /* 0x000000ffff857224 */ /* 0x000fe200078e0087 */
[----:B------:R-:W-:Y:S01]  /*d140*/  F2FP.SATFINITE.E4M3.F32.PACK_AB_MERGE_C R151, R48, R27, R151 ;  /* 0x0000001b3097723e */ /* 0x000fe20004807097 */
[----:B------:R-:W-:Y:S01]  /*d150*/  IMAD.MOV.U32 R131, RZ, RZ, R135 ;  /* 0x000000ffff837224 */ /* 0x000fe200078e0087 */
[----:B------:R-:W-:Y:S01]  /*d160*/  F2FP.SATFINITE.E4M3.F32.PACK_AB_MERGE_C R137, R50, R31, R137 ;  /* 0x0000001f3289723e */ /* 0x000fe20004807089 */
[----:B------:R-:W-:Y:S01]  /*d170*/  IMAD.MOV.U32 R130, RZ, RZ, R135 ;  /* 0x000000ffff827224 */ /* 0x000fe200078e0087 */
[----:B------:R-:W-:Y:S01]  /*d180*/  F2FP.SATFINITE.E4M3.F32.PACK_AB_MERGE_C R139, R52, R35, R47 ;  /* 0x00000023348b723e */ /* 0x000fe2000480702f */
[----:B------:R-:W-:Y:S01]  /*d190*/  IMAD.MOV.U32 R129, RZ, RZ, R135 ;  /* 0x000000ffff817224 */ /* 0x000fe200078e0087 */
[----:B------:R-:W-:Y:S01]  /*d1a0*/  F2FP.SATFINITE.E4M3.F32.PACK_AB_MERGE_C R141, R54, R39, R141 ;  /* 0x00000027368d723e */ /* 0x000fe2000480708d */
[--C-:B------:R-:W-:Y:S01]  /*d1b0*/  IMAD.MOV.U32 R128, RZ, RZ, R135.reuse ;  /* 0x000000ffff807224 */ /* 0x100fe200078e0087 */
[----:B------:R-:W-:Y:S01]  /*d1c0*/  F2FP.SATFINITE.E4M3.F32.PACK_AB_MERGE_C R145, R8, R45, R10 ;  /* 0x0000002d0891723e */ /* 0x000fe2000480700a */
[--C-:B------:R-:W-:Y:S01]  /*d1d0*/  IMAD.MOV.U32 R127, RZ, RZ, R135.reuse ;  /* 0x000000ffff7f7224 */ /* 0x100fe200078e0087 */
[-C--:B------:R-:W-:Y:S01]  /*d1e0*/  MOV R132, R135.reuse ;  /* 0x0000008700847202 */ /* 0x080fe20000000f00 */
[--C-:B------:R-:W-:Y:S01]  /*d1f0*/  IMAD.MOV.U32 R126, RZ, RZ, R135.reuse ;  /* 0x000000ffff7e7224 */ /* 0x100fe200078e0087 */
[-C--:B------:R-:W-:Y:S01]  /*d200*/  MOV R119, R135.reuse ;  /* 0x0000008700777202 */ /* 0x080fe20000000f00 */
[--C-:B------:R-:W-:Y:S01]  /*d210*/  IMAD.MOV.U32 R125, RZ, RZ, R135.reuse ;  /* 0x000000ffff7d7224 */ /* 0x100fe200078e0087 */
[-C--:B------:R-:W-:Y:S01]  /*d220*/  MOV R106, R135.reuse ;  /* 0x00000087006a7202 */ /* 0x080fe20000000f00 */
[--C-:B------:R-:W-:Y:S01]  /*d230*/  IMAD.MOV.U32 R124, RZ, RZ, R135.reuse ;  /* 0x000000ffff7c7224 */ /* 0x100fe200078e0087 */
[----:B------:R-:W-:Y:S01]  /*d240*/  MOV R93, R135 ;  /* 0x00000087005d7202 */ /* 0x000fe20000000f00 */
[----:B------:R-:W-:-:S02]  /*d250*/  IMAD.MOV.U32 R123, RZ, RZ, R135 ;  /* 0x000000ffff7b7224 */ /* 0x000fc400078e0087 */
[--C-:B------:R-:W-:Y:S02]  /*d260*/  IMAD.MOV.U32 R122, RZ, RZ, R135.reuse ;  /* 0x000000ffff7a7224 */ /* 0x100fe400078e0087 */
[--C-:B------:R-:W-:Y:S02]  /*d270*/  IMAD.MOV.U32 R121, RZ, RZ, R135.reuse ;  /* 0x000000ffff797224 */ /* 0x100fe400078e0087 */
[--C-:B------:R-:W-:Y:S02]  /*d280*/  IMAD.MOV.U32 R120, RZ, RZ, R135.reuse ;  /* 0x000000ffff787224 */ /* 0x100fe400078e0087 */
[--C-:B------:R-:W-:Y:S02]  /*d290*/  IMAD.MOV.U32 R118, RZ, RZ, R135.reuse ;  /* 0x000000ffff767224 */ /* 0x100fe400078e0087 */
[--C-:B------:R-:W-:Y:S02]  /*d2a0*/  IMAD.MOV.U32 R117, RZ, RZ, R135.reuse ;  /* 0x000000ffff757224 */ /* 0x100fe400078e0087 */
        /* <DEDUP_REMOVED lines=26> */
[----:B------:R-:W-:Y:S01]  /*d450*/  IMAD.MOV.U32 R88, RZ, RZ, R135 ;  /* 0x000000ffff587224 */ /* 0x000fe200078e0087 */
[----:B------:R-:W-:Y:S06]  /*d460*/  @!P1 BRA `(.L_x_454) ;  /* 0x0000001c00bc9947 */ /* 0x000fec0003800000 */
[----:B------:R-:W2:Y:S01]  /*d470*/  LDL.LU R76, [R1] ;  /* 0x00000000014c7983 */ /* 0x000ea20000300800 */
[----:B------:R-:W-:Y:S02]  /*d480*/  VIADD R10, R155, 0xfffffffe ;  /* 0xfffffffe9b0a7836 */ /* 0x000fe40000000000 */
[----:B------:R-:W-:Y:S01]  /*d490*/  IMAD.MOV.U32 R11, RZ, RZ, R5 ;  /* 0x000000ffff0b7224 */ /* 0x000fe200078e0005 */
[----:B------:R0:W5:Y:S01]  /*d4a0*/  LDL.LU R7, [R1+0x8] ;  /* 0x0000080001077983 */ /* 0x0001620000300800 */
[----:B------:R-:W-:Y:S01]  /*d4b0*/  IMAD.MOV.U32 R12, RZ, RZ, R0 ;  /* 0x000000ffff0c7224 */ /* 0x000fe200078e0000 */
        /* <DEDUP_REMOVED lines=24> */
[----:B0-2---:R-:W-:-:S07]  /*d640*/  IMAD.MOV.U32 R4, RZ, RZ, R76 ;  /* 0x000000ffff047224 */ /* 0x005fce00078e004c */
.L_x_467:
[----:B-----5:R-:W-:-:S04]  /*d650*/  ISETP.NE.AND P1, PT, R4, 0x1, PT ;  /* 0x000000010400780c */ /* 0x020fc80003f25270 */
[----:B------:R-:W-:-:S04]  /*d660*/  SEL R0, RZ, 0x1, P1 ;  /* 0x00000001ff007807 */ /* 0x000fc80000800000 */
[----:B-----5:R-:W-:-:S05]  /*d670*/  LOP3.LUT R5, R7, R0, RZ, 0x3c, !PT ;  /* 0x0000000007057212 */ /* 0x020fca00078e3cff */
[----:B------:R0:W-:Y:S01]  /*d680*/  STL [R1+0x8], R5 ;  /* 0x0000080501007387 */ /* 0x0001e20000100800 */
[----:B------:R-:W-:Y:S05]  /*d690*/  @!P0 BRA `(.L_x_455) ;  /* 0x0000000000048947 */ /* 0x000fea0003800000 */
[----:B------:R-:W-:Y:S01]  /*d6a0*/  BPT.TRAP 0x1 ;  /* 0x000000040000795c */ /* 0x000fe20000300000 */
.L_x_455:
[----:B------:R-:W-:Y:S01]  /*d6b0*/  VIADD R0, R4, 0x1 ;  /* 0x0000000104007836 */ /* 0x000fe20000000000 */
[----:B0-----:R-:W-:-:S04]  /*d6c0*/  SHF.L.U32 R5, R5, 0x1f, RZ ;  /* 0x0000001f05057819 */ /* 0x001fc800000006ff */
[----:B------:R-:W-:-:S04]  /*d6d0*/  ISETP.NE.AND P1, PT, R0, 0x2, PT ;  /* 0x000000020000780c */ /* 0x000fc80003f25270 */
[----:B------:R-:W-:-:S05]  /*d6e0*/  SEL R8, R0, RZ, P1 ;  /* 0x000000ff00087207 */ /* 0x000fca0000800000 */
[----:B------:R0:W-:Y:S01]  /*d6f0*/  STL [R1], R8 ;  /* 0x0000000801007387 */ /* 0x0001e20000100800 */
[----:B------:R-:W-:-:S04]  /*d700*/  IMAD R0, R8, 0x8, R18 ;  /* 0x0000000808007824 */ /* 0x000fc800078e0212 */
[----:B------:R0:W1:Y:S01]  /*d710*/  SYNCS.PHASECHK.TRANS64.TRYWAIT P1, [R0+URZ+0x19c30], R5 ;  /* 0x019c3005000075a7 */ /* 0x000062000802017f */
[----:B------:R-:W-:Y:S05]  /*d720*/  @!P0 BRA `(.L_x_456) ;  /* 0x0000000000048947 */ /* 0x000fea0003800000 */
[----:B------:R-:W-:Y:S01]  /*d730*/  BPT.TRAP 0x1 ;  /* 0x000000040000795c */ /* 0x000fe20000300000 */
.L_x_456:
[----:B------:R-:W-:Y:S01]  /*d740*/  BSSY B1, `(.L_x_457) ;  /* 0x0000006000017945 */ /* 0x000fe20003800000 */
[----:B------:R-:W-:Y:S02]  /*d750*/  IMAD R24, R8, 0x300, R13 ;  /* 0x0000030008187824 */ /* 0x000fe400078e020d */
[----:B------:R-:W-:Y:S01]  /*d760*/  IMAD.MOV.U32 R25, RZ, RZ, -0x3ffffff0 ;  /* 0xc0000010ff197424 */ /* 0x000fe200078e00ff */
[----:B-1----:R-:W-:Y:S06]  /*d770*/  @P1 BRA `(.L_x_458) ;  /* 0x0000000000081947 */ /* 0x002fec0003800000 */
[----:B------:R-:W1:Y:S02]  /*d780*/  SYNCS.PHASECHK.TRANS64.TRYWAIT P1, [R0+URZ+0x19c30], R5 ;  /* 0x019c3005000075a7 */ /* 0x000e64000802017f */
[----:B-1----:R-:W-:Y:S05]  /*d790*/  @!P1 BRA `(.L_x_459) ;  /* 0x000000bc00e89947 */ /* 0x002fea0003800000 */
.L_x_458:
[----:B------:R-:W-:Y:S05]  /*d7a0*/  BSYNC B1 ;  /* 0x0000000000017941 */ /* 0x000fea0003800000 */
.L_x_457:
[----:B------:R-:W-:Y:S01]  /*d7b0*/  R2UR UR6, R24 ;  /* 0x00000000180672ca */ /* 0x000fe200000e0000 */
[----:B------:R-:W-:Y:S01]  /*d7c0*/  IMAD.MOV.U32 R9, RZ, RZ, -0x3ffffff0 ;  /* 0xc0000010ff097424 */ /* 0x000fe200078e00ff */
[----:B------:R-:W-:Y:S01]  /*d7d0*/  R2UR UR7, R25 ;  /* 0x00000000190772ca */ /* 0x000fe200000e0000 */
[----:B------:R-:W-:Y:S01]  /*d7e0*/  IMAD.MOV.U32 R25, RZ, RZ, -0x3ffffff0 ;  /* 0xc0000010ff197424 */ /* 0x000fe200078e00ff */
[----:B------:R-:W-:Y:S02]  /*d7f0*/  R2UR UR4, R14 ;  /* 0x000000000e0472ca */ /* 0x000fe400000e0000 */
[----:B------:R-:W-:Y:S02]  /*d800*/  R2UR UR5, R15 ;  /* 0x000000000f0572ca */ /* 0x000fe400000e0000 */
[C---:B0-----:R-:W-:Y:S01]  /*d810*/  IADD3 R8, R24.reuse, 0x100, RZ ;  /* 0x0000010018087810 */ /* 0x041fe20007ffe0ff */
[----:B------:R-:W-:Y:S01]  /*d820*/  VIADD R24, R24, 0x200 ;  /* 0x0000020018187836 */ /* 0x000fe20000000000 */
[----:B------:R-:W-:-:S02]  /*d830*/  R2UR UR15, R25 ;  /* 0x00000000190f72ca */ /* 0x000fc400000e0000 */
[----:B------:R-:W-:Y:S02]  /*d840*/  R2UR UR10, R8 ;  /* 0x00000000080a72ca */ /* 0x000fe400000e0000 */
[----:B------:R-:W-:Y:S02]  /*d850*/  R2UR UR14, R24 ;  /* 0x00000000180e72ca */ /* 0x000fe400000e0000 */
[----:B------:R-:W-:Y:S01]  /*d860*/  WARPGROUP.ARRIVE ;  /* 0x00000000000079c5 */ /* 0x000fe20000000000 */
[----:B------:R-:W-:Y:S02]  /*d870*/  R2UR UR11, R9 ;  /* 0x00000000090b72ca */ /* 0x000fe400000e0000 */
[----:B------:R-:W-:Y:S02]  /*d880*/  R2UR UR8, R152 ;  /* 0x00000000980872ca */ /* 0x000fe400000e0000 */
[----:B------:R-:W-:Y:S01]  /*d890*/  R2UR UR9, R153 ;  /* 0x00000000990972ca */ /* 0x000fe200000e0000 */
[----:B------:R-:W-:Y:S01]  /*d8a0*/  QGMMA.64x128x32.F32.E4M3.E4M3 R24, gdesc[UR4], RZ, !UPT, gsb0 ;  /* 0x01e00000041879f3 */ /* 0x000fe2000c0008ff */
[----:B------:R-:W-:-:S02]  /*d8b0*/  R2UR UR12, R20 ;  /* 0x00000000140c72ca */ /* 0x000fc400000e0000 */
[----:B------:R-:W-:Y:S01]  /*d8c0*/  R2UR UR13, R21 ;  /* 0x00000000150d72ca */ /* 0x000fe200000e0000 */
[----:B------:R-:W-:Y:S02]  /*d8d0*/  WARPGROUP.DEPBAR.LE gsb0, 0x0 ;  /* 0x00008000000079c5 */ /* 0x000fe40000010000 */
[----:B------:R-:W-:-:S06]  /*d8e0*/  WARPGROUP.ARRIVE ;  /* 0x00000000000079c5 */ /* 0x000fcc0000000000 */
[----:B------:R-:W-:Y:S03]  /*d8f0*/  QGMMA.64x128x32.F32.E4M3.E4M3 R24, gdesc[UR8], R24, gsb0 ;  /* 0x01e00000081879f3 */ /* 0x000fe60008000818 */
[----:B------:R-:W-:Y:S02]  /*d900*/  WARPGROUP.DEPBAR.LE gsb0, 0x0 ;  /* 0x00008000000079c5 */ /* 0x000fe40000010000 */
[----:B------:R-:W-:-:S07]  /*d910*/  WARPGROUP.ARRIVE ;  /* 0x00000000000079c5 */ /* 0x000fce0000000000 */
[----:B------:R-:W-:Y:S03]  /*d920*/  QGMMA.64x128x32.F32.E4M3.E4M3 R24, gdesc[UR12], R24, gsb0 ;  /* 0x01e000000c1879f3 */ /* 0x000fe60008000818 */
[----:B------:R-:W-:Y:S02]  /*d930*/  WARPGROUP.DEPBAR.LE gsb0, 0x0 ;  /* 0x00008000000079c5 */ /* 0x000fe40000010000 */
[----:B------:R-:W-:Y:S05]  /*d940*/  @!P0 BRA `(.L_x_460) ;  /* 0x0000000000048947 */ /* 0x000fea0003800000 */
[----:B------:R-:W-:Y:S01]  /*d950*/  BPT.TRAP 0x1 ;  /* 0x000000040000795c */ /* 0x000fe20000300000 */
.L_x_460:
[----:B-1----:R-:W-:Y:S01]  /*d960*/  SHF.L.U32 R5, R7, 0x1f, RZ ;  /* 0x0000001f07057819 */ /* 0x002fe200000006ff */
[----:B------:R-:W-:-:S04]  /*d970*/  IMAD R7, R4, 0x8, R18 ;  /* 0x0000000804077824 */ /* 0x000fc800078e0212 */
[----:B------:R0:W1:Y:S01]  /*d980*/  SYNCS.PHASECHK.TRANS64.TRYWAIT P1, [R7+URZ+0x19c50], R5 ;  /* 0x019c5005070075a7 */ /* 0x000062000802017f */
[----:B------:R-:W-:Y:S05]  /*d990*/  @!P0 BRA `(.L_x_461) ;  /* 0x0000000000048947 */ /* 0x000fea0003800000 */
[----:B------:R-:W-:Y:S01]  /*d9a0*/  BPT.TRAP 0x1 ;  /* 0x000000040000795c */ /* 0x000fe20000300000 */
.L_x_461:
[----:B------:R-:W-:Y:S04]  /*d9b0*/  BSSY B1, `(.L_x_462) ;  /* 0x0000004000017945 */ /* 0x000fe80003800000 */
[----:B-1----:R-:W-:Y:S05]  /*d9c0*/  @P1 BRA `(.L_x_463) ;  /* 0x0000000000081947 */ /* 0x002fea0003800000 */
[----:B------:R-:W1:Y:S02]  /*d9d0*/  SYNCS.PHASECHK.TRANS64.TRYWAIT P1, [R7+URZ+0x19c50], R5 ;  /* 0x019c5005070075a7 */ /* 0x000e64000802017f */
[----:B-1----:R-:W-:Y:S05]  /*d9e0*/  @!P1 BRA `(.L_x_464) ;  /* 0x000000bc00689947 */ /* 0x002fea0003800000 */
.L_x_463:
[----:B------:R-:W-:Y:S05]  /*d9f0*/  BSYNC B1 ;  /* 0x0000000000017941 */ /* 0x000fea0003800000 */
.L_x_462:
[----:B01----:R-:W-:Y:S01]  /*da00*/  VIADD R5, R18, 0x3000 ;  /* 0x0000300012057836 */ /* 0x003fe20000000000 */
[----:B------:R-:W-:Y:S01]  /*da10*/  WARPGROUP.ARRIVE ;  /* 0x00000000000079c5 */ /* 0x000fe20000000000 */
[----:B------:R-:W-:-:S03]  /*da20*/  IMAD.MOV.U32 R9, RZ, RZ, 0x40000040 ;  /* 0x40000040ff097424 */ /* 0x000fc600078e00ff */
[----:B------:R-:W-:-:S04]  /*da30*/  SHF.R.U32.HI R5, RZ, 0x4, R5 ;  /* 0x00000004ff057819 */ /* 0x000fc80000011605 */
[----:B------:R-:W-:-:S04]  /*da40*/  LOP3.LUT R5, R5, 0x3fff, RZ, 0xc0, !PT ;  /* 0x00003fff05057812 */ /* 0x000fc800078ec0ff */
[----:B------:R-:W-:-:S05]  /*da50*/  LOP3.LUT R5, R5, 0x10000, RZ, 0xfc, !PT ;  /* 0x0001000005057812 */ /* 0x000fca00078efcff */
[----:B------:R-:W-:Y:S02]  /*da60*/  IMAD R4, R4, 0x300, R5 ;  /* 0x0000030004047824 */ /* 0x000fe400078e0205 */
[----:B------:R-:W-:Y:S02]  /*da70*/  IMAD.MOV.U32 R5, RZ, RZ, 0x40000040 ;  /* 0x40000040ff057424 */ /* 0x000fe400078e00ff */
[C---:B------:R-:W-:Y:S01]  /*da80*/  VIADD R8, R4.reuse, 0x2 ;  /* 0x0000000204087836 */ /* 0x040fe20000000000 */
[----:B------:R-:W-:Y:S02]  /*da90*/  R2UR UR6, R4 ;  /* 0x00000000040672ca */ /* 0x000fe400000e0000 */
[----:B------:R-:W-:Y:S01]  /*daa0*/  R2UR UR7, R5 ;  /* 0x00000000050772ca */ /* 0x000fe200000e0000 */
[----:B------:R-:W-:-:S12]  /*dab0*/  IMAD.MOV.U32 R5, RZ, RZ, 0x40000040 ;  /* 0x40000040ff057424 */ /* 0x000fd800078e00ff */
[----:B------:R-:W-:Y:S01]  /*dac0*/  QGMMA.64x96x32.F32.E4M3.E4M3 R88, R148, gdesc[UR4], R88, gsb0 ;  /* 0x0160000494587df3 */ /* 0x000fe20008000858 */
[----:B------:R-:W-:Y:S01]  /*dad0*/  R2UR UR6, R8 ;  /* 0x00000000080672ca */ /* 0x000fe200000e0000 */
[C---:B------:R-:W-:Y:S01]  /*dae0*/  VIADD R8, R4.reuse, 0x4 ;  /* 0x0000000404087836 */ /* 0x040fe20000000000 */
[----:B------:R-:W-:Y:S01]  /*daf0*/  R2UR UR7, R9 ;  /* 0x00000000090772ca */ /* 0x000fe200000e0000 */
[----:B------:R-:W-:Y:S02]  /*db00*/  IMAD.MOV.U32 R9, RZ, RZ, 0x40000040 ;  /* 0x40000040ff097424 */ /* 0x000fe400078e00ff */
[----:B------:R-:W-:Y:S01]  /*db10*/  VIADD R4, R4, 0x6 ;  /* 0x0000000604047836 */ /* 0x000fe20000000000 */
[----:B------:R-:W-:Y:S02]  /*db20*/  WARPGROUP.DEPBAR.LE gsb0, 0x0 ;  /* 0x00008000000079c5 */ /* 0x000fe40000010000 */
[----:B------:R-:W-:-:S07]  /*db30*/  WARPGROUP.ARRIVE ;  /* 0x00000000000079c5 */ /* 0x000fce0000000000 */
[----:B------:R-:W-:Y:S01]  /*db40*/  QGMMA.64x96x32.F32.E4M3.E4M3 R88, R136, gdesc[UR4], R88, gsb0 ;  /* 0x0160000488587df3 */ /* 0x000fe20008000858 */
[----:B------:R-:W-:Y:S02]  /*db50*/  R2UR UR6, R8 ;  /* 0x00000000080672ca */ /* 0x000fe400000e0000 */
[----:B------:R-:W-:Y:S01]  /*db60*/  R2UR UR7, R9 ;  /* 0x00000000090772ca */ /* 0x000fe200000e0000 */
[----:B------:R-:W-:Y:S02]  /*db70*/  WARPGROUP.DEPBAR.LE gsb0, 0x0 ;  /* 0x00008000000079c5 */ /* 0x000fe40000010000 */
[----:B------:R-:W-:-:S10]  /*db80*/  WARPGROUP.ARRIVE ;  /* 0x00000000000079c5 */ /* 0x000fd40000000000 */
[----:B------:R-:W-:Y:S01]  /*db90*/  QGMMA.64x96x32.F32.E4M3.E4M3 R88, R140, gdesc[UR4], R88, gsb0 ;  /* 0x016000048c587df3 */ /* 0x000fe20008000858 */
[----:B------:R-:W-:Y:S02]  /*dba0*/  R2UR UR6, R4 ;  /* 0x00000000040672ca */ /* 0x000fe400000e0000 */
[----:B------:R-:W-:Y:S01]  /*dbb0*/  R2UR UR7, R5 ;  /* 0x00000000050772ca */ /* 0x000fe200000e0000 */
[----:B------:R-:W-:Y:S02]  /*dbc0*/  WARPGROUP.DEPBAR.LE gsb0, 0x0 ;  /* 0x00008000000079c5 */ /* 0x000fe40000010000 */
[----:B------:R-:W-:-:S10]  /*dbd0*/  WARPGROUP.ARRIVE ;  /* 0x00000000000079c5 */ /* 0x000fd40000000000 */
[----:B------:R-:W-:Y:S03]  /*dbe0*/  QGMMA.64x96x32.F32.E4M3.E4M3 R88, R144, gdesc[UR4], R88, gsb0 ;  /* 0x0160000490587df3 */ /* 0x000fe60008000858 */
[----:B------:R-:W-:Y:S02]  /*dbf0*/  WARPGROUP.DEPBAR.LE gsb0, 0x0 ;  /* 0x00008000000079c5 */ /* 0x000fe40000010000 */
[----:B------:R-:W-:Y:S05]  /*dc00*/  @!P0 BRA `(.L_x_465) ;  /* 0x0000000000048947 */ /* 0x000fea0003800000 */
[----:B------:R-:W-:Y:S01]  /*dc10*/  BPT.TRAP 0x1 ;  /* 0x000000040000795c */ /* 0x000fe20000300000 */
.L_x_465:
[----:B------:R-:W2:Y:S01]  /*dc20*/  LDL R136, [R1+0x20] ;  /* 0x0000200001887983 */ /* 0x000ea20000100800 */
[----:B------:R-:W-:-:S04]  /*dc30*/  IADD3 R0, R0, 0x19c40, RZ ;  /* 0x00019c4000007810 */ /* 0x000fc80007ffe0ff */
[----:B--2---:R-:W-:-:S04]  /*dc40*/  PRMT R0, R136, 0x654, R0 ;  /* 0x0000065488007816 */ /* 0x004fc80000000000 */
[----:B------:R0:W-:Y:S02]  /*dc50*/  SYNCS.ARRIVE.TRANS64.RED.A1T0 RZ, [R0+URZ], RZ ;  /* 0x000000ff00ff79a7 */ /* 0x0001e4000810043f */
[----:B0-----:R-:W-:-:S04]  /*dc60*/  FMNMX.FTZ R0, R24, R12, !PT ;  /* 0x0000000c18007209 */ /* 0x001fc80007810000 */
[----:B------:R-:W-:-:S04]  /*dc70*/  FMNMX.FTZ R0, R25, R0, !PT ;  /* 0x0000000019007209 */ /* 0x000fc80007810000 */
        /* <DEDUP_REMOVED lines=29> */
[----:B------:R-:W-:-:S05]  /*de50*/  FMNMX.FTZ R0, R85, R0, !PT ;  /* 0x0000000055007209 */ /* 0x000fca0007810000 */
[----:B------:R-:W0:Y:S02]  /*de60*/  SHFL.BFLY PT, R4, R0, 0x2, 0x1f ;  /* 0x0c401f0000047f89 */ /* 0x000e2400000e0000 */
[----:B0-----:R-:W-:-:S05]  /*de70*/  FMNMX.FTZ R0, R0, R4, !PT ;  /* 0x0000000400007209 */ /* 0x001fca0007810000 */
[----:B------:R-:W0:Y:S02]  /*de80*/  SHFL.BFLY PT, R4, R0, 0x1, 0x1f ;  /* 0x0c201f0000047f89 */ /* 0x000e2400000e0000 */
[----:B0-----:R-:W-:Y:S02]  /*de90*/  FMNMX.FTZ R0, R0, R4, !PT ;  /* 0x0000000400007209 */ /* 0x001fe40007810000 */
[----:B------:R-:W-:-:S03]  /*dea0*/  FMNMX.FTZ R4, R26, R11, !PT ;  /* 0x0000000b1a047209 */ /* 0x000fc60007810000 */
[----:B------:R-:W-:Y:S01]  /*deb0*/  FFMA.FTZ R9, R2, R0, -8 ;  /* 0xc100000002097423 */ /* 0x000fe20000010000 */
[----:B------:R-:W-:-:S03]  /*dec0*/  FMNMX.FTZ R4, R27, R4, !PT ;  /* 0x000000041b047209 */ /* 0x000fc60007810000 */
[--C-:B------:R-:W-:Y:S01]  /*ded0*/  FFMA.FTZ R24, R2, R24, -R9.reuse ;  /* 0x0000001802187223 */ /* 0x100fe20000010809 */
[----:B------:R-:W-:Y:S01]  /*dee0*/  FMNMX.FTZ R4, R30, R4, !PT ;  /* 0x000000041e047209 */ /* 0x000fe20007810000 */
[C-C-:B------:R-:W-:Y:S01]  /*def0*/  FFMA.FTZ R25, R2.reuse, R25, -R9.reuse ;  /* 0x0000001902197223 */ /* 0x140fe20000010809 */
[----:B------:R-:W-:-:S01]  /*df00*/  FFMA.FTZ R28, R2, R28, -R9 ;  /* 0x0000001c021c7223 */ /* 0x000fc20000010809 */
[C-C-:B------:R-:W-:Y:S01]  /*df10*/  FFMA.FTZ R29, R2.reuse, R29, -R9.reuse ;  /* 0x0000001d021d7223 */ /* 0x140fe20000010809 */
[----:B------:R-:W-:Y:S01]  /*df20*/  FMNMX.FTZ R4, R31, R4, !PT ;  /* 0x000000041f047209 */ /* 0x000fe20007810000 */
[----:B------:R-:W-:Y:S01]  /*df30*/  MUFU.EX2 R24, R24 ;  /* 0x0000001800187308 */ /* 0x000fe20000000800 */
[----:B------:R-:W-:-:S01]  /*df40*/  FFMA.FTZ R32, R2, R32, -R9 ;  /* 0x0000002002207223 */ /* 0x000fc20000010809 */
        /* <DEDUP_REMOVED lines=42> */
[----:B------:R-:W-:-:S03]  /*e1f0*/  FFMA.FTZ R9, R2, R85, -R9 ;  /* 0x0000005502097223 */ /* 0x000fc60000010809 */
[----:B------:R-:W-:Y:S01]  /*e200*/  FMNMX.FTZ R4, R55, R4, !PT ;  /* 0x0000000437047209 */ /* 0x000fe20007810000 */
[----:B------:R-:W-:Y:S03]  /*e210*/  MUFU.EX2 R36, R36 ;  /* 0x0000002400247308 */ /* 0x000fe60000000800 */
[----:B------:R-:W-:-:S04]  /*e220*/  FMNMX.FTZ R4, R58, R4, !PT ;  /* 0x000000043a047209 */ /* 0x000fc80007810000 */
        /* <DEDUP_REMOVED lines=22> */
[----:B------:R-:W-:Y:S04]  /*e390*/  MUFU.EX2 R52, R52 ;  /* 0x0000003400347308 */ /* 0x000fe80000000800 */
[----:B------:R-:W0:Y:S04]  /*e3a0*/  SHFL.BFLY PT, R5, R4, 0x2, 0x1f ;  /* 0x0c401f0004057f89 */ /* 0x000e2800000e0000 */
[----:B------:R-:W-:Y:S08]  /*e3b0*/  MUFU.EX2 R53, R53 ;  /* 0x0000003500357308 */ /* 0x000ff00000000800 */
[----:B------:R-:W-:Y:S08]  /*e3c0*/  MUFU.EX2 R56, R56 ;  /* 0x0000003800387308 */ /* 0x000ff00000000800 */
[----:B------:R-:W-:Y:S01]  /*e3d0*/  MUFU.EX2 R57, R57 ;  /* 0x0000003900397308 */ /* 0x000fe20000000800 */
[----:B0-----:R-:W-:-:S07]  /*e3e0*/  FMNMX.FTZ R5, R4, R5, !PT ;  /* 0x0000000504057209 */ /* 0x001fce0007810000 */
[----:B------:R-:W-:Y:S01]  /*e3f0*/  MUFU.EX2 R60, R60 ;  /* 0x0000003c003c7308 */ /* 0x000fe20000000800 */
[----:B------:R-:W0:Y:S07]  /*e400*/  SHFL.BFLY PT, R4, R5, 0x1, 0x1f ;  /* 0x0c201f0005047f89 */ /* 0x000e2e00000e0000 */
[----:B------:R-:W-:Y:S08]  /*e410*/  MUFU.EX2 R61, R61 ;  /* 0x0000003d003d7308 */ /* 0x000ff00000000800 */
[----:B------:R-:W-:Y:S08]  /*e420*/  MUFU.EX2 R64, R64 ;  /* 0x0000004000407308 */ /* 0x000ff00000000800 */
[----:B------:R-:W-:Y:S01]  /*e430*/  MUFU.EX2 R65, R65 ;  /* 0x0000004100417308 */ /* 0x000fe20000000800 */
[----:B0-----:R-:W-:Y:S01]  /*e440*/  FMNMX.FTZ R5, R5, R4, !PT ;  /* 0x0000000405057209 */ /* 0x001fe20007810000 */
[----:B------:R-:W-:-:S04]  /*e450*/  FADD.FTZ R4, -R0, R12 ;  /* 0x0000000c00047221 */ /* 0x000fc80000010100 */
[----:B------:R-:W-:Y:S01]  /*e460*/  FADD.FTZ R8, -R5, R11 ;  /* 0x0000000b05087221 */ /* 0x000fe20000010100 */
[----:B------:R-:W-:-:S01]  /*e470*/  FFMA.FTZ R11, R2, R5, -8 ;  /* 0xc1000000020b7423 */ /* 0x000fc20000010005 */
[C---:B------:R-:W-:Y:S01]  /*e480*/  FMUL.FTZ R4, R2.reuse, R4 ;  /* 0x0000000402047220 */ /* 0x040fe20000410000 */
[----:B------:R-:W-:Y:S01]  /*e490*/  MUFU.EX2 R68, R68 ;  /* 0x0000004400447308 */ /* 0x000fe20000000800 */
[C---:B------:R-:W-:Y:S01]  /*e4a0*/  FMUL.FTZ R8, R2.reuse, R8 ;  /* 0x0000000802087220 */ /* 0x040fe20000410000 */
[C-C-:B------:R-:W-:Y:S01]  /*e4b0*/  FFMA.FTZ R26, R2.reuse, R26, -R11.reuse ;  /* 0x0000001a021a7223 */ /* 0x140fe2000001080b */
[----:B------:R-:W-:-:S01]  /*e4c0*/  FFMA.FTZ R27, R2, R27, -R11 ;  /* 0x0000001b021b7223 */ /* 0x000fc2000001080b */
[C-C-:B------:R-:W-:Y:S01]  /*e4d0*/  FFMA.FTZ R30, R2.reuse, R30, -R11.reuse ;  /* 0x0000001e021e7223 */ /* 0x140fe2000001080b */
[----:B------:R-:W-:-:S01]  /*e4e0*/  FFMA.FTZ R31, R2, R31, -R11 ;  /* 0x0000001f021f7223 */ /* 0x000fc2000001080b */
[C-C-:B------:R-:W-:Y:S01]  /*e4f0*/  FFMA.FTZ R34, R2.reuse, R34, -R11.reuse ;  /* 0x0000002202227223 */ /* 0x140fe2000001080b */
[----:B------:R-:W-:-:S01]  /*e500*/  FFMA.FTZ R35, R2, R35, -R11 ;  /* 0x0000002302237223 */ /* 0x000fc2000001080b */
[----:B------:R-:W0:Y:S01]  /*e510*/  MUFU.EX2 R4, R4 ;  /* 0x0000000400047308 */ /* 0x000e220000000800 */
[----:B------:R-:W-:-:S01]  /*e520*/  FFMA.FTZ R38, R2, R38, -R11 ;  /* 0x0000002602267223 */ /* 0x000fc2000001080b */
[C-C-:B------:R-:W-:Y:S01]  /*e530*/  FFMA.FTZ R39, R2.reuse, R39, -R11.reuse ;  /* 0x0000002702277223 */ /* 0x140fe2000001080b */
[----:B------:R-:W-:-:S01]  /*e540*/  FFMA.FTZ R42, R2, R42, -R11 ;  /* 0x0000002a022a7223 */ /* 0x000fc2000001080b */
[C-C-:B------:R-:W-:Y:S01]  /*e550*/  FFMA.FTZ R43, R2.reuse, R43, -R11.reuse ;  /* 0x0000002b022b7223 */ /* 0x140fe2000001080b */
[----:B------:R-:W-:-:S01]  /*e560*/  FFMA.FTZ R46, R2, R46, -R11 ;  /* 0x0000002e022e7223 */ /* 0x000fc2000001080b */
[C-C-:B------:R-:W-:Y:S01]  /*e570*/  FFMA.FTZ R47, R2.reuse, R47, -R11.reuse ;  /* 0x0000002f022f7223 */ /* 0x140fe2000001080b */
[----:B------:R-:W-:-:S01]  /*e580*/  FFMA.FTZ R50, R2, R50, -R11 ;  /* 0x0000003202327223 */ /* 0x000fc2000001080b */
[----:B------:R-:W-:Y:S01]  /*e590*/  MUFU.EX2 R8, R8 ;  /* 0x0000000800087308 */ /* 0x000fe20000000800 */
[----:B------:R-:W-:-:S01]  /*e5a0*/  FFMA.FTZ R51, R2, R51, -R11 ;  /* 0x0000003302337223 */ /* 0x000fc2000001080b */
[C-C-:B------:R-:W-:Y:S01]  /*e5b0*/  FFMA.FTZ R54, R2.reuse, R54, -R11.reuse ;  /* 0x0000003602367223 */ /* 0x140fe2000001080b */
[----:B------:R-:W-:-:S01]  /*e5c0*/  FFMA.FTZ R55, R2, R55, -R11 ;  /* 0x0000003702377223 */ /* 0x000fc2000001080b */
[C-C-:B------:R-:W-:Y:S01]  /*e5d0*/  FFMA.FTZ R58, R2.reuse, R58, -R11.reuse ;  /* 0x0000003a023a7223 */ /* 0x140fe2000001080b */
[----:B------:R-:W-:-:S01]  /*e5e0*/  FFMA.FTZ R59, R2, R59, -R11 ;  /* 0x0000003b023b7223 */ /* 0x000fc2000001080b */
[C-C-:B------:R-:W-:Y:S01]  /*e5f0*/  FFMA.FTZ R62, R2.reuse, R62, -R11.reuse ;  /* 0x0000003e023e7223 */ /* 0x140fe2000001080b */
[----:B------:R-:W-:-:S01]  /*e600*/  FFMA.FTZ R63, R2, R63, -R11 ;  /* 0x0000003f023f7223 */ /* 0x000fc2000001080b */
[----:B------:R-:W1:Y:S01]  /*e610*/  MUFU.EX2 R26, R26 ;  /* 0x0000001a001a7308 */ /* 0x000e620000000800 */
[----:B0-----:R-:W-:-:S01]  /*e620*/  FFMA.FTZ R3, R4, R3, R24 ;  /* 0x0000000304037223 */ /* 0x001fc20000010018 */
[C-C-:B------:R-:W-:Y:S01]  /*e630*/  FFMA.FTZ R66, R2.reuse, R66, -R11.reuse ;  /* 0x0000004202427223 */ /* 0x140fe2000001080b */
[----:B------:R-:W-:-:S01]  /*e640*/  FFMA.FTZ R67, R2, R67, -R11 ;  /* 0x0000004302437223 */ /* 0x000fc2000001080b */
[----:B------:R-:W-:Y:S01]  /*e650*/  FFMA.FTZ R70, R2, R70, -R11 ;  /* 0x0000004602467223 */ /* 0x000fe2000001080b */
[----:B------:R-:W-:-:S01]  /*e660*/  FADD.FTZ R3, R25, R3 ;  /* 0x0000000319037221 */ /* 0x000fc20000010000 */
[C-C-:B------:R-:W-:Y:S01]  /*e670*/  FFMA.FTZ R71, R2.reuse, R71, -R11.reuse ;  /* 0x0000004702477223 */ /* 0x140fe2000001080b */
[----:B------:R-:W-:-:S01]  /*e680*/  FFMA.FTZ R74, R2, R74, -R11 ;  /* 0x0000004a024a7223 */ /* 0x000fc2000001080b */
[----:B------:R-:W0:Y:S01]  /*e690*/  MUFU.EX2 R27, R27 ;  /* 0x0000001b001b7308 */ /* 0x000e220000000800 */
[----:B------:R-:W-:-:S01]  /*e6a0*/  FADD.FTZ R3, R28, R3 ;  /* 0x000000031c037221 */ /* 0x000fc20000010000 */
[C-C-:B------:R-:W-:Y:S01]  /*e6b0*/  FFMA.FTZ R75, R2.reuse, R75, -R11.reuse ;  /* 0x0000004b024b7223 */ /* 0x140fe2000001080b */
[----:B------:R-:W-:-:S01]  /*e6c0*/  FFMA.FTZ R78, R2, R78, -R11 ;  /* 0x0000004e024e7223 */ /* 0x000fc2000001080b */
[----:B------:R-:W-:Y:S01]  /*e6d0*/  FFMA.FTZ R79, R2, R79, -R11 ;  /* 0x0000004f024f7223 */ /* 0x000fe2000001080b */
[----:B------:R-:W-:-:S01]  /*e6e0*/  FADD.FTZ R3, R29, R3 ;  /* 0x000000031d037221 */ /* 0x000fc20000010000 */
[C-C-:B------:R-:W-:Y:S01]  /*e6f0*/  FFMA.FTZ R82, R2.reuse, R82, -R11.reuse ;  /* 0x0000005202527223 */ /* 0x140fe2000001080b */
[----:B------:R-:W-:-:S01]  /*e700*/  FFMA.FTZ R83, R2, R83, -R11 ;  /* 0x0000005302537223 */ /* 0x000fc2000001080b */
[----:B------:R-:W2:Y:S01]  /*e710*/  MUFU.EX2 R30, R30 ;  /* 0x0000001e001e7308 */ /* 0x000ea20000000800 */
[----:B-1----:R-:W-:-:S01]  /*e720*/  FFMA.FTZ R6, R8, R6, R26 ;  /* 0x0000000608067223 */ /* 0x002fc2000001001a */
[----:B------:R-:W-:Y:S01]  /*e730*/  FADD.FTZ R3, R32, R3 ;  /* 0x0000000320037221 */ /* 0x000fe20000010000 */
[----:B------:R-:W-:-:S01]  /*e740*/  FFMA.FTZ R86, R2, R86, -R11 ;  /* 0x0000005602567223 */ /* 0x000fc2000001080b */
[----:B------:R-:W-:-:S02]  /*e750*/  FFMA.FTZ R11, R2, R87, -R11 ;  /* 0x00000057020b7223 */ /* 0x000fc4000001080b */
[----:B------:R-:W-:-:S02]  /*e760*/  FADD.FTZ R3, R33, R3 ;  /* 0x0000000321037221 */ /* 0x000fc40000010000 */
[----:B------:R-:W1:Y:S01]  /*e770*/  MUFU.EX2 R31, R31 ;  /* 0x0000001f001f7308 */ /* 0x000e620000000800 */
[----:B0-----:R-:W-:-:S01]  /*e780*/  FADD.FTZ R6, R27, R6 ;  /* 0x000000061b067221 */ /* 0x001fc20000010000 */
[----:B------:R-:W-:-:S04]  /*e790*/  FADD.FTZ R3, R36, R3 ;  /* 0x0000000324037221 */ /* 0x000fc80000010000 */
[----:B------:R-:W-:Y:S02]  /*e7a0*/  FADD.FTZ R3, R37, R3 ;  /* 0x0000000325037221 */ /* 0x000fe40000010000 */
[----:B------:R-:W0:Y:S01]  /*e7b0*/  MUFU.EX2 R34, R34 ;  /* 0x0000002200227308 */ /* 0x000e220000000800 */
[----:B--2---:R-:W-:-:S01]  /*e7c0*/  FADD.FTZ R6, R30, R6 ;  /* 0x000000061e067221 */ /* 0x004fc20000010000 */
[----:B------:R-:W-:-:S04]  /*e7d0*/  FADD.FTZ R3, R40, R3 ;  /* 0x0000000328037221 */ /* 0x000fc80000010000 */
[----:B------:R-:W-:Y:S02]  /*e7e0*/  FADD.FTZ R3, R41, R3 ;  /* 0x0000000329037221 */ /* 0x000fe40000010000 */
[----:B------:R-:W2:Y:S01]  /*e7f0*/  MUFU.EX2 R35, R35 ;  /* 0x0000002300237308 */ /* 0x000ea20000000800 */
[----:B-1----:R-:W-:-:S01]  /*e800*/  FADD.FTZ R6, R31, R6 ;  /* 0x000000061f067221 */ /* 0x002fc20000010000 */
[----:B------:R-:W-:-:S04]  /*e810*/  FADD.FTZ R3, R44, R3 ;  /* 0x000000032c037221 */ /* 0x000fc80000010000 */
[----:B------:R-:W-:Y:S02]  /*e820*/  FADD.FTZ R3, R45, R3 ;  /* 0x000000032d037221 */ /* 0x000fe40000010000 */
        /* <DEDUP_REMOVED lines=22> */
[----:B------:R-:W-:-:S06]  /*e990*/  FADD.FTZ R3, R68, R3 ;  /* 0x0000000344037221 */ /* 0x000fcc0000010000 */
        /* <DEDUP_REMOVED lines=58> */
[----:B-1----:R-:W-:-:S03]  /*ed40*/  FADD.FTZ R3, R9, R3 ;  /* 0x0000000309037221 */ /* 0x002fc60000010000 */
[----:B0-----:R-:W-:Y:S01]  /*ed50*/  FADD.FTZ R6, R11, R6 ;  /* 0x000000060b067221 */ /* 0x001fe20000010000 */
[----:B------:R-:W-:Y:S06]  /*ed60*/  @!P0 BRA `(.L_x_466) ;  /* 0x0000000000048947 */ /* 0x000fec0003800000 */
[----:B------:R-:W-:Y:S01]  /*ed70*/  BPT.TRAP 0x1 ;  /* 0x000000040000795c */ /* 0x000fe20000300000 */
.L_x_466:
[----:B------:R-:W-:Y:S02]  /*ed80*/  VIADD R7, R7, 0x19c60 ;  /* 0x00019c6007077836 */ /* 0x000fe40000000000 */
[-C--:B------:R-:W-:Y:S01]  /*ed90*/  FMUL.FTZ R88, R88, R4.reuse ;  /* 0x0000000458587220 */ /* 0x080fe20000410000 */
[-C--:B------:R-:W-:Y:S01]  /*eda0*/  FMUL.FTZ R89, R89, R4.reuse ;  /* 0x0000000459597220 */ /* 0x080fe20000410000 */
[-C--:B------:R-:W-:Y:S01]  /*edb0*/  FMUL.FTZ R92, R92, R4.reuse ;  /* 0x000000045c5c7220 */ /* 0x080fe20000410000 */
[-C--:B------:R-:W-:Y:S01]  /*edc0*/  FMUL.FTZ R93, R93, R4.reuse ;  /* 0x000000045d5d7220 */ /* 0x080fe20000410000 */
[----:B------:R-:W-:Y:S01]  /*edd0*/  PRMT R7, R136, 0x654, R7 ;  /* 0x0000065488077816 */ /* 0x000fe20000000007 */
[-C--:B------:R-:W-:Y:S01]  /*ede0*/  FMUL.FTZ R96, R96, R4.reuse ;  /* 0x0000000460607220 */ /* 0x080fe20000410000 */
[-C--:B------:R-:W-:Y:S01]  /*edf0*/  FMUL.FTZ R97, R97, R4.reuse ;  /* 0x0000000461617220 */ /* 0x080fe20000410000 */
[-C--:B------:R-:W-:Y:S01]  /*ee00*/  FMUL.FTZ R100, R100, R4.reuse ;  /* 0x0000000464647220 */ /* 0x080fe20000410000 */
[----:B------:R0:W-:Y:S01]  /*ee10*/  SYNCS.ARRIVE.TRANS64.RED.A1T0 RZ, [R7+URZ], RZ ;  /* 0x000000ff07ff79a7 */ /* 0x0001e2000810043f */
        /* <DEDUP_REMOVED lines=17> */
[----:B0-----:R0:W5:Y:S01]  /*ef30*/  LDL R7, [R1+0x8] ;  /* 0x0000080001077983 */ /* 0x0011620000100800 */
[----:B------:R-:W-:Y:S01]  /*ef40*/  ISETP.GT.AND P1, PT, R10, RZ, PT ;  /* 0x000000ff0a00720c */ /* 0x000fe20003f24270 */
[----:B------:R-:W-:Y:S01]  /*ef50*/  FMUL.FTZ R90, R90, R8 ;  /* 0x000000085a5a7220 */ /* 0x000fe20000410000 */
[----:B------:R-:W-:Y:S01]  /*ef60*/  F2FP.SATFINITE.E4M3.F32.PACK_AB_MERGE_C R28, R29, R28, RZ ;  /* 0x0000001c1d1c723e */ /* 0x000fe200048070ff */
[----:B------:R0:W5:Y:S01]  /*ef70*/  LDL R4, [R1] ;  /* 0x0000000001047983 */ /* 0x0001620000100800 */
[----:B------:R-:W-:Y:S01]  /*ef80*/  F2FP.SATFINITE.E4M3.F32.PACK_AB_MERGE_C R30, R31, R30, RZ ;  /* 0x0000001e1f1e723e */ /* 0x000fe200048070ff */
[----:B------:R-:W-:Y:S01]  /*ef90*/  FMUL.FTZ R91, R91, R8 ;  /* 0x000000085b5b7220 */ /* 0x000fe20000410000 */
[----:B------:R-:W-:Y:S01]  /*efa0*/  F2FP.SATFINITE.E4M3.F32.PACK_AB_MERGE_C R36, R37, R36, RZ ;  /* 0x000000242524723e */ /* 0x000fe200048070ff */
[----:B------:R-:W-:Y:S01]  /*efb0*/  FMUL.FTZ R94, R94, R8 ;  /* 0x000000085e5e7220 */ /* 0x000fe20000410000 */
[----:B------:R-:W-:Y:S01]  /*efc0*/  F2FP.SATFINITE.E4M3.F32.PACK_AB_MERGE_C R38, R39, R38, RZ ;  /* 0x000000262726723e */ /* 0x000fe200048070ff */
[----:B------:R-:W-:Y:S01]  /*efd0*/  FMUL.FTZ R95, R95, R8 ;  /* 0x000000085f5f7220 */ /* 0x000fe20000410000 */
[----:B------:R-:W-:Y:S01]  /*efe0*/  F2FP.SATFINITE.E4M3.F32.PACK_AB_MERGE_C R11, R11, R86, RZ ;  /* 0x000000560b0b723e */ /* 0x000fe200048070ff */
[----:B------:R-:W-:Y:S01]  /*eff0*/  FMUL.FTZ R98, R98, R8 ;  /* 0x0000000862627220 */ /* 0x000fe20000410000 */
[----:B------:R-:W-:Y:S01]  /*f000*/  F2FP.SATFINITE.E4M3.F32.PACK_AB_MERGE_C R28, R25, R24, R28 ;  /* 0x00000018191c723e */ /* 0x000fe2000480701c */
[----:B------:R-:W-:Y:S01]  /*f010*/  FMUL.FTZ R99, R99, R8 ;  /* 0x0000000863637220 */ /* 0x000fe20000410000 */
[----:B------:R-:W-:Y:S01]  /*f020*/  F2FP.SATFINITE.E4M3.F32.PACK_AB_MERGE_C R30, R27, R26, R30 ;  /* 0x0000001a1b1e723e */ /* 0x000fe2000480701e */
[----:B------:R-:W-:Y:S01]  /*f030*/  FMUL.FTZ R102, R102, R8 ;  /* 0x0000000866667220 */ /* 0x000fe20000410000 */
[----:B------:R-:W-:Y:S01]  /*f040*/  F2FP.SATFINITE.E4M3.F32.PACK_AB_MERGE_C R36, R33, R32, R36 ;  /* 0x000000202124723e */ /* 0x000fe20004807024 */
[----:B------:R-:W-:Y:S01]  /*f050*/  FMUL.FTZ R103, R103, R8 ;  /* 0x0000000867677220 */ /* 0x000fe20000410000 */
[----:B------:R-:W-:Y:S01]  /*f060*/  F2FP.SATFINITE.E4M3.F32.PACK_AB_MERGE_C R38, R35, R34, R38 ;  /* 0x000000222326723e */ /* 0x000fe20004807026 */
[----:B------:R-:W-:Y:S01]  /*f070*/  FMUL.FTZ R106, R106, R8 ;  /* 0x000000086a6a7220 */ /* 0x000fe20000410000 */
        /* <DEDUP_REMOVED lines=31> */
[----:B------:R-:W-:Y:S01]  /*f270*/  VIADD R10, R10, 0xffffffff ;  /* 0xffffffff0a0a7836 */ /* 0x000fe20000000000 */
        /* <DEDUP_REMOVED lines=13> */
[----:B0-----:R-:W-:Y:S06]  /*f350*/  @P1 BRA `(.L_x_467) ;  /* 0xffffffe000bc1947 */ /* 0x001fec000383ffff */
.L_x_454:
[----:B------:R-:W-:Y:S05]  /*f360*/  BSYNC B0 ;  /* 0x0000000000007941 */ /* 0x000fea0003800000 */
.L_x_453:
[----:B------:R-:W-:Y:S06]  /*f370*/  BAR.ARV 0x8, 0x200 ;  /* 0x0208000000007b1d */ /* 0x000fec0000002000 */
[----:B------:R-:W-:Y:S05]  /*f380*/  @!P0 BRA `(.L_x_468) ;  /* 0x0000000000048947 */ /* 0x000fea0003800000 */
[----:B------:R-:W-:Y:S01]  /*f390*/  BPT.TRAP 0x1 ;  /* 0x000000040000795c */ /* 0x000fe20000300000 */
.L_x_468:
[----:B-----5:R-:W2:Y:S04]  /*f3a0*/  LDL R7, [R1+0x8] ;  /* 0x0000080001077983 */ /* 0x020ea80000100800 */
[----:B------:R-:W3:Y:S01]  /*f3b0*/  LDL R4, [R1] ;  /* 0x0000000001047983 */ /* 0x000ee20000100800 */
[----:B--2---:R-:W-:Y:S01]  /*f3c0*/  SHF.L.U32 R7, R7, 0x1f, RZ ;  /* 0x0000001f07077819 */ /* 0x004fe200000006ff */
[----:B---3--:R-:W-:-:S04]  /*f3d0*/  IMAD R4, R4, 0x8, R18 ;  /* 0x0000000804047824 */ /* 0x008fc800078e0212 */
[----:B------:R0:W1:Y:S01]  /*f3e0*/  SYNCS.PHASECHK.TRANS64.TRYWAIT P1, [R4+URZ+0x19c50], R7 ;  /* 0x019c5007040075a7 */ /* 0x000062000802017f */
[----:B------:R-:W-:Y:S05]  /*f3f0*/  @!P0 BRA `(.L_x_469) ;  /* 0x0000000000048947 */ /* 0x000fea0003800000 */
[----:B------:R-:W-:Y:S01]  /*f400*/  BPT.TRAP 0x1 ;  /* 0x000000040000795c */ /* 0x000fe20000300000 */
.L_x_469:
[----:B------:R-:W-:Y:S04]  /*f410*/  BSSY B0, `(.L_x_470) ;  /* 0x0000004000007945 */ /* 0x000fe80003800000 */
[----:B-1----:R-:W-:Y:S05]  /*f420*/  @P1 BRA `(.L_x_471) ;  /* 0x0000000000081947 */ /* 0x002fea0003800000 */
[----:B------:R-:W1:Y:S02]  /*f430*/  SYNCS.PHASECHK.TRANS64.TRYWAIT P1, [R4+URZ+0x19c50], R7 ;  /* 0x019c5007040075a7 */ /* 0x000e64000802017f */
[----:B-1----:R-:W-:Y:S05]  /*f440*/  @!P1 BRA `(.L_x_472) ;  /* 0x000000a000e49947 */ /* 0x002fea0003800000 */
.L_x_471:
[----:B------:R-:W-:Y:S05]  /*f450*/  BSYNC B0 ;  /* 0x0000000000007941 */ /* 0x000fea0003800000 */
.L_x_470:
[----:B------:R-:W2:Y:S04]  /*f460*/  LDL R25, [R1] ;  /* 0x0000000001197983 */ /* 0x000ea80000100800 */
[----:B------:R-:W3:Y:S04]  /*f470*/  LDL R14, [R1+0x44] ;  /* 0x00004400010e7983 */ /* 0x000ee80000100800 */
[----:B------:R-:W0:Y:S01]  /*f480*/  LDL R15, [R1+0x28] ;  /* 0x00002800010f7983 */ /* 0x000e220000100800 */
[----:B------:R-:W-:Y:S01]  /*f490*/  VIADD R18, R18, 0x3000 ;  /* 0x0000300012127836 */ /* 0x000fe20000000000 */
[----:B------:R-:W-:-:S04]  /*f4a0*/  ULDC.64 UR4, c[0x0][0x9a0] ;  /* 0x0002680000047ab9 */ /* 0x000fc80000000a00 */
[----:B------:R-:W-:-:S04]  /*f4b0*/  SHF.R.U32.HI R18, RZ, 0x4, R18 ;  /* 0x00000004ff127819 */ /* 0x000fc80000011612 */
[----:B------:R-:W-:-:S04]  /*f4c0*/  LOP3.LUT R18, R18, 0x3fff, RZ, 0xc0, !PT ;  /* 0x00003fff12127812 */ /* 0x000fc800078ec0ff */
[----:B------:R-:W-:Y:S02]  /*f4d0*/  LOP3.LUT R18, R18, 0x10000, RZ, 0xfc, !PT ;  /* 0x0001000012127812 */ /* 0x000fe400078efcff */
[----:B------:R-:W-:Y:S01]  /*f4e0*/  ISETP.NE.U32.AND P1, PT, RZ, UR4, PT ;  /* 0x00000004ff007c0c */ /* 0x000fe2000bf25070 */
[----:B------:R-:W-:-:S03]  /*f4f0*/  IMAD.MOV.U32 R9, RZ, RZ, 0x40000040 ;  /* 0x40000040ff097424 */ /* 0x000fc600078e00ff */
[----:B------:R-:W-:Y:S02]  /*f500*/  ISETP.NE.AND.EX P1, PT, RZ, UR5, PT, P1 ;  /* 0x00000005ff007c0c */ /* 0x000fe4000bf25310 */
[----:B------:R-:W-:Y:S01]  /*f510*/  R2UR UR7, R9 ;  /* 0x00000000090772ca */ /* 0x000fe200000e0000 */
[----:B------:R-:W-:-:S10]  /*f520*/  WARPGROUP.ARRIVE ;  /* 0x00000000000079c5 */ /* 0x000fd40000000000 */
[----:B------:R-:W3:Y:S08]  /*f530*/  @P1 LDC.64 R12, c[0x0][0x9c8] ;  /* 0x00027200ff0c1b82 */ /* 0x000ef00000000a00 */
[----:B------:R-:W4:Y:S01]  /*f540*/  @P1 LDC.64 R10, c[0x0][0x9d0] ;  /* 0x00027400ff0a1b82 */ /* 0x000f220000000a00 */
[----:B------:R-:W-:-:S05]  /*f550*/  @P1 SHF.R.S32.HI R9, RZ, 0x1f, R154 ;  /* 0x0000001fff091819 */ /* 0x000fca000001149a */
[----:B----4-:R-:W-:Y:S02]  /*f560*/  @P1 IMAD R9, R9, R10, RZ ;  /* 0x0000000a09091224 */ /* 0x010fe400078e02ff */
[----:B--2---:R-:W-:-:S05]  /*f570*/  IMAD R8, R25, 0x300, R18 ;  /* 0x0000030019087824 */ /* 0x004fca00078e0212 */
[----:B------:R-:W-:-:S13]  /*f580*/  R2UR UR6, R8 ;  /* 0x00000000080672ca */ /* 0x000fda00000e0000 */
[----:B------:R-:W-:Y:S01]  /*f590*/  QGMMA.64x96x32.F32.E4M3.E4M3 R88, R148, gdesc[UR4], R88, gsb0 ;  /* 0x0160000494587df3 */ /* 0x000fe20008000858 */
[----:B---3--:R-:W-:-:S04]  /*f5a0*/  @P1 IMAD R14, R14, R12, RZ ;  /* 0x0000000c0e0e1224 */ /* 0x008fc800078e02ff */
[C---:B01----:R-:W-:Y:S02]  /*f5b0*/  @P1 IMAD R7, R15.reuse, R13, R14 ;  /* 0x0000000d0f071224 */ /* 0x043fe400078e020e */
[----:B------:R-:W-:-:S05]  /*f5c0*/  @P1 IMAD.WIDE.U32 R12, R15, R12, RZ ;  /* 0x0000000c0f0c1225 */ /* 0x000fca00078e00ff */
[----:B------:R-:W-:Y:S01]  /*f5d0*/  @P1 IADD3 R13, R13, R7, RZ ;  /* 0x000000070d0d1210 */ /* 0x000fe20007ffe0ff */
[C---:B------:R-:W-:Y:S02]  /*f5e0*/  @P1 IMAD R7, R154.reuse, R11, R9 ;  /* 0x0000000b9a071224 */ /* 0x040fe400078e0209 */
[----:B------:R-:W-:-:S04]  /*f5f0*/  @P1 IMAD.WIDE.U32 R10, R154, R10, R12 ;  /* 0x0000000a9a0a1225 */ /* 0x000fc800078e000c */
[----:B------:R-:W-:Y:S01]  /*f600*/  @P1 IMAD.IADD R7, R11, 0x1, R7 ;  /* 0x000000010b071824 */ /* 0x000fe200078e0207 */
[----:B------:R-:W-:-:S04]  /*f610*/  @P1 LEA R12, P2, R10, UR4, 0x2 ;  /* 0x000000040a0c1c11 */ /* 0x000fc8000f8410ff */
[----:B------:R-:W-:Y:S01]  /*f620*/  @P1 LEA.HI.X R13, R10, UR5, R7, 0x2, P2 ;  /* 0x000000050a0d1c11 */ /* 0x000fe200090f1407 */
[----:B------:R-:W-:-:S06]  /*f630*/  IMAD.MOV.U32 R7, RZ, RZ, 0x3f800000 ;  /* 0x3f800000ff077424 */ /* 0x000fcc00078e00ff */
[----:B------:R0:W2:Y:S01]  /*f640*/  @P1 LDG.E R7, desc[UR42][R12.64] ;  /* 0x0000002a0c071981 */ /* 0x0000a2000c1e1900 */
[----:B------:R-:W-:Y:S02]  /*f650*/  VIADD R10, R8, 0x2 ;  /* 0x00000002080a7836 */ /* 0x000fe40000000000 */
[----:B------:R-:W-:-:S03]  /*f660*/  IMAD.MOV.U32 R11, RZ, RZ, 0x40000040 ;  /* 0x40000040ff0b7424 */ /* 0x000fc600078e00ff */
[----:B------:R-:W-:Y:S02]  /*f670*/  R2UR UR6, R10 ;  /* 0x000000000a0672ca */ /* 0x000fe400000e0000 */
[----:B------:R-:W-:Y:S01]  /*f680*/  R2UR UR7, R11 ;  /* 0x000000000b0772ca */ /* 0x000fe200000e0000 */
[----:B------:R-:W-:Y:S02]  /*f690*/  WARPGROUP.DEPBAR.LE gsb0, 0x0 ;  /* 0x00008000000079c5 */ /* 0x000fe40000010000 */
[----:B------:R-:W-:-:S10]  /*f6a0*/  WARPGROUP.ARRIVE ;  /* 0x00000000000079c5 */ /* 0x000fd40000000000 */
[----:B------:R-:W-:Y:S01]  /*f6b0*/  QGMMA.64x96x32.F32.E4M3.E4M3 R88, R136, gdesc[UR4], R88, gsb0 ;  /* 0x0160000488587df3 */ /* 0x000fe20008000858 */
[----:B------:R-:W-:Y:S02]  /*f6c0*/  VIADD R10, R8, 0x4 ;  /* 0x00000004080a7836 */ /* 0x000fe40000000000 */
[----:B------:R-:W-:-:S03]  /*f6d0*/  IMAD.MOV.U32 R11, RZ, RZ, 0x40000040 ;  /* 0x40000040ff0b7424 */ /* 0x000fc600078e00ff */
[----:B------:R-:W-:Y:S02]  /*f6e0*/  R2UR UR6, R10 ;  /* 0x000000000a0672ca */ /* 0x000fe400000e0000 */
[----:B------:R-:W-:Y:S01]  /*f6f0*/  R2UR UR7, R11 ;  /* 0x000000000b0772ca */ /* 0x000fe200000e0000 */
[----:B------:R-:W-:Y:S01]  /*f700*/  VIADD R8, R8, 0x6 ;  /* 0x0000000608087836 */ /* 0x000fe20000000000 */
[----:B------:R-:W1:Y:S01]  /*f710*/  SHFL.BFLY PT, R10, R3, 0x2, 0x1f ;  /* 0x0c401f00030a7f89 */ /* 0x000e6200000e0000 */
[----:B------:R-:W-:-:S03]  /*f720*/  IMAD.MOV.U32 R9, RZ, RZ, 0x40000040 ;  /* 0x40000040ff097424 */ /* 0x000fc600078e00ff */
[----:B------:R-:W3:Y:S01]  /*f730*/  SHFL.BFLY PT, R11, R6, 0x2, 0x1f ;  /* 0x0c401f00060b7f89 */ /* 0x000ee200000e0000 */
[----:B------:R-:W-:Y:S02]  /*f740*/  WARPGROUP.DEPBAR.LE gsb0, 0x0 ;  /* 0x00008000000079c5 */ /* 0x000fe40000010000 */
[----:B------:R-:W-:-:S06]  /*f750*/  WARPGROUP.ARRIVE ;  /* 0x00000000000079c5 */ /* 0x000fcc0000000000 */
[----:B------:R-:W-:Y:S01]  /*f760*/  QGMMA.64x96x32.F32.E4M3.E4M3 R88, R140, gdesc[UR4], R88, gsb0 ;  /* 0x016000048c587df3 */ /* 0x000fe20008000858 */
[----:B------:R-:W-:Y:S02]  /*f770*/  R2UR UR6, R8 ;  /* 0x00000000080672ca */ /* 0x000fe400000e0000 */
[----:B------:R-:W-:Y:S01]  /*f780*/  R2UR UR7, R9 ;  /* 0x00000000090772ca */ /* 0x000fe200000e0000 */
[----:B-1----:R-:W-:-:S01]  /*f790*/  FADD.FTZ R10, R10, R3 ;  /* 0x000000030a0a7221 */ /* 0x002fc20000010000 */
[----:B---3--:R-:W-:-:S04]  /*f7a0*/  FADD.FTZ R11, R11, R6 ;  /* 0x000000060b0b7221 */ /* 0x008fc80000010000 */
[----:B------:R-:W0:Y:S04]  /*f7b0*/  SHFL.BFLY PT, R9, R10, 0x1, 0x1f ;  /* 0x0c201f000a097f89 */ /* 0x000e2800000e0000 */
        /* <DEDUP_REMOVED lines=18> */
[C---:B------:R-:W-:Y:S01]  /*f8e0*/  @P2 FMUL.FTZ R9, R2.reuse, 0.69314718246459960938 ;  /* 0x3f31721802092820 */ /* 0x040fe20000410000 */
[----:B------:R-:W-:Y:S01]  /*f8f0*/  @P3 FMUL.FTZ R21, R2, 0.69314718246459960938 ;  /* 0x3f31721802153820 */ /* 0x000fe20000410000 */
[----:B0-----:R-:W-:Y:S01]  /*f900*/  @P3 FMUL.FTZ R2, R11, 0.69314718246459960938 ;  /* 0x3f3172180b023820 */ /* 0x001fe20000410000 */
[----:B------:R-:W-:Y:S01]  /*f910*/  MOV R20, 0xff800000 ;  /* 0xff80000000147802 */ /* 0x000fe20000000f00 */
[----:B------:R-:W-:-:S02]  /*f920*/  IMAD.MOV.U32 R3, RZ, RZ, -0x800000 ;  /* 0xff800000ff037424 */ /* 0x000fc400078e00ff */
[----:B-1----:R-:W-:Y:S01]  /*f930*/  @P2 FMUL.FTZ R8, R8, 0.69314718246459960938 ;  /* 0x3f31721808082820 */ /* 0x002fe20000410000 */
[----:B------:R-:W-:-:S01]  /*f940*/  @P3 FFMA.FTZ R20, R21, R5, R2 ;  /* 0x0000000515143223 */ /* 0x000fc20000010002 */
[----:B--2---:R-:W-:Y:S02]  /*f950*/  FMUL.FTZ R36, R6, R7 ;  /* 0x0000000706247220 */ /* 0x004fe40000410000 */
[----:B------:R-:W-:-:S01]  /*f960*/  @P2 FFMA.FTZ R3, R9, R0, R8 ;  /* 0x0000000009032223 */ /* 0x000fc20000010008 */
[----:B---3--:R-:W-:Y:S01]  /*f970*/  FMUL.FTZ R5, R10, R7 ;  /* 0x000000070a057220 */ /* 0x008fe20000410000 */
[----:B------:R-:W-:Y:S02]  /*f980*/  WARPGROUP.DEPBAR.LE gsb0, 0x0 ;  /* 0x00008000000079c5 */ /* 0x000fe40000010000 */
[----:B------:R-:W-:Y:S05]  /*f990*/  @!P0 BRA `(.L_x_473) ;  /* 0x0000000000048947 */ /* 0x000fea0003800000 */
[----:B------:R-:W-:Y:S01]  /*f9a0*/  BPT.TRAP 0x1 ;  /* 0x000000040000795c */ /* 0x000fe20000300000 */
.L_x_473:
[----:B------:R-:W2:Y:S01]  /*f9b0*/  LDL.LU R2, [R1+0x20] ;  /* 0x0000200001027983 */ /* 0x000ea20000300800 */
[----:B------:R-:W-:Y:S02]  /*f9c0*/  VIADD R4, R4, 0x19c60 ;  /* 0x00019c6004047836 */ /* 0x000fe40000000000 */
[-C--:B------:R-:W-:Y:S01]  /*f9d0*/  FMUL.FTZ R0, R88, R36.reuse ;  /* 0x0000002458007220 */ /* 0x080fe20000410000 */
[-C--:B------:R-:W-:Y:S01]  /*f9e0*/  FMUL.FTZ R6, R89, R36.reuse ;  /* 0x0000002459067220 */ /* 0x080fe20000410000 */
[----:B------:R-:W3:Y:S04]  /*f9f0*/  LDL.LU R24, [R1+0x8] ;  /* 0x0000080001187983 */ /* 0x000ee80000300800 */
[----:B------:R-:W4:Y:S01]  /*fa00*/  LDL.LU R18, [R1+0x40] ;  /* 0x0000400001127983 */ /* 0x000f220000300800 */
        /* <DEDUP_REMOVED lines=46> */
[----:B------:R-:W-:Y:S01]  /*fcf0*/  FMUL.FTZ R135, R135, R5 ;  /* 0x0000000587877220 */ /* 0x000fe20000410000 */
[----:B--2---:R-:W-:Y:S01]  /*fd00*/  PRMT R4, R2, 0x654, R4 ;  /* 0x0000065402047816 */ /* 0x004fe20000000004 */
[----:B------:R-:W-:-:S03]  /*fd10*/  VIADD R2, R25, 0x1 ;  /* 0x0000000119027836 */ /* 0x000fc60000000000 */
[----:B------:R0:W-:Y:S02]  /*fd20*/  SYNCS.ARRIVE.TRANS64.RED.A1T0 RZ, [R4+URZ], RZ ;  /* 0x000000ff04ff79a7 */ /* 0x0001e4000810043f */
[----:B------:R-:W-:-:S04]  /*fd30*/  ISETP.NE.AND P1, PT, R2, 0x2, PT ;  /* 0x000000020200780c */ /* 0x000fc80003f25270 */
[----:B0-----:R-:W-:Y:S02]  /*fd40*/  SEL R4, RZ, 0x1, P1 ;  /* 0x00000001ff047807 */ /* 0x001fe40000800000 */
[----:B------:R-:W-:Y:S01]  /*fd50*/  SEL R2, R2, RZ, P1 ;  /* 0x000000ff02027207 */ /* 0x000fe20000800000 */
[----:B----4-:R-:W-:Y:S01]  /*fd60*/  VIADD R18, R18, 0x1 ;  /* 0x0000000112127836 */ /* 0x010fe20000000000 */
[----:B---3--:R-:W-:-:S03]  /*fd70*/  LOP3.LUT R24, R24, R4, RZ, 0x3c, !PT ;  /* 0x0000000418187212 */ /* 0x008fc600078e3cff */
[----:B------:R0:W-:Y:S04]  /*fd80*/  STL [R1], R2 ;  /* 0x0000000201007387 */ /* 0x0001e80000100800 */
[----:B------:R0:W-:Y:S04]  /*fd90*/  STL [R1+0x8], R24 ;  /* 0x0000081801007387 */ /* 0x0001e80000100800 */
[----:B------:R0:W-:Y:S02]  /*fda0*/  STL [R1+0x40], R18 ;  /* 0x0000401201007387 */ /* 0x0001e40000100800 */
.L_x_419:
[----:B------:R-:W1:Y:S08]  /*fdb0*/  S2UR UR4, SR_CgaCtaId ;  /* 0x00000000000479c3 */ /* 0x000e700000008800 */
[----:B------:R-:W-:Y:S01]  /*fdc0*/  BAR.SYNC.DEFER_BLOCKING 0x5, 0x200 ;  /* 0x0148000000007b1d */ /* 0x000fe20000010000 */
[----:B0-----:R-:W-:-:S05]  /*fdd0*/  MOV R18, 0x400 ;  /* 0x0000040000127802 */ /* 0x001fca0000000f00 */
[----:B------:R-:W-:Y:S01]  /*fde0*/  BSSY B0, `(.L_x_474) ;  /* 0x0000220000007945 */ /* 0x000fe20003800000 */
[----:B-1----:R-:W-:-:S05]  /*fdf0*/  IMAD.U32 R2, RZ, RZ, UR4 ;  /* 0x00000004ff027e24 */ /* 0x002fca000f8e00ff */
[----:B------:R0:W-:Y:S01]  /*fe00*/  STL [R1+0x20], R2 ;  /* 0x0000200201007387 */ /* 0x0001e20000100800 */
[----:B------:R-:W-:-:S05]  /*fe10*/  LEA R18, R2, R18, 0x18 ;  /* 0x0000001202127211 */ /* 0x000fca00078ec0ff */
[----:B------:R0:W1:Y:S01]  /*fe20*/  LDS.128 R152, [R18+0x19cd0] ;  /* 0x019cd00012987984 */ /* 0x0000620000000c00 */
[----:B------:R-:W-:Y:S06]  /*fe30*/  BAR.ARV 0x4, 0x200 ;  /* 0x0108000000007b1d */ /* 0x000fec0000002000 */
[----:B------:R-:W-:Y:S05]  /*fe40*/  @P0 BRA `(.L_x_475) ;  /* 0x0000001400d00947 */ /* 0x000fea0003800000 */
[----:B-----5:R-:W0:Y:S01]  /*fe50*/  S2R R24, SR_TID.X ;  /* 0x0000000000187919 */ /* 0x020e220000002100 */
[----:B------:R-:W-:Y:S01]  /*fe60*/  ULDC.64 UR4, c[0x4][0x38] ;  /* 0x01000e0000047ab9 */ /* 0x000fe20000000a00 */
[----:B------:R-:W2:Y:S01]  /*fe70*/  LDL R61, [R1+0x70] ;  /* 0x00007000013d7983 */ /* 0x000ea20000100800 */
[----:B0-----:R-:W-:-:S05]  /*fe80*/  IMAD.SHL.U32 R2, R24, 0x4, RZ ;  /* 0x0000000418027824 */ /* 0x001fca00078e00ff */
[----:B------:R-:W-:-:S04]  /*fe90*/  LOP3.LUT R2, R2, 0xc, RZ, 0xc0, !PT ;  /* 0x0000000c02027812 */ /* 0x000fc800078ec0ff */
[----:B------:R-:W-:-:S05]  /*fea0*/  IADD3 R4, P0, R2, UR4, RZ ;  /* 0x0000000402047c10 */ /* 0x000fca000ff1e0ff */
[----:B------:R-:W-:Y:S01]  /*feb0*/  IMAD.X R5, RZ, RZ, UR5, P0 ;  /* 0x00000005ff057e24 */ /* 0x000fe200080e06ff */
[----:B------:R-:W-:Y:S01]  /*fec0*/  F2FP.BF16.F32.PACK_AB R30, R33, R30 ;  /* 0x0000001e211e723e */ /* 0x000fe200000010ff */
[----:B------:R-:W-:-:S04]  /*fed0*/  ULDC.64 UR4, c[0x0][0xc00] ;  /* 0x0003000000047ab9 */ /* 0x000fc80000000a00 */
[----:B------:R0:W3:Y:S01]  /*fee0*/  LDG.E.CONSTANT R5, desc[UR42][R4.64] ;  /* 0x0000002a04057981 */ /* 0x0000e2000c1e9900 */
[----:B------:R-:W-:Y:S02]  /*fef0*/  LOP3.LUT P0, R2, R24, 0x3, RZ, 0xc0, !PT ;  /* 0x0000000318027812 */ /* 0x000fe4000780c0ff */
[----:B------:R-:W-:Y:S02]  /*ff00*/  F2FP.BF16.F32.PACK_AB R31, R32, R31 ;  /* 0x0000001f201f723e */ /* 0x000fe400000010ff */
[----:B------:R-:W-:Y:S02]  /*ff10*/  ISETP.EQ.OR P0, PT, R2, 0x3, !P0 ;  /* 0x000000030200780c */ /* 0x000fe40004702670 */
[----:B------:R-:W-:Y:S02]  /*ff20*/  F2FP.BF16.F32.PACK_AB R34, R37, R34 ;  /* 0x000000222522723e */ /* 0x000fe400000010ff */
[----:B------:R-:W-:Y:S02]  /*ff30*/  F2FP.BF16.F32.PACK_AB R35, R36, R35 ;  /* 0x000000232423723e */ /* 0x000fe400000010ff */
[----:B------:R-:W-:-:S02]  /*ff40*/  F2FP.BF16.F32.PACK_AB R59, R59, R60 ;  /* 0x0000003c3b3b723e */ /* 0x000fc400000010ff */
[----:B------:R-:W-:Y:S02]  /*ff50*/  F2FP.BF16.F32.PACK_AB R58, R57, R58 ;  /* 0x0000003a393a723e */ /* 0x000fe400000010ff */
[----:B------:R-:W-:Y:S02]  /*ff60*/  SEL R36, R30, R31, P0 ;  /* 0x0000001f1e247207 */ /* 0x000fe40000000000 */
[----:B------:R-:W-:Y:S02]  /*ff70*/  SEL R31, R31, R30, P0 ;  /* 0x0000001e1f1f7207 */ /* 0x000fe40000000000 */
[----:B------:R-:W-:Y:S02]  /*ff80*/  SEL R30, R34, R35, P0 ;  /* 0x00000023221e7207 */ /* 0x000fe40000000000 */
[----:B------:R-:W-:Y:S02]  /*ff90*/  SEL R35, R35, R34, P0 ;  /* 0x0000002223237207 */ /* 0x000fe40000000000 */
[----:B------:R-:W-:-:S02]  /*ffa0*/  SEL R34, R59, R58, P0 ;  /* 0x0000003a3b227207 */ /* 0x000fc40000000000 */
[----:B------:R-:W-:Y:S02]  /*ffb0*/  SEL R59, R58, R59, P0 ;  /* 0x0000003b3a3b7207 */ /* 0x000fe40000000000 */
[----:B------:R-:W4:Y:S01]  /*ffc0*/  LDL.LU R58, [R1+0x38] ;  /* 0x00003800013a7983 */ /* 0x000f220000300800 */
[----:B------:R-:W-:Y:S02]  /*ffd0*/  F2FP.BF16.F32.PACK_AB R55, R55, R56 ;  /* 0x000000383737723e */ /* 0x000fe400000010ff */
[----:B------:R-:W-:Y:S01]  /*ffe0*/  F2FP.BF16.F32.PACK_AB R0, R7, R0 ;  /* 0x000000000700723e */ /* 0x000fe200000010ff */
[----:B------:R-:W4:Y:S01]  /*fff0*/  LDL.LU R56, [R1+0x3c] ;  /* 0x00003c0001387983 */ /* 0x000f220000300800 */
[----:B------:R-:W-:Y:S02]  /*10000*/  F2FP.BF16.F32.PACK_AB R9, R9, R6 ;  /* 0x000000060909723e */ /* 0x000fe400000010ff */
[----:B------:R-:W-:Y:S01]  /*10010*/  F2FP.BF16.F32.PACK_AB R8, R11, R8 ;  /* 0x000000080b08723e */ /* 0x000fe200000010ff */
[----:B------:R-:W1:Y:S01]  /*10020*/  S2R R7, SR_SWINHI ;  /* 0x0000000000077919 */ /* 0x000e620000002f00 */
[----:B------:R-:W-:-:S02]  /*10030*/  F2FP.BF16.F32.PACK_AB R13, R13, R10 ;  /* 0x0000000a0d0d723e */ /* 0x000fc400000010ff */
[----:B------:R-:W-:Y:S02]  /*10040*/  F2FP.BF16.F32.PACK_AB R26, R29, R26 ;  /* 0x0000001a1d1a723e */ /* 0x000fe400000010ff */
[----:B------:R-:W-:Y:S02]  /*10050*/  SEL R2, R0, R9, P0 ;  /* 0x0000000900027207 */ /* 0x000fe40000000000 */
[----:B------:R-:W-:Y:S02]  /*10060*/  SEL R29, R9, R0, P0 ;  /* 0x00000000091d7207 */ /* 0x000fe40000000000 */
[----:B0-----:R-:W-:Y:S02]  /*10070*/  SEL R4, R8, R13, P0 ;  /* 0x0000000d08047207 */ /* 0x001fe40000000000 */
[----:B------:R-:W-:Y:S02]  /*10080*/  SEL R33, R13, R8, P0 ;  /* 0x000000080d217207 */ /* 0x000fe40000000000 */
[----:B------:R-:W-:-:S02]  /*10090*/  F2FP.BF16.F32.PACK_AB R42, R41, R42 ;  /* 0x0000002a292a723e */ /* 0x000fc400000010ff */
[----:B------:R-:W-:Y:S02]  /*100a0*/  F2FP.BF16.F32.PACK_AB R12, R15, R12 ;  /* 0x0000000c0f0c723e */ /* 0x000fe400000010ff */
[----:B------:R-:W-:Y:S02]  /*100b0*/  F2FP.BF16.F32.PACK_AB R21, R21, R14 ;  /* 0x0000000e1515723e */ /* 0x000fe400000010ff */
[----:B------:R-:W-:Y:S02]  /*100c0*/  F2FP.BF16.F32.PACK_AB R50, R49, R50 ;  /* 0x000000323132723e */ /* 0x000fe400000010ff */
[----:B------:R-:W-:Y:S02]  /*100d0*/  F2FP.BF16.F32.PACK_AB R46, R45, R46 ;  /* 0x0000002e2d2e723e */ /* 0x000fe400000010ff */
[----:B------:R-:W-:Y:S02]  /*100e0*/  F2FP.BF16.F32.PACK_AB R27, R28, R27 ;  /* 0x0000001b1c1b723e */ /* 0x000fe400000010ff */
[----:B------:R-:W-:-:S02]  /*100f0*/  SEL R28, R12, R21, P0 ;  /* 0x000000150c1c7207 */ /* 0x000fc40000000000 */
[----:B------:R-:W-:Y:S02]  /*10100*/  SEL R21, R21, R12, P0 ;  /* 0x0000000c15157207 */ /* 0x000fe40000000000 */
[----:B------:R-:W-:Y:S02]  /*10110*/  F2FP.BF16.F32.PACK_AB R54, R53, R54 ;  /* 0x000000363536723e */ /* 0x000fe400000010ff */
[----:B------:R-:W-:Y:S02]  /*10120*/  F2FP.BF16.F32.PACK_AB R51, R51, R52 ;  /* 0x000000343333723e */ /* 0x000fe400000010ff */
[----:B------:R-:W-:Y:S02]  /*10130*/  MOV R24, R18 ;  /* 0x0000001200187202 */ /* 0x000fe40000000f00 */
[----:B-1----:R-:W-:Y:S01]  /*10140*/  MOV R25, R7 ;  /* 0x0000000700197202 */ /* 0x002fe20000000f00 */
[----:B------:R-:W4:Y:S01]  /*10150*/  LDL R52, [R1+0x48] ;  /* 0x0000480001347983 */ /* 0x000f220000100800 */
[----:B------:R-:W-:-:S02]  /*10160*/  F2FP.BF16.F32.PACK_AB R47, R47, R48 ;  /* 0x000000302f2f723e */ /* 0x000fc400000010ff */
[----:B------:R-:W-:Y:S02]  /*10170*/  F2FP.BF16.F32.PACK_AB R39, R39, R40 ;  /* 0x000000282727723e */ /* 0x000fe400000010ff */
[----:B------:R-:W-:Y:S02]  /*10180*/  F2FP.BF16.F32.PACK_AB R43, R43, R44 ;  /* 0x0000002c2b2b723e */ /* 0x000fe400000010ff */
[----:B------:R-:W-:Y:S02]  /*10190*/  SEL R40, R55, R54, P0 ;  /* 0x0000003637287207 */ /* 0x000fe40000000000 */
[----:B------:R-:W-:Y:S02]  /*101a0*/  SEL R55, R54, R55, P0 ;  /* 0x0000003736377207 */ /* 0x000fe40000000000 */
[----:B------:R-:W-:Y:S01]  /*101b0*/  SEL R44, R51, R50, P0 ;  /* 0x00000032332c7207 */ /* 0x000fe20000000000 */
[----:B------:R-:W4:Y:S01]  /*101c0*/  LDL R54, [R1+0x6c] ;  /* 0x00006c0001367983 */ /* 0x000f220000100800 */
[----:B------:R-:W-:-:S02]  /*101d0*/  SEL R51, R50, R51, P0 ;  /* 0x0000003332337207 */ /* 0x000fc40000000000 */
[----:B------:R-:W-:Y:S02]  /*101e0*/  F2FP.BF16.F32.PACK_AB R38, R135, R38 ;  /* 0x000000268726723e */ /* 0x000fe400000010ff */
[----:B------:R-:W-:Y:S02]  /*101f0*/  SEL R48, R47, R46, P0 ;  /* 0x0000002e2f307207 */ /* 0x000fe40000000000 */
[----:B------:R-:W-:Y:S02]  /*10200*/  SEL R47, R46, R47, P0 ;  /* 0x0000002f2e2f7207 */ /* 0x000fe40000000000 */
[----:B------:R-:W-:Y:S02]  /*10210*/  SEL R46, R43, R42, P0 ;  /* 0x0000002a2b2e7207 */ /* 0x000fe40000000000 */
[----:B------:R-:W-:Y:S02]  /*10220*/  SEL R32, R26, R27, P0 ;  /* 0x0000001b1a207207 */ /* 0x000fe40000000000 */
[----:B------:R-:W-:-:S02]  /*10230*/  SEL R37, R27, R26, P0 ;  /* 0x0000001a1b257207 */ /* 0x000fc40000000000 */
[----:B------:R-:W-:Y:S02]  /*10240*/  SEL R43, R42, R43, P0 ;  /* 0x0000002b2a2b7207 */ /* 0x000fe40000000000 */
[----:B------:R-:W-:Y:S02]  /*10250*/  SEL R42, R39, R38, P0 ;  /* 0x00000026272a7207 */ /* 0x000fe40000000000 */
[----:B------:R-:W-:Y:S01]  /*10260*/  SEL R39, R38, R39, P0 ;  /* 0x0000002726277207 */ /* 0x000fe20000000000 */
[----:B--2---:R-:W-:-:S03]  /*10270*/  IMAD.WIDE R8, R61, 0x2, R24 ;  /* 0x000000023d087825 */ /* 0x004fc600078e0218 */
[----:B------:R-:W-:-:S04]  /*10280*/  IADD3 R41, P5, R8, 0x20, RZ ;  /* 0x0000002008297810 */ /* 0x000fc80007fbe0ff */
[----:B------:R-:W-:Y:S02]  /*10290*/  LOP3.LUT R0, R41, 0x180, RZ, 0xc0, !PT ;  /* 0x0000018029007812 */ /* 0x000fe400078ec0ff */
[----:B------:R-:W-:Y:S02]  /*102a0*/  IADD3 R45, P4, R8, 0x3000, RZ ;  /* 0x00003000082d7810 */ /* 0x000fe40007f9e0ff */
[----:B------:R-:W-:Y:S02]  /*102b0*/  SHF.R.U64 R0, R0, 0x3, RZ ;  /* 0x0000000300007819 */ /* 0x000fe400000012ff */
[----:B------:R-:W-:Y:S02]  /*102c0*/  IADD3 R49, P3, R8, 0x3020, RZ ;  /* 0x0000302008317810 */ /* 0x000fe40007f7e0ff */
[----:B------:R-:W-:Y:S02]  /*102d0*/  LOP3.LUT R12, R0, R41, RZ, 0x3c, !PT ;  /* 0x00000029000c7212 */ /* 0x000fe400078e3cff */
[----:B------:R-:W-:-:S02]  /*102e0*/  LOP3.LUT R0, R45, 0x180, RZ, 0xc0, !PT ;  /* 0x000001802d007812 */ /* 0x000fc400078ec0ff */
[----:B------:R-:W-:Y:S02]  /*102f0*/  LOP3.LUT R6, R49, 0x180, RZ, 0xc0, !PT ;  /* 0x0000018031067812 */ /* 0x000fe400078ec0ff */
[----:B------:R-:W-:Y:S02]  /*10300*/  SHF.R.U64 R0, R0, 0x3, RZ ;  /* 0x0000000300007819 */ /* 0x000fe400000012ff */
[----:B------:R-:W-:Y:S01]  /*10310*/  SHF.R.U64 R6, R6, 0x3, RZ ;  /* 0x0000000306067819 */ /* 0x000fe200000012ff */
[----:B------:R-:W-:Y:S01]  /*10320*/  IMAD.X R11, RZ, RZ, R9, P3 ;  /* 0x000000ffff0b7224 */ /* 0x000fe200018e0609 */
[----:B------:R-:W-:Y:S02]  /*10330*/  LOP3.LUT R14, R0, R45, RZ, 0x3c, !PT ;  /* 0x0000002d000e7212 */ /* 0x000fe400078e3cff */
[----:B------:R-:W-:-:S04]  /*10340*/  LOP3.LUT R10, R6, R49, RZ, 0x3c, !PT ;  /* 0x00000031060a7212 */ /* 0x000fc800078e3cff */
[----:B------:R-:W-:Y:S02]  /*10350*/  MOV R41, R10 ;  /* 0x0000000a00297202 */ /* 0x000fe40000000f00 */
[C---:B------:R-:W-:Y:S02]  /*10360*/  IADD3 R53, P2, R8.reuse, 0x6000, RZ ;  /* 0x0000600008357810 */ /* 0x040fe40007f5e0ff */
[----:B---3--:R-:W-:Y:S01]  /*10370*/  LOP3.LUT R0, R5, 0x2, RZ, 0x3c, !PT ;  /* 0x0000000205007812 */ /* 0x008fe200078e3cff */
[----:B------:R-:W-:Y:S04]  /*10380*/  SHFL.IDX PT, R2, R2, R5, 0x1c1f ;  /* 0x001c1f0502027589 */ /* 0x000fe800000e0000 */
[----:B------:R-:W-:Y:S04]  /*10390*/  SHFL.IDX PT, R10, R4, R5, 0x1c1f ;  /* 0x001c1f05040a7589 */ /* 0x000fe800000e0000 */
[----:B------:R-:W0:Y:S04]  /*103a0*/  SHFL.IDX PT, R29, R29, R0, 0x1c1f ;  /* 0x001c1f001d1d7589 */ /* 0x000e2800000e0000 */
[----:B------:R-:W1:Y:S04]  /*103b0*/  SHFL.IDX PT, R33, R33, R0, 0x1c1f ;  /* 0x001c1f0021217589 */ /* 0x000e6800000e0000 */
[----:B------:R-:W-:Y:S04]  /*103c0*/  SHFL.IDX PT, R34, R34, R5, 0x1c1f ;  /* 0x001c1f0522227589 */ /* 0x000fe800000e0000 */
[----:B------:R-:W2:Y:S04]  /*103d0*/  SHFL.IDX PT, R59, R59, R0, 0x1c1f ;  /* 0x001c1f003b3b7589 */ /* 0x000ea800000e0000 */
[----:B------:R-:W-:Y:S04]  /*103e0*/  SHFL.IDX PT, R40, R40, R5, 0x1c1f ;  /* 0x001c1f0528287589 */ /* 0x000fe800000e0000 */
[----:B------:R-:W3:Y:S04]  /*103f0*/  SHFL.IDX PT, R55, R55, R0, 0x1c1f ;  /* 0x001c1f0037377589 */ /* 0x000ee800000e0000 */
[----:B------:R-:W-:Y:S04]  /*10400*/  SHFL.IDX PT, R28, R28, R5, 0x1c1f ;  /* 0x001c1f051c1c7589 */ /* 0x000fe800000e0000 */
[----:B------:R-:W3:Y:S04]  /*10410*/  SHFL.IDX PT, R21, R21, R0, 0x1c1f ;  /* 0x001c1f0015157589 */ /* 0x000ee800000e0000 */
[----:B------:R-:W-:Y:S04]  /*10420*/  SHFL.IDX PT, R44, R44, R5, 0x1c1f ;  /* 0x001c1f052c2c7589 */ /* 0x000fe800000e0000 */
[----:B------:R-:W3:Y:S01]  /*10430*/  SHFL.IDX PT, R51, R51, R0, 0x1c1f ;  /* 0x001c1f0033337589 */ /* 0x000ee200000e0000 */
[----:B------:R-:W-:-:S03]  /*10440*/  LOP3.LUT R7, R8, 0x180, RZ, 0xc0, !PT ;  /* 0x0000018008077812 */ /* 0x000fc600078ec0ff */
[----:B------:R-:W-:Y:S04]  /*10450*/  SHFL.IDX PT, R32, R32, R5, 0x1c1f ;  /* 0x001c1f0520207589 */ /* 0x000fe800000e0000 */
[----:B------:R-:W-:Y:S04]  /*10460*/  SHFL.IDX PT, R48, R48, R5, 0x1c1f ;  /* 0x001c1f0530307589 */ /* 0x000fe800000e0000 */
[----:B------:R-:W4:Y:S04]  /*10470*/  SHFL.IDX PT, R37, R37, R0, 0x1c1f ;  /* 0x001c1f0025257589 */ /* 0x000f2800000e0000 */
[----:B------:R-:W4:Y:S01]  /*10480*/  SHFL.IDX PT, R47, R47, R0, 0x1c1f ;  /* 0x001c1f002f2f7589 */ /* 0x000f2200000e0000 */
[----:B------:R-:W-:-:S03]  /*10490*/  IADD3 R57, P1, R8, 0x6020, RZ ;  /* 0x0000602008397810 */ /* 0x000fc60007f3e0ff */
[----:B------:R-:W-:Y:S04]  /*104a0*/  SHFL.IDX PT, R36, R36, R5, 0x1c1f ;  /* 0x001c1f0524247589 */ /* 0x000fe800000e0000 */
[----:B------:R-:W-:Y:S04]  /*104b0*/  SHFL.IDX PT, R46, R46, R5, 0x1c1f ;  /* 0x001c1f052e2e7589 */ /* 0x000fe800000e0000 */
[----:B------:R-:W4:Y:S04]  /*104c0*/  SHFL.IDX PT, R31, R31, R0, 0x1c1f ;  /* 0x001c1f001f1f7589 */ /* 0x000f2800000e0000 */
[----:B------:R-:W4:Y:S01]  /*104d0*/  SHFL.IDX PT, R43, R43, R0, 0x1c1f ;  /* 0x001c1f002b2b7589 */ /* 0x000f2200000e0000 */
[----:B------:R-:W-:-:S03]  /*104e0*/  LOP3.LUT R26, R53, 0x180, RZ, 0xc0, !PT ;  /* 0x00000180351a7812 */ /* 0x000fc600078ec0ff */
[----:B------:R-:W-:Y:S04]  /*104f0*/  SHFL.IDX PT, R30, R30, R5, 0x1c1f ;  /* 0x001c1f051e1e7589 */ /* 0x000fe800000e0000 */
[----:B------:R-:W-:Y:S04]  /*10500*/  SHFL.IDX PT, R42, R42, R5, 0x1c1f ;  /* 0x001c1f052a2a7589 */ /* 0x000fe800000e0000 */
[----:B------:R-:W4:Y:S04]  /*10510*/  SHFL.IDX PT, R35, R35, R0, 0x1c1f ;  /* 0x001c1f0023237589 */ /* 0x000f2800000e0000 */
[----:B------:R0:W4:Y:S01]  /*10520*/  SHFL.IDX PT, R39, R39, R0, 0x1c1f ;  /* 0x001c1f0027277589 */ /* 0x00012200000e0000 */
[----:B------:R-:W-:-:S02]  /*10530*/  SHF.R.U64 R7, R7, 0x3, RZ ;  /* 0x0000000307077819 */ /* 0x000fc400000012ff */
[----:B------:R-:W-:Y:S02]  /*10540*/  LOP3.LUT R38, R57, 0x180, RZ, 0xc0, !PT ;  /* 0x0000018039267812 */ /* 0x000fe400078ec0ff */
[----:B------:R-:W-:Y:S02]  /*10550*/  SHF.R.U64 R26, R26, 0x3, RZ ;  /* 0x000000031a1a7819 */ /* 0x000fe400000012ff */
[----:B------:R-:W-:Y:S01]  /*10560*/  LOP3.LUT R8, R7, R8, RZ, 0x3c, !PT ;  /* 0x0000000807087212 */ /* 0x000fe200078e3cff */
[--C-:B------:R-:W-:Y:S01]  /*10570*/  IMAD.X R7, RZ, RZ, R9.reuse, P2 ;  /* 0x000000ffff077224 */ /* 0x100fe200010e0609 */
[----:B------:R-:W-:Y:S01]  /*10580*/  SHF.R.U64 R38, R38, 0x3, RZ ;  /* 0x0000000326267819 */ /* 0x000fe200000012ff */
[--C-:B------:R-:W-:Y:S01]  /*10590*/  IMAD.X R13, RZ, RZ, R9.reuse, P5 ;  /* 0x000000ffff0d7224 */ /* 0x100fe200028e0609 */
[----:B------:R-:W-:Y:S01]  /*105a0*/  LOP3.LUT R6, R26, R53, RZ, 0x3c, !PT ;  /* 0x000000351a067212 */ /* 0x000fe200078e3cff */
[--C-:B------:R-:W-:Y:S01]  /*105b0*/  IMAD.X R15, RZ, RZ, R9.reuse, P4 ;  /* 0x000000ffff0f7224 */ /* 0x100fe200020e0609 */
[----:B------:R-:W-:Y:S01]  /*105c0*/  LOP3.LUT R26, R38, R57, RZ, 0x3c, !PT ;  /* 0x00000039261a7212 */ /* 0x000fe200078e3cff */
[----:B------:R-:W-:Y:S01]  /*105d0*/  IMAD.X R27, RZ, RZ, R9, P1 ;  /* 0x000000ffff1b7224 */ /* 0x000fe200008e0609 */
[----:B------:R-:W-:Y:S01]  /*105e0*/  MOV R50, R8 ;  /* 0x0000000800327202 */ /* 0x000fe20000000f00 */
[----:B0-----:R-:W0:Y:S01]  /*105f0*/  LDC R0, c[0x0][0xbe8] ;  /* 0x0002fa00ff007b82 */ /* 0x001e220000000800 */
[----:B------:R-:W-:-:S02]  /*10600*/  MOV R38, R6 ;  /* 0x0000000600267202 */ /* 0x000fc40000000f00 */
[----:B------:R-:W-:Y:S02]  /*10610*/  SEL R4, R2, R29, P0 ;  /* 0x0000001d02047207 */ /* 0x000fe40000000000 */
[----:B------:R-:W-:Y:S02]  /*10620*/  SEL R6, R29, R2, P0 ;  /* 0x000000021d067207 */ /* 0x000fe40000000000 */
[----:B-1----:R-:W-:Y:S02]  /*10630*/  SEL R8, R10, R33, P0 ;  /* 0x000000210a087207 */ /* 0x002fe40000000000 */
[----:B--2---:R-:W-:Y:S02]  /*10640*/  SEL R5, R34, R59, P0 ;  /* 0x0000003b22057207 */ /* 0x004fe40000000000 */
[----:B------:R-:W-:Y:S01]  /*10650*/  SEL R7, R59, R34, P0 ;  /* 0x000000223b077207 */ /* 0x000fe20000000000 */
[----:B------:R-:W-:Y:S01]  /*10660*/  BAR.SYNC.DEFER_BLOCKING 0x1, 0x180 ;  /* 0x0046000000007b1d */ /* 0x000fe20000010000 */
[----:B------:R-:W-:-:S02]  /*10670*/  MOV R49, R12 ;  /* 0x0000000c00317202 */ /* 0x000fc40000000f00 */
[----:B------:R-:W-:Y:S02]  /*10680*/  MOV R45, R14 ;  /* 0x0000000e002d7202 */ /* 0x000fe40000000f00 */
[----:B------:R-:W-:Y:S02]  /*10690*/  SEL R10, R33, R10, P0 ;  /* 0x0000000a210a7207 */ /* 0x000fe40000000000 */
[----:B---3--:R-:W-:Y:S02]  /*106a0*/  SEL R9, R40, R55, P0 ;  /* 0x0000003728097207 */ /* 0x008fe40000000000 */
[----:B------:R-:W-:Y:S02]  /*106b0*/  SEL R11, R55, R40, P0 ;  /* 0x00000028370b7207 */ /* 0x000fe40000000000 */
[----:B------:R-:W-:Y:S02]  /*106c0*/  SEL R12, R28, R21, P0 ;  /* 0x000000151c0c7207 */ /* 0x000fe40000000000 */
[----:B------:R-:W-:-:S02]  /*106d0*/  SEL R14, R21, R28, P0 ;  /* 0x0000001c150e7207 */ /* 0x000fc40000000000 */
[----:B------:R-:W-:Y:S02]  /*106e0*/  SEL R13, R44, R51, P0 ;  /* 0x000000332c0d7207 */ /* 0x000fe40000000000 */
[----:B------:R-:W-:Y:S02]  /*106f0*/  SEL R15, R51, R44, P0 ;  /* 0x0000002c330f7207 */ /* 0x000fe40000000000 */
[----:B------:R-:W-:Y:S02]  /*10700*/  MOV R2, R26 ;  /* 0x0000001a00027202 */ /* 0x000fe40000000f00 */
[----:B------:R-:W-:Y:S02]  /*10710*/  ISETP.NE.U32.AND P2, PT, RZ, UR4, PT ;  /* 0x00000004ff007c0c */ /* 0x000fe4000bf45070 */
[----:B----4-:R-:W-:Y:S01]  /*10720*/  IADD3 R26, P1, R58, UR4, RZ ;  /* 0x000000043a1a7c10 */ /* 0x010fe2000ff3e0ff */
[----:B------:R1:W-:Y:S01]  /*10730*/  STSM.16.M88.4 [R50], R4 ;  /* 0x0000000432007844 */ /* 0x0003e20000000200 */
[----:B------:R-:W-:-:S03]  /*10740*/  ISETP.NE.AND.EX P2, PT, RZ, UR5, PT, P2 ;  /* 0x00000005ff007c0c */ /* 0x000fc6000bf45320 */
[----:B------:R2:W-:Y:S01]  /*10750*/  STSM.16.M88.4 [R49], R8 ;  /* 0x0000000831007844 */ /* 0x0005e20000000200 */
[----:B------:R-:W-:Y:S01]  /*10760*/  IADD3.X R27, R56, UR5, RZ, P1, !PT ;  /* 0x00000005381b7c10 */ /* 0x000fe20008ffe4ff */
[----:B------:R-:W-:Y:S02]  /*10770*/  ULDC.64 UR4, c[0x0][0xc08] ;  /* 0x0003020000047ab9 */ /* 0x000fe40000000a00 */
[----:B------:R3:W-:Y:S01]  /*10780*/  STSM.16.M88.4 [R45], R12 ;  /* 0x0000000c2d007844 */ /* 0x0007e20000000200 */
[----:B-1----:R-:W-:Y:S02]  /*10790*/  SEL R4, R32, R37, P0 ;  /* 0x0000002520047207 */ /* 0x002fe40000000000 */
[----:B------:R-:W-:Y:S02]  /*107a0*/  SEL R6, R37, R32, P0 ;  /* 0x0000002025067207 */ /* 0x000fe40000000000 */
[----:B------:R-:W-:Y:S02]  /*107b0*/  SEL R5, R48, R47, P0 ;  /* 0x0000002f30057207 */ /* 0x000fe40000000000 */
[----:B------:R-:W-:-:S02]  /*107c0*/  SEL R7, R47, R48, P0 ;  /* 0x000000302f077207 */ /* 0x000fc40000000000 */
[----:B--2---:R-:W-:Y:S02]  /*107d0*/  SEL R8, R36, R31, P0 ;  /* 0x0000001f24087207 */ /* 0x004fe40000000000 */
[----:B------:R-:W-:Y:S02]  /*107e0*/  SEL R10, R31, R36, P0 ;  /* 0x000000241f0a7207 */ /* 0x000fe40000000000 */
[----:B------:R-:W-:Y:S02]  /*107f0*/  SEL R9, R46, R43, P0 ;  /* 0x0000002b2e097207 */ /* 0x000fe40000000000 */
[----:B------:R-:W-:Y:S02]  /*10800*/  SEL R11, R43, R46, P0 ;  /* 0x0000002e2b0b7207 */ /* 0x000fe40000000000 */
[----:B---3--:R-:W-:Y:S02]  /*10810*/  SEL R12, R30, R35, P0 ;  /* 0x000000231e0c7207 */ /* 0x008fe40000000000 */
[----:B------:R-:W-:-:S02]  /*10820*/  SEL R14, R35, R30, P0 ;  /* 0x0000001e230e7207 */ /* 0x000fc40000000000 */
[----:B------:R-:W-:Y:S02]  /*10830*/  SEL R13, R42, R39, P0 ;  /* 0x000000272a0d7207 */ /* 0x000fe40000000000 */
[----:B------:R-:W-:Y:S01]  /*10840*/  SEL R15, R39, R42, P0 ;  /* 0x0000002a270f7207 */ /* 0x000fe20000000000 */
[----:B------:R1:W-:Y:S01]  /*10850*/  STSM.16.M88.4 [R41], R4 ;  /* 0x0000000429007844 */ /* 0x0003e20000000200 */
[----:B------:R-:W-:-:S03]  /*10860*/  ISETP.NE.U32.AND P0, PT, RZ, UR4, PT ;  /* 0x00000004ff007c0c */ /* 0x000fc6000bf05070 */
[----:B------:R-:W-:Y:S01]  /*10870*/  STSM.16.M88.4 [R38], R8 ;  /* 0x0000000826007844 */ /* 0x000fe20000000200 */
[----:B------:R-:W-:-:S03]  /*10880*/  ISETP.NE.AND.EX P0, PT, RZ, UR5, PT, P0 ;  /* 0x00000005ff007c0c */ /* 0x000fc6000bf05300 */
[----:B------:R2:W-:Y:S01]  /*10890*/  STSM.16.M88.4 [R2], R12 ;  /* 0x0000000c02007844 */ /* 0x0005e20000000200 */
[----:B------:R-:W-:Y:S01]  /*108a0*/  MOV R36, RZ ;  /* 0x000000ff00247202 */ /* 0x000fe20000000f00 */
[----:B------:R-:W-:Y:S08]  /*108b0*/  BAR.SYNC.DEFER_BLOCKING 0x1, 0x180 ;  /* 0x0046000000007b1d */ /* 0x000ff00000010000 */
[----:B-1----:R-:W-:Y:S01]  /*108c0*/  @P0 IADD3 R4, P3, R58, UR4, RZ ;  /* 0x000000043a040c10 */ /* 0x002fe2000ff7e0ff */
[----:B------:R-:W-:-:S02]  /*108d0*/  ULDC UR4, c[0x0][0xa88] ;  /* 0x0002a20000047ab9 */ /* 0x000fc40000000800 */
[----:B------:R-:W-:Y:S01]  /*108e0*/  IMAD.U32 R7, RZ, RZ, UR4 ;  /* 0x00000004ff077e24 */ /* 0x000fe2000f8e00ff */
[----:B------:R-:W-:Y:S01]  /*108f0*/  @P0 IADD3.X R5, R56, UR5, RZ, P3, !PT ;  /* 0x0000000538050c10 */ /* 0x000fe20009ffe4ff */
[----:B------:R1:W5:Y:S04]  /*10900*/  @P2 LDG.E R36, desc[UR42][R26.64] ;  /* 0x0000002a1a242981 */ /* 0x000368000c1e1900 */
[----:B------:R1:W5:Y:S01]  /*10910*/  @P0 LDG.E R7, desc[UR42][R4.64] ;  /* 0x0000002a04070981 */ /* 0x000362000c1e1900 */
[----:B0-----:R-:W-:-:S13]  /*10920*/  ISETP.NE.AND P1, PT, R0, 0x1, PT ;  /* 0x000000010000780c */ /* 0x001fda0003f25270 */
[----:B------:R-:W0:Y:S08]  /*10930*/  @P1 LDC R6, c[0x0][0xbec] ;  /* 0x0002fb00ff061b82 */ /* 0x000e300000000800 */
[----:B------:R-:W3:Y:S01]  /*10940*/  @P1 LDC R21, c[0x0][0xbf0] ;  /* 0x0002fc00ff151b82 */ /* 0x000ee20000000800 */
[----:B--2---:R-:W-:Y:S01]  /*10950*/  IMAD R15, R52, 0xc0, R54 ;  /* 0x000000c0340f7824 */ /* 0x004fe200078e0236 */
[----:B-1----:R-:W-:Y:S06]  /*10960*/  @P0 BRA `(.L_x_476) ;  /* 0x0000000000100947 */ /* 0x002fec0003800000 */
[----:B------:R-:W-:Y:S05]  /*10970*/  @!P2 BRA `(.L_x_476) ;  /* 0x00000000000ca947 */ /* 0x000fea0003800000 */
[----:B------:R-:W2:Y:S04]  /*10980*/  LDG.E R2, desc[UR42][R26.64] ;  /* 0x0000002a1a027981 */ /* 0x000ea8000c1e1900 */
[----:B-----5:R-:W2:Y:S02]  /*10990*/  LDG.E R7, desc[UR42][R26.64+0x4] ;  /* 0x0000042a1a077981 */ /* 0x020ea4000c1e1900 */
[----:B--2---:R-:W-:-:S07]  /*109a0*/  IMAD.IADD R7, R7, 0x1, -R2 ;  /* 0x0000000107077824 */ /* 0x004fce00078e0a02 */
.L_x_476:
[----:B------:R-:W2:Y:S01]  /*109b0*/  LDL.LU R4, [R1+0x28] ;  /* 0x0000280001047983 */ /* 0x000ea20000300800 */
[----:B------:R-:W-:Y:S01]  /*109c0*/  ULDC.64 UR4, c[0x0][0xb90] ;  /* 0x0002e40000047ab9 */ /* 0x000fe20000000a00 */
[----:B------:R-:W1:Y:S01]  /*109d0*/  S2R R2, SR_TID.X ;  /* 0x0000000000027919 */ /* 0x000e620000002100 */
[----:B------:R-:W4:Y:S01]  /*109e0*/  S2R R14, SR_TID.X ;  /* 0x00000000000e7919 */ /* 0x000f220000002100 */
[----:B-----5:R-:W-:Y:S01]  /*109f0*/  SHF.R.S32.HI R37, RZ, 0x1f, R36 ;  /* 0x0000001fff257819 */ /* 0x020fe20000011424 */
[----:B------:R-:W-:Y:S01]  /*10a00*/  IMAD.MOV.U32 R9, RZ, RZ, R15 ;  /* 0x000000ffff097224 */ /* 0x000fe200078e000f */
[----:B------:R-:W2:Y:S01]  /*10a10*/  @P1 LDC R45, c[0x0][0xbec] ;  /* 0x0002fb00ff2d1b82 */ /* 0x000ea20000000800 */
[----:B------:R-:W2:Y:S04]  /*10a20*/  LDL.LU R10, [R1+0x44] ;  /* 0x00004400010a7983 */ /* 0x000ea80000300800 */
[----:B------:R-:W2:Y:S04]  /*10a30*/  LDL.LU R44, [R1+0x34] ;  /* 0x00003400012c7983 */ /* 0x000ea80000300800 */
[----:B------:R-:W2:Y:S04]  /*10a40*/  LDL R49, [R1+0x30] ;  /* 0x0000300001317983 */ /* 0x000ea80000100800 */
[----:B------:R-:W2:Y:S01]  /*10a50*/  LDL R30, [R1+0x64] ;  /* 0x00006400011e7983 */ /* 0x000ea20000100800 */
[----:B------:R-:W-:-:S03]  /*10a60*/  IMAD R38, R7, R0, RZ ;  /* 0x0000000007267224 */ /* 0x000fc600078e02ff */
[----:B------:R0:W5:Y:S01]  /*10a70*/  LDL R48, [R1+0x78] ;  /* 0x0000780001307983 */ /* 0x0001620000100800 */
[----:B-1----:R-:W-:-:S05]  /*10a80*/  VIADD R47, R2, 0xffffff80 ;  /* 0xffffff80022f7836 */ /* 0x002fca0000000000 */
[----:B------:R-:W-:-:S04]  /*10a90*/  SHF.R.S32.HI R50, RZ, 0x1f, R47 ;  /* 0x0000001fff327819 */ /* 0x000fc8000001142f */
[----:B------:R-:W-:Y:S01]  /*10aa0*/  LEA.HI R50, R50, R47, RZ, 0x2 ;  /* 0x0000002f32327211 */ /* 0x000fe200078f10ff */
[----:B0-----:R-:W-:-:S03]  /*10ab0*/  @P1 IMAD.HI.U32 R2, R15, R6, RZ ;  /* 0x000000060f021227 */ /* 0x001fc600078e00ff */
[----:B------:R-:W-:Y:S02]  /*10ac0*/  SHF.R.S32.HI R50, RZ, 0x2, R50 ;  /* 0x00000002ff327819 */ /* 0x000fe40000011432 */
[----:B---3--:R-:W-:Y:S01]  /*10ad0*/  @P1 SHF.R.U32.HI R9, RZ, R21, R2 ;  /* 0x00000015ff091219 */ /* 0x008fe20000011602 */
[----:B----4-:R-:W-:-:S05]  /*10ae0*/  VIADD R31, R14, 0xffffff80 ;  /* 0xffffff800e1f7836 */ /* 0x010fca0000000000 */
[----:B------:R-:W-:-:S04]  /*10af0*/  SHF.R.S32.HI R14, RZ, 0x1f, R31 ;  /* 0x0000001fff0e7819 */ /* 0x000fc8000001141f */
[----:B------:R-:W-:-:S04]  /*10b00*/  LEA.HI R14, R14, R31, RZ, 0x7 ;  /* 0x0000001f0e0e7211 */ /* 0x000fc800078f38ff */
[----:B------:R-:W-:-:S05]  /*10b10*/  LOP3.LUT R14, R14, 0xffffff80, RZ, 0xc0, !PT ;  /* 0xffffff800e0e7812 */ /* 0x000fca00078ec0ff */
[----:B------:R-:W-:Y:S01]  /*10b20*/  IMAD.IADD R14, R31, 0x1, -R14 ;  /* 0x000000011f0e7824 */ /* 0x000fe200078e0a0e */
[----:B------:R-:W-:-:S04]  /*10b30*/  SHF.R.S32.HI R46, RZ, 0x1f, R47 ;  /* 0x0000001fff2e7819 */ /* 0x000fc8000001142f */
[----:B------:R-:W-:-:S04]  /*10b40*/  LEA.HI R46, R46, R47, RZ, 0x2 ;  /* 0x0000002f2e2e7211 */ /* 0x000fc800078f10ff */
[----:B------:R-:W-:-:S05]  /*10b50*/  LOP3.LUT R46, R46, 0xfffffffc, RZ, 0xc0, !PT ;  /* 0xfffffffc2e2e7812 */ /* 0x000fca00078ec0ff */
[----:B------:R-:W-:Y:S02]  /*10b60*/  IMAD.IADD R46, R47, 0x1, -R46 ;  /* 0x000000012f2e7824 */ /* 0x000fe400078e0a2e */
[----:B------:R0:W5:Y:S01]  /*10b70*/  LDL R47, [R1+0x4c] ;  /* 0x00004c00012f7983 */ /* 0x0001620000100800 */
[----:B--2---:R-:W-:Y:S01]  /*10b80*/  IMAD.MOV.U32 R8, RZ, RZ, R4 ;  /* 0x000000ffff087224 */ /* 0x004fe200078e0004 */
[----:B------:R-:W-:-:S05]  /*10b90*/  SHF.R.S32.HI R39, RZ, 0x1f, R44 ;  /* 0x0000001fff277819 */ /* 0x000fca000001142c */
[----:B------:R-:W-:Y:S02]  /*10ba0*/  IMAD R4, R39, UR4, RZ ;  /* 0x0000000427047c24 */ /* 0x000fe4000f8e02ff */
[----:B------:R-:W-:Y:S02]  /*10bb0*/  IMAD R11, R50, 0x20, R49 ;  /* 0x00000020320b7824 */ /* 0x000fe400078e0231 */
[C---:B------:R-:W-:Y:S02]  /*10bc0*/  IMAD R13, R44.reuse, UR5, R4 ;  /* 0x000000052c0d7c24 */ /* 0x040fe4000f8e0204 */
[----:B------:R-:W-:Y:S01]  /*10bd0*/  IMAD.WIDE.U32 R4, R44, UR4, R36 ;  /* 0x000000042c047c25 */ /* 0x000fe2000f8e0024 */
[----:B------:R-:W-:Y:S01]  /*10be0*/  SEL R21, R10, RZ, !P2 ;  /* 0x000000ff0a157207 */ /* 0x000fe20005000000 */
[----:B------:R-:W-:Y:S01]  /*10bf0*/  ULDC.64 UR4, c[0x0][0xb98] ;  /* 0x0002e60000047ab9 */ /* 0x000fe20000000a00 */
[----:B------:R-:W-:Y:S01]  /*10c00*/  SEL R2, R8, RZ, !P2 ;  /* 0x000000ff08027207 */ /* 0x000fe20005000000 */
[----:B------:R-:W-:-:S04]  /*10c10*/  IMAD.WIDE R24, R11, 0x2, R24 ;  /* 0x000000020b187825 */ /* 0x000fc800078e0218 */
[----:B------:R-:W-:Y:S02]  /*10c20*/  IMAD.MOV R11, RZ, RZ, -R9 ;  /* 0x000000ffff0b7224 */ /* 0x000fe400078e0a09 */
[----:B------:R-:W-:Y:S02]  /*10c30*/  IMAD.IADD R5, R5, 0x1, R13 ;  /* 0x0000000105057824 */ /* 0x000fe400078e020d */
[----:B------:R-:W-:Y:S02]  /*10c40*/  IMAD R11, R0, R11, R15 ;  /* 0x0000000b000b7224 */ /* 0x000fe400078e020f */
[----:B------:R-:W-:Y:S02]  /*10c50*/  IMAD R13, R21, UR4, RZ ;  /* 0x00000004150d7c24 */ /* 0x000fe4000f8e02ff */
[----:B------:R-:W-:Y:S01]  /*10c60*/  IMAD.WIDE.U32 R4, R2, UR4, R4 ;  /* 0x0000000402047c25 */ /* 0x000fe2000f8e0004 */
[----:B------:R-:W-:-:S03]  /*10c70*/  SHF.R.S32.HI R6, RZ, 0x1f, R11 ;  /* 0x0000001fff067819 */ /* 0x000fc6000001140b */
[----:B------:R-:W-:Y:S01]  /*10c80*/  IMAD R10, R2, UR5, R13 ;  /* 0x00000005020a7c24 */ /* 0x000fe2000f8e020d */
[----:B------:R-:W-:Y:S01]  /*10c90*/  SHF.R.S32.HI R13, RZ, 0x1f, R9 ;  /* 0x0000001fff0d7819 */ /* 0x000fe20000011409 */
[----:B------:R-:W-:Y:S01]  /*10ca0*/  ULDC.64 UR4, c[0x0][0xb88] ;  /* 0x0002e20000047ab9 */ /* 0x000fe20000000a00 */
[----:B------:R-:W-:Y:S01]  /*10cb0*/  IADD3 R4, P0, R9, R4, RZ ;  /* 0x0000000409047210 */ /* 0x000fe20007f1e0ff */
[----:B------:R-:W-:-:S03]  /*10cc0*/  IMAD R6, R6, UR4, RZ ;  /* 0x0000000406067c24 */ /* 0x000fc6000f8e02ff */
[----:B------:R-:W-:Y:S01]  /*10cd0*/  IADD3.X R5, R13, R5, R10, P0, !PT ;  /* 0x000000050d057210 */ /* 0x000fe200007fe40a */
[C---:B------:R-:W-:Y:S02]  /*10ce0*/  IMAD R9, R11.reuse, UR5, R6 ;  /* 0x000000050b097c24 */ /* 0x040fe4000f8e0206 */
[----:B------:R-:W-:Y:S01]  /*10cf0*/  IMAD.WIDE.U32 R4, R11, UR4, R4 ;  /* 0x000000040b047c25 */ /* 0x000fe2000f8e0004 */
[----:B------:R-:W-:-:S03]  /*10d00*/  ULDC.64 UR4, c[0x0][0xb50] ;  /* 0x0002d40000047ab9 */ /* 0x000fc60000000a00 */
[----:B------:R-:W-:Y:S01]  /*10d10*/  IMAD.IADD R5, R5, 0x1, R9 ;  /* 0x0000000105057824 */ /* 0x000fe200078e0209 */
[----:B------:R-:W-:Y:S02]  /*10d20*/  LEA R6, P0, R4, UR4, 0x2 ;  /* 0x0000000404067c11 */ /* 0x000fe4000f8010ff */
[----:B------:R-:W-:Y:S02]  /*10d30*/  IADD3 R13, P6, R24, 0x3000, RZ ;  /* 0x00003000180d7810 */ /* 0x000fe40007fde0ff */
[----:B------:R-:W-:Y:S01]  /*10d40*/  LEA.HI.X R4, R4, UR5, R5, 0x2, P0 ;  /* 0x0000000504047c11 */ /* 0x000fe200080f1405 */
[----:B------:R-:W-:Y:S01]  /*10d50*/  SHFL.IDX PT, R40, R6, RZ, 0x1c1f ;  /* 0x001c1fff06287589 */ /* 0x000fe200000e0000 */
[----:B------:R-:W-:Y:S01]  /*10d60*/  LOP3.LUT R12, R13, 0x180, RZ, 0xc0, !PT ;  /* 0x000001800d0c7812 */ /* 0x000fe200078ec0ff */
[----:B------:R-:W-:Y:S02]  /*10d70*/  ULDC.64 UR4, c[0x0][0xaa0] ;  /* 0x0002a80000047ab9 */ /* 0x000fe40000000a00 */
[----:B------:R-:W1:Y:S01]  /*10d80*/  SHFL.IDX PT, R41, R4, RZ, 0x1c1f ;  /* 0x001c1fff04297589 */ /* 0x000e6200000e0000 */
[----:B------:R-:W-:-:S02]  /*10d90*/  SHF.R.U64 R12, R12, 0x3, RZ ;  /* 0x000000030c0c7819 */ /* 0x000fc400000012ff */
[----:B------:R-:W-:Y:S02]  /*10da0*/  IADD3 R15, P2, R24, 0x1800, RZ ;  /* 0x00001800180f7810 */ /* 0x000fe40007f5e0ff */
[----:B------:R-:W-:Y:S01]  /*10db0*/  LOP3.LUT R12, R12, R13, RZ, 0x3c, !PT ;  /* 0x0000000d0c0c7212 */ /* 0x000fe200078e3cff */
[----:B------:R-:W-:Y:S01]  /*10dc0*/  IMAD R13, R52, 0xc0, R30 ;  /* 0x000000c0340d7824 */ /* 0x000fe200078e021e */
[----:B------:R-:W-:Y:S01]  /*10dd0*/  LOP3.LUT P0, RZ, R14, 0x3, RZ, 0xc0, !PT ;  /* 0x000000030eff7812 */ /* 0x000fe2000780c0ff */
[----:B------:R-:W-:-:S03]  /*10de0*/  IMAD.X R9, RZ, RZ, R25, P2 ;  /* 0x000000ffff097224 */ /* 0x000fc600010e0619 */
[----:B------:R-:W-:Y:S01]  /*10df0*/  ISETP.GE.OR P2, PT, R13, R38, P0 ;  /* 0x000000260d00720c */ /* 0x000fe20000746670 */
[----:B------:R-:W-:-:S12]  /*10e00*/  IMAD R37, R37, UR4, RZ ;  /* 0x0000000425257c24 */ /* 0x000fd8000f8e02ff */
[----:B-1----:R1:W-:Y:S02]  /*10e10*/  @!P2 ST.E desc[UR42][R40.64], R3 ;  /* 0x000000032800a985 */ /* 0x0023e4000c10192a */
[C---:B-1----:R-:W-:Y:S02]  /*10e20*/  IMAD R3, R36.reuse, UR5, R37 ;  /* 0x0000000524037c24 */ /* 0x042fe4000f8e0225 */
[----:B------:R-:W-:Y:S01]  /*10e30*/  IMAD.WIDE.U32 R36, R36, UR4, RZ ;  /* 0x0000000424247c25 */ /* 0x000fe2000f8e00ff */
[----:B------:R-:W-:-:S03]  /*10e40*/  ULDC.64 UR4, c[0x0][0xae8] ;  /* 0x0002ba0000047ab9 */ /* 0x000fc60000000a00 */
[----:B------:R-:W-:Y:S02]  /*10e50*/  IMAD.IADD R37, R37, 0x1, R3 ;  /* 0x0000000125257824 */ /* 0x000fe400078e0203 */
[----:B------:R-:W-:Y:S02]  /*10e60*/  IMAD R39, R39, UR4, RZ ;  /* 0x0000000427277c24 */ /* 0x000fe4000f8e02ff */
[----:B------:R-:W-:Y:S02]  /*10e70*/  IMAD R3, R46, 0x60, R50 ;  /* 0x000000602e037824 */ /* 0x000fe400078e0232 */
[C---:B------:R-:W-:Y:S01]  /*10e80*/  IMAD R39, R44.reuse, UR5, R39 ;  /* 0x000000052c277c24 */ /* 0x040fe2000f8e0227 */
[----:B------:R0:W5:Y:S01]  /*10e90*/  LDL R46, [R1+0x74] ;  /* 0x00007400012e7983 */ /* 0x0001620000100800 */
[----:B------:R-:W-:-:S03]  /*10ea0*/  IMAD.WIDE.U32 R36, R44, UR4, R36 ;  /* 0x000000042c247c25 */ /* 0x000fc6000f8e0024 */
[----:B------:R-:W-:Y:S04]  /*10eb0*/  SHFL.IDX PT, R42, R6, 0x1, 0x1c1f ;  /* 0x003c1f00062a7f89 */ /* 0x000fe800000e0000 */
[----:B------:R-:W1:Y:S01]  /*10ec0*/  SHFL.IDX PT, R43, R4, 0x1, 0x1c1f ;  /* 0x003c1f00042b7f89 */ /* 0x000e6200000e0000 */
[----:B------:R-:W-:Y:S01]  /*10ed0*/  IADD3 R5, R13, 0x8, RZ ;  /* 0x000000080d057810 */ /* 0x000fe20007ffe0ff */
[----:B------:R-:W-:Y:S01]  /*10ee0*/  IMAD R40, R52, 0xc0, R3 ;  /* 0x000000c034287824 */ /* 0x000fe200078e0203 */
[----:B------:R-:W-:Y:S01]  /*10ef0*/  IADD3 R27, P5, R24, 0x4800, RZ ;  /* 0x00004800181b7810 */ /* 0x000fe20007fbe0ff */
[----:B------:R0:W5:Y:S01]  /*10f00*/  LDL R44, [R1+0x50] ;  /* 0x00005000012c7983 */ /* 0x0001620000100800 */
[----:B------:R-:W-:Y:S01]  /*10f10*/  ISETP.GE.OR P0, PT, R5, R38, P0 ;  /* 0x000000260500720c */ /* 0x000fe20000706670 */
[----:B------:R-:W-:-:S12]  /*10f20*/  ULDC.64 UR4, c[0x0][0xaf0] ;  /* 0x0002bc0000047ab9 */ /* 0x000fd80000000a00 */
[----:B-1----:R1:W-:Y:S02]  /*10f30*/  @!P0 ST.E desc[UR42][R42.64], R20 ;  /* 0x000000142a008985 */ /* 0x0023e4000c10192a */
[----:B-1----:R-:W1:Y:S01]  /*10f40*/  @P1 LDC R20, c[0x0][0xbf0] ;  /* 0x0002fc00ff141b82 */ /* 0x002e620000000800 */
[----:B------:R-:W-:Y:S01]  /*10f50*/  IADD3 R29, P4, R24, 0x6000, RZ ;  /* 0x00006000181d7810 */ /* 0x000fe20007f9e0ff */
[----:B------:R-:W-:Y:S01]  /*10f60*/  @P1 IMAD.HI.U32 R3, R40, R45, RZ ;  /* 0x0000002d28031227 */ /* 0x000fe200078e00ff */
[C---:B------:R-:W-:Y:S02]  /*10f70*/  IADD3 R7, P3, R24.reuse, 0x7800, RZ ;  /* 0x0000780018077810 */ /* 0x040fe40007f7e0ff */
[----:B------:R-:W-:Y:S01]  /*10f80*/  LOP3.LUT R26, R27, 0x180, RZ, 0xc0, !PT ;  /* 0x000001801b1a7812 */ /* 0x000fe200078ec0ff */
[----:B------:R-:W-:Y:S01]  /*10f90*/  IMAD.IADD R37, R37, 0x1, R39 ;  /* 0x0000000125257824 */ /* 0x000fe200078e0227 */
[----:B------:R-:W-:Y:S01]  /*10fa0*/  LOP3.LUT R28, R29, 0x180, RZ, 0xc0, !PT ;  /* 0x000001801d1c7812 */ /* 0x000fe200078ec0ff */
[----:B------:R-:W-:Y:S01]  /*10fb0*/  IMAD R21, R21, UR4, RZ ;  /* 0x0000000415157c24 */ /* 0x000fe2000f8e02ff */
[----:B------:R-:W-:Y:S01]  /*10fc0*/  LOP3.LUT R8, R15, 0x180, RZ, 0xc0, !PT ;  /* 0x000001800f087812 */ /* 0x000fe200078ec0ff */
[----:B------:R-:W-:Y:S01]  /*10fd0*/  IMAD.MOV.U32 R39, RZ, RZ, R40 ;  /* 0x000000ffff277224 */ /* 0x000fe200078e0028 */
[----:B------:R-:W-:-:S02]  /*10fe0*/  LOP3.LUT R11, R24, 0x180, RZ, 0xc0, !PT ;  /* 0x00000180180b7812 */ /* 0x000fc400078ec0ff */
[----:B------:R-:W-:Y:S01]  /*10ff0*/  LOP3.LUT R6, R7, 0x180, RZ, 0xc0, !PT ;  /* 0x0000018007067812 */ /* 0x000fe200078ec0ff */
[----:B------:R-:W-:Y:S01]  /*11000*/  IMAD R21, R2, UR5, R21 ;  /* 0x0000000502157c24 */ /* 0x000fe2000f8e0215 */
[----:B------:R-:W-:Y:S02]  /*11010*/  SHF.R.U64 R26, R26, 0x3, RZ ;  /* 0x000000031a1a7819 */ /* 0x000fe400000012ff */
[----:B------:R-:W-:Y:S02]  /*11020*/  SHF.R.U64 R28, R28, 0x3, RZ ;  /* 0x000000031c1c7819 */ /* 0x000fe400000012ff */
[----:B------:R-:W-:Y:S02]  /*11030*/  SHF.R.U64 R8, R8, 0x3, RZ ;  /* 0x0000000308087819 */ /* 0x000fe400000012ff */
[----:B------:R-:W-:Y:S02]  /*11040*/  SHF.R.U64 R11, R11, 0x3, RZ ;  /* 0x000000030b0b7819 */ /* 0x000fe400000012ff */
[----:B-1----:R-:W-:Y:S01]  /*11050*/  @P1 SHF.R.U32.HI R39, RZ, R20, R3 ;  /* 0x00000014ff271219 */ /* 0x002fe20000011603 */
[----:B------:R-:W-:Y:S01]  /*11060*/  IMAD.WIDE.U32 R2, R2, UR4, R36 ;  /* 0x0000000402027c25 */ /* 0x000fe2000f8e0024 */
[----:B------:R-:W-:Y:S01]  /*11070*/  SHF.R.U64 R6, R6, 0x3, RZ ;  /* 0x0000000306067819 */ /* 0x000fe200000012ff */
[----:B------:R-:W-:Y:S01]  /*11080*/  ULDC.64 UR4, c[0x0][0xae0] ;  /* 0x0002b80000047ab9 */ /* 0x000fe20000000a00 */
[----:B------:R-:W-:Y:S01]  /*11090*/  LOP3.LUT R26, R26, R27, RZ, 0x3c, !PT ;  /* 0x0000001b1a1a7212 */ /* 0x000fe200078e3cff */
[----:B------:R-:W-:Y:S01]  /*110a0*/  IMAD.MOV R37, RZ, RZ, -R39 ;  /* 0x000000ffff257224 */ /* 0x000fe200078e0a27 */
[----:B------:R-:W-:Y:S01]  /*110b0*/  LOP3.LUT R28, R28, R29, RZ, 0x3c, !PT ;  /* 0x0000001d1c1c7212 */ /* 0x000fe200078e3cff */
[--C-:B------:R-:W-:Y:S01]  /*110c0*/  IMAD.X R13, RZ, RZ, R25.reuse, P6 ;  /* 0x000000ffff0d7224 */ /* 0x100fe200030e0619 */
[----:B------:R-:W-:Y:S01]  /*110d0*/  LOP3.LUT R8, R8, R15, RZ, 0x3c, !PT ;  /* 0x0000000f08087212 */ /* 0x000fe200078e3cff */
[--C-:B------:R-:W-:Y:S01]  /*110e0*/  IMAD.X R27, RZ, RZ, R25.reuse, P5 ;  /* 0x000000ffff1b7224 */ /* 0x100fe200028e0619 */
[----:B------:R-:W-:Y:S01]  /*110f0*/  LOP3.LUT R4, R11, R24, RZ, 0x3c, !PT ;  /* 0x000000180b047212 */ /* 0x000fe200078e3cff */
[--C-:B------:R-:W-:Y:S01]  /*11100*/  IMAD.X R29, RZ, RZ, R25.reuse, P4 ;  /* 0x000000ffff1d7224 */ /* 0x100fe200020e0619 */
[----:B------:R-:W-:Y:S01]  /*11110*/  LOP3.LUT R32, R6, R7, RZ, 0x3c, !PT ;  /* 0x0000000706207212 */ /* 0x000fe200078e3cff */
[----:B------:R-:W-:Y:S01]  /*11120*/  IMAD.X R33, RZ, RZ, R25, P3 ;  /* 0x000000ffff217224 */ /* 0x000fe200018e0619 */
[----:B------:R-:W-:Y:S01]  /*11130*/  SHF.R.S32.HI R20, RZ, 0x1f, R39 ;  /* 0x0000001fff147819 */ /* 0x000fe20000011427 */
[----:B------:R-:W-:Y:S01]  /*11140*/  IMAD.MOV.U32 R5, RZ, RZ, R25 ;  /* 0x000000ffff057224 */ /* 0x000fe200078e0019 */
[----:B------:R-:W-:Y:S01]  /*11150*/  IADD3 R3, R3, R21, RZ ;  /* 0x0000001503037210 */ /* 0x000fe20007ffe0ff */
[----:B------:R-:W-:Y:S01]  /*11160*/  IMAD R21, R0, R37, R40 ;  /* 0x0000002500157224 */ /* 0x000fe200078e0228 */
[----:B------:R-:W5:Y:S01]  /*11170*/  LD.E.128 R8, desc[UR42][R8.64] ;  /* 0x0000002a08087980 */ /* 0x000f62000c101d00 */
[----:B------:R-:W-:-:S03]  /*11180*/  IMAD R20, R20, UR4, RZ ;  /* 0x0000000414147c24 */ /* 0x000fc6000f8e02ff */
[----:B------:R-:W5:Y:S01]  /*11190*/  LD.E.128 R4, desc[UR42][R4.64] ;  /* 0x0000002a04047980 */ /* 0x000f62000c101d00 */
[----:B------:R-:W-:-:S03]  /*111a0*/  SHF.R.S32.HI R0, RZ, 0x1f, R21 ;  /* 0x0000001fff007819 */ /* 0x000fc60000011415 */
[----:B------:R-:W5:Y:S01]  /*111b0*/  LD.E.128 R12, desc[UR42][R12.64] ;  /* 0x0000002a0c0c7980 */ /* 0x000f62000c101d00 */
[----:B------:R-:W-:-:S03]  /*111c0*/  IMAD R37, R39, UR5, R20 ;  /* 0x0000000527257c24 */ /* 0x000fc6000f8e0214 */
[----:B------:R-:W5:Y:S01]  /*111d0*/  LD.E.128 R24, desc[UR42][R26.64] ;  /* 0x0000002a1a187980 */ /* 0x000f62000c101d00 */
[----:B------:R-:W-:Y:S01]  /*111e0*/  IMAD.WIDE.U32 R2, R39, UR4, R2 ;  /* 0x0000000427027c25 */ /* 0x000fe2000f8e0002 */
[----:B------:R-:W-:Y:S02]  /*111f0*/  ULDC.64 UR4, c[0x0][0xad8] ;  /* 0x0002b60000047ab9 */ /* 0x000fe40000000a00 */
[----:B------:R-:W5:Y:S04]  /*11200*/  LD.E.128 R28, desc[UR42][R28.64] ;  /* 0x0000002a1c1c7980 */ /* 0x000f68000c101d00 */
[----:B------:R-:W5:Y:S01]  /*11210*/  LD.E.128 R32, desc[UR42][R32.64] ;  /* 0x0000002a20207980 */ /* 0x000f62000c101d00 */
[----:B------:R-:W-:Y:S01]  /*11220*/  @!PT LDS RZ, [RZ] ;  /* 0x00000000fffff984 */ /* 0x000fe20000000800 */
[----:B------:R-:W-:Y:S01]  /*11230*/  @!PT LDS RZ, [RZ] ;  /* 0x00000000fffff984 */ /* 0x000fe20000000800 */
[----:B------:R-:W-:Y:S01]  /*11240*/  @!PT LDS RZ, [RZ] ;  /* 0x00000000fffff984 */ /* 0x000fe20000000800 */
[----:B------:R-:W-:Y:S01]  /*11250*/  @!PT LDS RZ, [RZ] ;  /* 0x00000000fffff984 */ /* 0x000fe20000000800 */
[----:B------:R1:W-:Y:S06]  /*11260*/  MEMBAR.ALL.CTA ;  /* 0x0000000000007992 */ /* 0x0003ec0000008000 */
[----:B-1----:R-:W1:Y:S01]  /*11270*/  FENCE.VIEW.ASYNC.S ;  /* 0x00000000000073c6 */ /* 0x002e620000000000 */
[----:B------:R-:W-:-:S02]  /*11280*/  IMAD.IADD R3, R3, 0x1, R37 ;  /* 0x0000000103037824 */ /* 0x000fc400078e0225 */
[----:B------:R-:W-:Y:S02]  /*11290*/  IMAD R0, R0, UR4, RZ ;  /* 0x0000000400007c24 */ /* 0x000fe4000f8e02ff */
[----:B------:R-:W-:Y:S02]  /*112a0*/  IMAD R43, R52, 0xc0, R50 ;  /* 0x000000c0342b7824 */ /* 0x000fe400078e0232 */
[C---:B------:R-:W-:Y:S02]  /*112b0*/  IMAD R37, R21.reuse, UR5, R0 ;  /* 0x0000000515257c24 */ /* 0x040fe4000f8e0200 */
[----:B------:R-:W-:Y:S01]  /*112c0*/  IMAD.WIDE.U32 R2, R21, UR4, R2 ;  /* 0x0000000415027c25 */ /* 0x000fe2000f8e0002 */
[----:B------:R-:W-:Y:S01]  /*112d0*/  ISETP.GE.AND P0, PT, R43, R38, PT ;  /* 0x000000262b00720c */ /* 0x000fe20003f06270 */
[----:B------:R-:W-:Y:S02]  /*112e0*/  ULDC.64 UR4, c[0x0][0xa80] ;  /* 0x0002a00000047ab9 */ /* 0x000fe40000000a00 */
[----:B------:R-:W-:Y:S01]  /*112f0*/  IMAD.IADD R3, R3, 0x1, R37 ;  /* 0x0000000103037824 */ /* 0x000fe200078e0225 */
[----:B------:R-:W-:Y:S01]  /*11300*/  LEA R39, P1, R2, UR4, 0x1 ;  /* 0x0000000402277c11 */ /* 0x000fe2000f8208ff */
[----:B------:R-:W-:-:S03]  /*11310*/  VIADD R0, R18, 0x19c20 ;  /* 0x00019c2012007836 */ /* 0x000fc60000000000 */
[----:B------:R-:W-:Y:S02]  /*11320*/  LEA.HI.X R42, R2, UR5, R3, 0x1, P1 ;  /* 0x00000005022a7c11 */ /* 0x000fe400088f0c03 */
[----:B------:R-:W-:Y:S01]  /*11330*/  PRMT R0, RZ, 0x654, R0 ;  /* 0x00000654ff007816 */ /* 0x000fe20000000000 */
[----:B-1----:R0:W1:Y:S01]  /*11340*/  SHFL.IDX PT, R20, R39, RZ, 0x1c1f ;  /* 0x001c1fff27147589 */ /* 0x00206200000e0000 */
[----:B------:R-:W-:Y:S02]  /*11350*/  BSSY B1, `(.L_x_477) ;  /* 0x0000010000017945 */ /* 0x000fe40003800000 */
[----:B------:R0:W-:Y:S01]  /*11360*/  SYNCS.ARRIVE.TRANS64.RED.A1T0 RZ, [R0+URZ], RZ ;  /* 0x000000ff00ff79a7 */ /* 0x0001e2000810043f */
[----:B------:R0:W2:Y:S01]  /*11370*/  SHFL.IDX PT, R21, R42, RZ, 0x1c1f ;  /* 0x001c1fff2a157589 */ /* 0x0000a200000e0000 */
[----:B------:R-:W-:Y:S05]  /*11380*/  @P0 BRA `(.L_x_478) ;  /* 0x0000000000300947 */ /* 0x000fea0003800000 */
[----:B------:R-:W-:Y:S02]  /*11390*/  ULDC UR4, c[0x0][0xac8] ;  /* 0x0002b20000047ab9 */ /* 0x000fe40000000800 */
[----:B-----5:R-:W-:Y:S02]  /*113a0*/  ISETP.GE.AND P1, PT, R47, UR4, PT ;  /* 0x000000042f007c0c */ /* 0x020fe4000bf26270 */
[----:B------:R-:W-:Y:S02]  /*113b0*/  ISETP.GE.AND P2, PT, R44, UR4, PT ;  /* 0x000000042c007c0c */ /* 0x000fe4000bf46270 */
[----:B------:R-:W-:-:S09]  /*113c0*/  ISETP.GE.AND P0, PT, R49, UR4, PT ;  /* 0x0000000431007c0c */ /* 0x000fd2000bf06270 */
[-C--:B-1----:R-:W-:Y:S02]  /*113d0*/  @!P1 LEA R36, P3, R47, R20.reuse, 0x1 ;  /* 0x000000142f249211 */ /* 0x082fe400078608ff */
[C---:B------:R-:W-:Y:S02]  /*113e0*/  @!P2 LEA R40, P4, R44.reuse, R20, 0x1 ;  /* 0x000000142c28a211 */ /* 0x040fe400078808ff */
[----:B--2---:R-:W-:Y:S01]  /*113f0*/  @!P0 IMAD.WIDE R2, R49, 0x2, R20 ;  /* 0x0000000231028825 */ /* 0x004fe200078e0214 */
[-C--:B------:R-:W-:Y:S02]  /*11400*/  @!P1 LEA.HI.X R37, R47, R21.reuse, R48, 0x1, P3 ;  /* 0x000000152f259211 */ /* 0x080fe400018f0c30 */
[----:B------:R-:W-:Y:S02]  /*11410*/  @!P2 LEA.HI.X R41, R44, R21, R46, 0x1, P4 ;  /* 0x000000152c29a211 */ /* 0x000fe400020f0c2e */
[----:B------:R3:W-:Y:S04]  /*11420*/  @!P0 ST.E.128 desc[UR42][R2.64], R4 ;  /* 0x0000000402008985 */ /* 0x0007e8000c101d2a */
[----:B------:R3:W-:Y:S04]  /*11430*/  @!P1 ST.E.128 desc[UR42][R36.64], R12 ;  /* 0x0000000c24009985 */ /* 0x0007e8000c101d2a */
[----:B------:R3:W-:Y:S02]  /*11440*/  @!P2 ST.E.128 desc[UR42][R40.64], R28 ;  /* 0x0000001c2800a985 */ /* 0x0007e4000c101d2a */
.L_x_478:
[----:B------:R-:W-:Y:S05]  /*11450*/  BSYNC B1 ;  /* 0x0000000000017941 */ /* 0x000fea0003800000 */
.L_x_477:
[----:B---3--:R-:W-:Y:S01]  /*11460*/  VIADD R3, R43, 0x60 ;  /* 0x000000602b037836 */ /* 0x008fe20000000000 */
[----:B-----5:R3:W4:Y:S04]  /*11470*/  SHFL.IDX PT, R5, R42, 0x1, 0x1c1f ;  /* 0x003c1f002a057f89 */ /* 0x02072800000e0000 */
[----:B------:R-:W-:Y:S01]  /*11480*/  ISETP.GE.AND P0, PT, R3, R38, PT ;  /* 0x000000260300720c */ /* 0x000fe20003f06270 */
[----:B------:R3:W0:-:S12]  /*11490*/  SHFL.IDX PT, R4, R39, 0x1, 0x1c1f ;  /* 0x003c1f0027047f89 */ /* 0x00061800000e0000 */
[----:B---3--:R-:W-:Y:S05]  /*114a0*/  @P0 BRA `(.L_x_479) ;  /* 0x0000000800cc0947 */ /* 0x008fea0003800000 */
[----:B------:R-:W-:Y:S02]  /*114b0*/  ULDC UR4, c[0x0][0xac8] ;  /* 0x0002b20000047ab9 */ /* 0x000fe40000000800 */
[----:B------:R-:W-:Y:S02]  /*114c0*/  ISETP.GE.AND P2, PT, R47, UR4, PT ;  /* 0x000000042f007c0c */ /* 0x000fe4000bf46270 */
[----:B------:R-:W-:-:S11]  /*114d0*/  ISETP.GE.AND P1, PT, R49, UR4, PT ;  /* 0x0000000431007c0c */ /* 0x000fd6000bf26270 */
[----:B0-----:R-:W-:Y:S02]  /*114e0*/  @!P2 LEA R6, P0, R47, R4, 0x1 ;  /* 0x000000042f06a211 */ /* 0x001fe400078008ff */
[----:B----4-:R-:W-:Y:S02]  /*114f0*/  @!P1 IMAD.WIDE R2, R49, 0x2, R4 ;  /* 0x0000000231029825 */ /* 0x010fe400078e0204 */
        /* <DEDUP_REMOVED lines=9> */
.L_x_475:
[----:B------:R-:W0:Y:S01]  /*11590*/  LDL.LU R4, [R1+0x38] ;  /* 0x0000380001047983 */ /* 0x000e220000300800 */
[----:B------:R-:W-:Y:S01]  /*115a0*/  ULDC.64 UR4, c[0x0][0xc00] ;  /* 0x0003000000047ab9 */ /* 0x000fe20000000a00 */
[----:B------:R-:W-:Y:S01]  /*115b0*/  IMAD.MOV.U32 R6, RZ, RZ, RZ ;  /* 0x000000ffff067224 */ /* 0x000fe200078e00ff */
[----:B------:R-:W2:Y:S01]  /*115c0*/  LDC R25, c[0x0][0xbe8] ;  /* 0x0002fa00ff197b82 */ /* 0x000ea20000000800 */
[----:B------:R-:W3:Y:S01]  /*115d0*/  LDL.LU R0, [R1+0x3c] ;  /* 0x00003c0001007983 */ /* 0x000ee20000300800 */
[----:B------:R-:W-:-:S04]  /*115e0*/  ISETP.NE.U32.AND P0, PT, RZ, UR4, PT ;  /* 0x00000004ff007c0c */ /* 0x000fc8000bf05070 */
[----:B------:R-:W-:Y:S02]  /*115f0*/  ISETP.NE.AND.EX P0, PT, RZ, UR5, PT, P0 ;  /* 0x00000005ff007c0c */ /* 0x000fe4000bf05300 */
[----:B0-----:R-:W-:-:S04]  /*11600*/  IADD3 R2, P1, R4, UR4, RZ ;  /* 0x0000000404027c10 */ /* 0x001fc8000ff3e0ff */
[----:B---3--:R-:W-:Y:S01]  /*11610*/  IADD3.X R3, R0, UR5, RZ, P1, !PT ;  /* 0x0000000500037c10 */ /* 0x008fe20008ffe4ff */
[----:B------:R-:W-:Y:S02]  /*11620*/  ULDC.64 UR4, c[0x0][0xc08] ;  /* 0x0003020000047ab9 */ /* 0x000fe40000000a00 */
[----:B------:R-:W-:-:S04]  /*11630*/  ISETP.NE.U32.AND P1, PT, RZ, UR4, PT ;  /* 0x00000004ff007c0c */ /* 0x000fc8000bf25070 */
[----:B------:R0:W5:Y:S01]  /*11640*/  @P0 LDG.E R6, desc[UR42][R2.64] ;  /* 0x0000002a02060981 */ /* 0x000162000c1e1900 */
[----:B------:R-:W-:Y:S01]  /*11650*/  ISETP.NE.AND.EX P1, PT, RZ, UR5, PT, P1 ;  /* 0x00000005ff007c0c */ /* 0x000fe2000bf25310 */
[----:B------:R-:W3:-:S12]  /*11660*/  S2R R7, SR_TID.X ;  /* 0x0000000000077919 */ /* 0x000ed80000002100 */
[----:B------:R-:W-:Y:S01]  /*11670*/  @P1 IADD3 R4, P2, R4, UR4, RZ ;  /* 0x0000000404041c10 */ /* 0x000fe2000ff5e0ff */
[----:B------:R-:W-:-:S03]  /*11680*/  ULDC UR4, c[0x0][0xa88] ;  /* 0x0002a20000047ab9 */ /* 0x000fc60000000800 */
[----:B------:R-:W-:Y:S01]  /*11690*/  @P1 IADD3.X R5, R0, UR5, RZ, P2, !PT ;  /* 0x0000000500051c10 */ /* 0x000fe200097fe4ff */
[----:B------:R-:W-:-:S06]  /*116a0*/  IMAD.U32 R0, RZ, RZ, UR4 ;  /* 0x00000004ff007e24 */ /* 0x000fcc000f8e00ff */
[----:B------:R0:W5:Y:S01]  /*116b0*/  @P1 LDG.E R0, desc[UR42][R4.64] ;  /* 0x0000002a04001981 */ /* 0x000162000c1e1900 */
[----:B--2---:R-:W-:Y:S01]  /*116c0*/  ISETP.NE.AND P2, PT, R25, 0x1, PT ;  /* 0x000000011900780c */ /* 0x004fe20003f45270 */
[----:B---3--:R-:W-:-:S12]  /*116d0*/  VIADD R30, R7, 0xffffff80 ;  /* 0xffffff80071e7836 */ /* 0x008fd80000000000 */
[----:B------:R-:W2:Y:S01]  /*116e0*/  @P2 LDC R27, c[0x0][0xbec] ;  /* 0x0002fb00ff1b2b82 */ /* 0x000ea20000000800 */
[----:B------:R-:W-:Y:S01]  /*116f0*/  ISETP.GE.AND P3, PT, R30, 0xc0, PT ;  /* 0x000000c01e00780c */ /* 0x000fe20003f66270 */
[----:B0-----:R-:W-:-:S12]  /*11700*/  @P1 BRA `(.L_x_480) ;  /* 0x0000000000101947 */ /* 0x001fd80003800000 */
[----:B------:R-:W-:Y:S05]  /*11710*/  @!P0 BRA `(.L_x_480) ;  /* 0x00000000000c8947 */ /* 0x000fea0003800000 */
[----:B------:R-:W3:Y:S04]  /*11720*/  LDG.E R5, desc[UR42][R2.64] ;  /* 0x0000002a02057981 */ /* 0x000ee8000c1e1900 */
[----:B-----5:R-:W3:Y:S02]  /*11730*/  LDG.E R0, desc[UR42][R2.64+0x4] ;  /* 0x0000042a02007981 */ /* 0x020ee4000c1e1900 */
[----:B---3--:R-:W-:-:S07]  /*11740*/  IMAD.IADD R0, R0, 0x1, -R5 ;  /* 0x0000000100007824 */ /* 0x008fce00078e0a05 */
.L_x_480:
[----:B------:R-:W3:Y:S04]  /*11750*/  LDL.LU R3, [R1+0x28] ;  /* 0x0000280001037983 */ /* 0x000ee80000300800 */
[----:B------:R-:W4:Y:S04]  /*11760*/  LDL.LU R2, [R1+0x44] ;  /* 0x0000440001027983 */ /* 0x000f280000300800 */
[----:B------:R-:W2:Y:S04]  /*11770*/  LDL R29, [R1+0x34] ;  /* 0x00003400011d7983 */ /* 0x000ea80000100800 */
[----:B------:R0:W5:Y:S01]  /*11780*/  LDL R26, [R1+0x48] ;  /* 0x00004800011a7983 */ /* 0x0001620000100800 */
[----:B------:R-:W-:Y:S01]  /*11790*/  BSSY B1, `(.L_x_481) ;  /* 0x000002d000017945 */ /* 0x000fe20003800000 */
[----:B-----5:R-:W-:-:S02]  /*117a0*/  SHF.R.S32.HI R11, RZ, 0x1f, R6 ;  /* 0x0000001fff0b7819 */ /* 0x020fc40000011406 */
[----:B---3--:R-:W-:Y:S02]  /*117b0*/  SEL R13, R3, RZ, !P0 ;  /* 0x000000ff030d7207 */ /* 0x008fe40004000000 */
[----:B----4-:R-:W-:Y:S02]  /*117c0*/  SEL R12, R2, RZ, !P0 ;  /* 0x000000ff020c7207 */ /* 0x010fe40004000000 */
[----:B--2---:R-:W-:Y:S01]  /*117d0*/  SHF.R.S32.HI R10, RZ, 0x1f, R29 ;  /* 0x0000001fff0a7819 */ /* 0x004fe2000001141d */
[----:B0-----:R-:W-:Y:S06]  /*117e0*/  @P3 BRA `(.L_x_482) ;  /* 0x00000000009c3947 */ /* 0x001fec0003800000 */
[----:B------:R-:W0:Y:S01]  /*117f0*/  LDC R9, c[0x0][0xbe8] ;  /* 0x0002fa00ff097b82 */ /* 0x000e220000000800 */
[----:B------:R-:W-:-:S04]  /*11800*/  IMAD R2, R26, 0xc0, R7 ;  /* 0x000000c01a027824 */ /* 0x000fc800078e0207 */
[----:B------:R-:W-:Y:S02]  /*11810*/  VIADD R8, R2, 0xffffff80 ;  /* 0xffffff8002087836 */ /* 0x000fe40000000000 */
[----:B0-----:R-:W-:-:S05]  /*11820*/  IMAD R3, R0, R9, RZ ;  /* 0x0000000900037224 */ /* 0x001fca00078e02ff */
[----:B------:R-:W-:-:S13]  /*11830*/  ISETP.GE.AND P0, PT, R8, R3, PT ;  /* 0x000000030800720c */ /* 0x000fda0003f06270 */
[----:B------:R-:W-:Y:S05]  /*11840*/  @P0 BRA `(.L_x_482) ;  /* 0x0000000000840947 */ /* 0x000fea0003800000 */
[----:B------:R-:W-:Y:S01]  /*11850*/  ISETP.NE.AND P0, PT, R9, 0x1, PT ;  /* 0x000000010900780c */ /* 0x000fe20003f05270 */
[----:B------:R-:W-:Y:S01]  /*11860*/  ULDC.64 UR4, c[0x0][0xb90] ;  /* 0x0002e40000047ab9 */ /* 0x000fe20000000a00 */
[----:B------:R-:W-:Y:S01]  /*11870*/  MOV R3, R11 ;  /* 0x0000000b00037202 */ /* 0x000fe20000000f00 */
[----:B------:R-:W-:Y:S02]  /*11880*/  IMAD R7, R10, UR4, RZ ;  /* 0x000000040a077c24 */ /* 0x000fe4000f8e02ff */
[----:B------:R-:W-:Y:S02]  /*11890*/  IMAD.MOV.U32 R2, RZ, RZ, R6 ;  /* 0x000000ffff027224 */ /* 0x000fe400078e0006 */
[----:B------:R-:W-:Y:S02]  /*118a0*/  IMAD.MOV.U32 R5, RZ, RZ, R8 ;  /* 0x000000ffff057224 */ /* 0x000fe400078e0008 */
[----:B------:R-:W-:-:S04]  /*118b0*/  IMAD.WIDE.U32 R2, R29, UR4, R2 ;  /* 0x000000041d027c25 */ /* 0x000fc8000f8e0002 */
[----:B------:R-:W0:Y:S01]  /*118c0*/  @P0 LDC R15, c[0x0][0xbec] ;  /* 0x0002fb00ff0f0b82 */ /* 0x000e220000000800 */
[----:B------:R-:W-:Y:S01]  /*118d0*/  IMAD R7, R29, UR5, R7 ;  /* 0x000000051d077c24 */ /* 0x000fe2000f8e0207 */
[----:B------:R-:W-:-:S03]  /*118e0*/  ULDC.64 UR4, c[0x0][0xb98] ;  /* 0x0002e60000047ab9 */ /* 0x000fc60000000a00 */
[----:B------:R-:W-:-:S03]  /*118f0*/  IMAD.IADD R3, R3, 0x1, R7 ;  /* 0x0000000103037824 */ /* 0x000fc600078e0207 */
[----:B------:R-:W2:Y:S01]  /*11900*/  @P0 LDC R21, c[0x0][0xbf0] ;  /* 0x0002fc00ff150b82 */ /* 0x000ea20000000800 */
[----:B------:R-:W-:-:S04]  /*11910*/  IMAD.WIDE.U32 R2, R13, UR4, R2 ;  /* 0x000000040d027c25 */ /* 0x000fc8000f8e0002 */
[----:B0-----:R-:W-:-:S05]  /*11920*/  @P0 IMAD.HI.U32 R4, R8, R15, RZ ;  /* 0x0000000f08040227 */ /* 0x001fca00078e00ff */
[----:B--2---:R-:W-:Y:S01]  /*11930*/  @P0 SHF.R.U32.HI R5, RZ, R21, R4 ;  /* 0x00000015ff050219 */ /* 0x004fe20000011604 */
[----:B------:R-:W-:-:S03]  /*11940*/  IMAD R4, R12, UR4, RZ ;  /* 0x000000040c047c24 */ /* 0x000fc6000f8e02ff */
[----:B------:R-:W-:Y:S01]  /*11950*/  IADD3 R2, P0, R5, R2, RZ ;  /* 0x0000000205027210 */ /* 0x000fe20007f1e0ff */
[----:B------:R-:W-:-:S04]  /*11960*/  IMAD.MOV R7, RZ, RZ, -R5 ;  /* 0x000000ffff077224 */ /* 0x000fc800078e0a05 */
[----:B------:R-:W-:Y:S01]  /*11970*/  IMAD R7, R9, R7, R8 ;  /* 0x0000000709077224 */ /* 0x000fe200078e0208 */
[----:B------:R-:W-:Y:S01]  /*11980*/  SHF.R.S32.HI R9, RZ, 0x1f, R5 ;  /* 0x0000001fff097819 */ /* 0x000fe20000011405 */
[----:B------:R-:W-:Y:S01]  /*11990*/  IMAD R8, R13, UR5, R4 ;  /* 0x000000050d087c24 */ /* 0x000fe2000f8e0204 */
[----:B------:R-:W-:Y:S02]  /*119a0*/  ULDC.64 UR4, c[0x0][0xb88] ;  /* 0x0002e20000047ab9 */ /* 0x000fe40000000a00 */
[----:B------:R-:W-:Y:S02]  /*119b0*/  SHF.R.S32.HI R4, RZ, 0x1f, R7 ;  /* 0x0000001fff047819 */ /* 0x000fe40000011407 */
[----:B------:R-:W-:-:S03]  /*119c0*/  IADD3.X R3, R9, R3, R8, P0, !PT ;  /* 0x0000000309037210 */ /* 0x000fc600007fe408 */
[----:B------:R-:W-:Y:S02]  /*119d0*/  IMAD R4, R4, UR4, RZ ;  /* 0x0000000404047c24 */ /* 0x000fe4000f8e02ff */
[----:B------:R-:W-:-:S04]  /*119e0*/  IMAD.WIDE.U32 R2, R7, UR4, R2 ;  /* 0x0000000407027c25 */ /* 0x000fc8000f8e0002 */
[----:B------:R-:W-:Y:S01]  /*119f0*/  IMAD R5, R7, UR5, R4 ;  /* 0x0000000507057c24 */ /* 0x000fe2000f8e0204 */
[----:B------:R-:W-:Y:S02]  /*11a00*/  ULDC.64 UR4, c[0x0][0xb50] ;  /* 0x0002d40000047ab9 */ /* 0x000fe40000000a00 */
[----:B------:R-:W-:Y:S01]  /*11a10*/  LEA R4, P0, R2, UR4, 0x2 ;  /* 0x0000000402047c11 */ /* 0x000fe2000f8010ff */
[----:B------:R-:W-:-:S05]  /*11a20*/  IMAD.IADD R3, R3, 0x1, R5 ;  /* 0x0000000103037824 */ /* 0x000fca00078e0205 */
[----:B------:R-:W-:Y:S01]  /*11a30*/  LEA.HI.X R5, R2, UR5, R3, 0x2, P0 ;  /* 0x0000000502057c11 */ /* 0x000fe200080f1403 */
[----:B------:R-:W-:-:S05]  /*11a40*/  IMAD.MOV.U32 R3, RZ, RZ, -0x800000 ;  /* 0xff800000ff037424 */ /* 0x000fca00078e00ff */
[----:B------:R0:W-:Y:S02]  /*11a50*/  STG.E desc[UR42][R4.64], R3 ;  /* 0x0000000304007986 */ /* 0x0001e4000c10192a */
.L_x_482:
[----:B------:R-:W-:Y:S05]  /*11a60*/  BSYNC B1 ;  /* 0x0000000000017941 */ /* 0x000fea0003800000 */
.L_x_481:
[----:B------:R2:W5:Y:S04]  /*11a70*/  LDL R14, [R1+0x50] ;  /* 0x00005000010e7983 */ /* 0x0005680000100800 */
[----:B------:R2:W5:Y:S04]  /*11a80*/  LDL R15, [R1+0x74] ;  /* 0x00007400010f7983 */ /* 0x0005680000100800 */
[----:B------:R2:W5:Y:S04]  /*11a90*/  LDL R20, [R1+0x4c] ;  /* 0x00004c0001147983 */ /* 0x0005680000100800 */
[----:B------:R2:W5:Y:S04]  /*11aa0*/  LDL R21, [R1+0x78] ;  /* 0x0000780001157983 */ /* 0x0005680000100800 */
[----:B------:R2:W5:Y:S01]  /*11ab0*/  LDL R24, [R1+0x30] ;  /* 0x0000300001187983 */ /* 0x0005620000100800 */
[--C-:B0-----:R-:W-:Y:S01]  /*11ac0*/  SHF.R.S32.HI R4, RZ, 0x1f, R30.reuse ;  /* 0x0000001fff047819 */ /* 0x101fe2000001141e */
[----:B------:R-:W0:Y:S01]  /*11ad0*/  @P2 LDC R9, c[0x0][0xbf0] ;  /* 0x0002fc00ff092b82 */ /* 0x000e220000000800 */
[----:B------:R-:W-:Y:S01]  /*11ae0*/  SHF.R.S32.HI R28, RZ, 0x1f, R30 ;  /* 0x0000001fff1c7819 */ /* 0x000fe2000001141e */
[----:B------:R-:W-:Y:S01]  /*11af0*/  ULDC.64 UR4, c[0x0][0xaa0] ;  /* 0x0002a80000047ab9 */ /* 0x000fe20000000a00 */
[-C--:B------:R-:W-:Y:S01]  /*11b00*/  LEA.HI R4, R4, R30.reuse, RZ, 0x2 ;  /* 0x0000001e04047211 */ /* 0x080fe200078f10ff */
[----:B------:R-:W-:Y:S01]  /*11b10*/  IMAD R3, R11, UR4, RZ ;  /* 0x000000040b037c24 */ /* 0x000fe2000f8e02ff */
[----:B------:R-:W-:Y:S01]  /*11b20*/  LEA.HI R28, R28, R30, RZ, 0x2 ;  /* 0x0000001e1c1c7211 */ /* 0x000fe200078f10ff */
[----:B------:R-:W-:Y:S01]  /*11b30*/  BSSY B1, `(.L_x_483) ;  /* 0x0000039000017945 */ /* 0x000fe20003800000 */
[----:B------:R-:W-:Y:S01]  /*11b40*/  LOP3.LUT R4, R4, 0xfffffffc, RZ, 0xc0, !PT ;  /* 0xfffffffc04047812 */ /* 0x000fe200078ec0ff */
[C---:B------:R-:W-:Y:S01]  /*11b50*/  IMAD R5, R6.reuse, UR5, R3 ;  /* 0x0000000506057c24 */ /* 0x040fe2000f8e0203 */
[----:B------:R-:W-:Y:S01]  /*11b60*/  SHF.R.S32.HI R28, RZ, 0x2, R28 ;  /* 0x00000002ff1c7819 */ /* 0x000fe2000001141c */
[----:B------:R-:W-:Y:S01]  /*11b70*/  IMAD.WIDE.U32 R2, R6, UR4, RZ ;  /* 0x0000000406027c25 */ /* 0x000fe2000f8e00ff */
[----:B------:R-:W-:-:S03]  /*11b80*/  ULDC.64 UR4, c[0x0][0xae8] ;  /* 0x0002ba0000047ab9 */ /* 0x000fc60000000a00 */
[----:B------:R-:W-:Y:S02]  /*11b90*/  IMAD.IADD R4, R30, 0x1, -R4 ;  /* 0x000000011e047824 */ /* 0x000fe400078e0a04 */
[----:B------:R-:W-:Y:S02]  /*11ba0*/  IMAD.IADD R3, R3, 0x1, R5 ;  /* 0x0000000103037824 */ /* 0x000fe400078e0205 */
[----:B------:R-:W-:Y:S02]  /*11bb0*/  IMAD R6, R4, 0x60, R28 ;  /* 0x0000006004067824 */ /* 0x000fe400078e021c */
[----:B------:R-:W-:Y:S02]  /*11bc0*/  IMAD R4, R10, UR4, RZ ;  /* 0x000000040a047c24 */ /* 0x000fe4000f8e02ff */
[----:B------:R-:W-:Y:S02]  /*11bd0*/  IMAD R8, R26, 0xc0, R6 ;  /* 0x000000c01a087824 */ /* 0x000fe400078e0206 */
[----:B------:R-:W-:-:S02]  /*11be0*/  IMAD R7, R29, UR5, R4 ;  /* 0x000000051d077c24 */ /* 0x000fc4000f8e0204 */
[----:B------:R-:W-:-:S04]  /*11bf0*/  @P2 IMAD.HI.U32 R4, R8, R27, RZ ;  /* 0x0000001b08042227 */ /* 0x000fc800078e00ff */
[----:B------:R-:W-:Y:S01]  /*11c00*/  IMAD.WIDE.U32 R2, R29, UR4, R2 ;  /* 0x000000041d027c25 */ /* 0x000fe2000f8e0002 */
[----:B------:R-:W-:-:S03]  /*11c10*/  ULDC.64 UR4, c[0x0][0xaf0] ;  /* 0x0002bc0000047ab9 */ /* 0x000fc60000000a00 */
[----:B------:R-:W-:Y:S01]  /*11c20*/  IMAD.MOV.U32 R5, RZ, RZ, R8 ;  /* 0x000000ffff057224 */ /* 0x000fe200078e0008 */
[----:B0-----:R-:W-:Y:S01]  /*11c30*/  @P2 SHF.R.U32.HI R5, RZ, R9, R4 ;  /* 0x00000009ff052219 */ /* 0x001fe20000011604 */
[----:B------:R-:W-:Y:S02]  /*11c40*/  IMAD.IADD R3, R3, 0x1, R7 ;  /* 0x0000000103037824 */ /* 0x000fe400078e0207 */
[----:B------:R-:W-:Y:S01]  /*11c50*/  IMAD R6, R12, UR4, RZ ;  /* 0x000000040c067c24 */ /* 0x000fe2000f8e02ff */
[--C-:B------:R-:W-:Y:S01]  /*11c60*/  SHF.R.S32.HI R4, RZ, 0x1f, R5.reuse ;  /* 0x0000001fff047819 */ /* 0x100fe20000011405 */
[----:B------:R-:W-:Y:S02]  /*11c70*/  IMAD.MOV R7, RZ, RZ, -R5 ;  /* 0x000000ffff077224 */ /* 0x000fe400078e0a05 */
[C---:B------:R-:W-:Y:S02]  /*11c80*/  IMAD R9, R13.reuse, UR5, R6 ;  /* 0x000000050d097c24 */ /* 0x040fe4000f8e0206 */
[----:B------:R-:W-:Y:S01]  /*11c90*/  IMAD.WIDE.U32 R2, R13, UR4, R2 ;  /* 0x000000040d027c25 */ /* 0x000fe2000f8e0002 */
[----:B------:R-:W-:-:S03]  /*11ca0*/  ULDC.64 UR4, c[0x0][0xae0] ;  /* 0x0002b80000047ab9 */ /* 0x000fc60000000a00 */
[----:B------:R-:W-:Y:S02]  /*11cb0*/  IMAD R7, R25, R7, R8 ;  /* 0x0000000719077224 */ /* 0x000fe400078e0208 */
[----:B------:R-:W-:Y:S02]  /*11cc0*/  IMAD R6, R4, UR4, RZ ;  /* 0x0000000404067c24 */ /* 0x000fe4000f8e02ff */
[----:B------:R-:W-:Y:S01]  /*11cd0*/  IMAD.IADD R3, R3, 0x1, R9 ;  /* 0x0000000103037824 */ /* 0x000fe200078e0209 */
[----:B------:R-:W-:Y:S01]  /*11ce0*/  SHF.R.S32.HI R4, RZ, 0x1f, R7 ;  /* 0x0000001fff047819 */ /* 0x000fe20000011407 */
[C---:B------:R-:W-:Y:S02]  /*11cf0*/  IMAD R9, R5.reuse, UR5, R6 ;  /* 0x0000000505097c24 */ /* 0x040fe4000f8e0206 */
[----:B------:R-:W-:Y:S01]  /*11d00*/  IMAD.WIDE.U32 R2, R5, UR4, R2 ;  /* 0x0000000405027c25 */ /* 0x000fe2000f8e0002 */
[----:B------:R-:W-:-:S03]  /*11d10*/  ULDC.64 UR4, c[0x0][0xad8] ;  /* 0x0002b60000047ab9 */ /* 0x000fc60000000a00 */
[----:B------:R-:W-:Y:S02]  /*11d20*/  IMAD R4, R4, UR4, RZ ;  /* 0x0000000404047c24 */ /* 0x000fe4000f8e02ff */
[----:B------:R-:W-:Y:S02]  /*11d30*/  IMAD.IADD R3, R3, 0x1, R9 ;  /* 0x0000000103037824 */ /* 0x000fe400078e0209 */
[----:B------:R-:W-:Y:S02]  /*11d40*/  IMAD R25, R0, R25, RZ ;  /* 0x0000001900197224 */ /* 0x000fe400078e02ff */
[----:B------:R-:W-:Y:S02]  /*11d50*/  IMAD R0, R26, 0xc0, R28 ;  /* 0x000000c01a007824 */ /* 0x000fe400078e021c */
[C---:B------:R-:W-:Y:S02]  /*11d60*/  IMAD R5, R7.reuse, UR5, R4 ;  /* 0x0000000507057c24 */ /* 0x040fe4000f8e0204 */
[----:B------:R-:W-:Y:S01]  /*11d70*/  IMAD.WIDE.U32 R2, R7, UR4, R2 ;  /* 0x0000000407027c25 */ /* 0x000fe2000f8e0002 */
[----:B------:R-:W-:Y:S01]  /*11d80*/  ISETP.GE.AND P0, PT, R0, R25, PT ;  /* 0x000000190000720c */ /* 0x000fe20003f06270 */
[----:B------:R-:W-:-:S03]  /*11d90*/  ULDC.64 UR4, c[0x0][0xa80] ;  /* 0x0002a00000047ab9 */ /* 0x000fc60000000a00 */
[----:B------:R-:W-:Y:S02]  /*11da0*/  IADD3 R3, R3, R5, RZ ;  /* 0x0000000503037210 */ /* 0x000fe40007ffe0ff */
[----:B------:R-:W-:-:S04]  /*11db0*/  LEA R4, P1, R2, UR4, 0x1 ;  /* 0x0000000402047c11 */ /* 0x000fc8000f8208ff */
[----:B------:R-:W-:Y:S02]  /*11dc0*/  LEA.HI.X R5, R2, UR5, R3, 0x1, P1 ;  /* 0x0000000502057c11 */ /* 0x000fe400088f0c03 */
[----:B------:R2:W0:Y:S04]  /*11dd0*/  SHFL.IDX PT, R2, R4, RZ, 0x1c1f ;  /* 0x001c1fff04027589 */ /* 0x00042800000e0000 */
[----:B------:R2:W3:Y:S01]  /*11de0*/  SHFL.IDX PT, R3, R5, RZ, 0x1c1f ;  /* 0x001c1fff05037589 */ /* 0x0004e200000e0000 */
[----:B------:R-:W-:Y:S05]  /*11df0*/  @P0 BRA `(.L_x_484) ;  /* 0x0000000000300947 */ /* 0x000fea0003800000 */
[----:B------:R-:W-:Y:S02]  /*11e00*/  ULDC UR4, c[0x0][0xac8] ;  /* 0x0002b20000047ab9 */ /* 0x000fe40000000800 */
[----:B-----5:R-:W-:Y:S02]  /*11e10*/  ISETP.GE.AND P3, PT, R20, UR4, PT ;  /* 0x0000000414007c0c */ /* 0x020fe4000bf66270 */
[----:B------:R-:W-:Y:S02]  /*11e20*/  ISETP.GE.AND P4, PT, R14, UR4, PT ;  /* 0x000000040e007c0c */ /* 0x000fe4000bf86270 */
[----:B------:R-:W-:-:S09]  /*11e30*/  ISETP.GE.AND P2, PT, R24, UR4, PT ;  /* 0x0000000418007c0c */ /* 0x000fd2000bf46270 */
[-C--:B0-----:R-:W-:Y:S02]  /*11e40*/  @!P3 LEA R8, P0, R20, R2.reuse, 0x1 ;  /* 0x000000021408b211 */ /* 0x081fe400078008ff */
[----:B------:R-:W-:Y:S02]  /*11e50*/  @!P4 LEA R10, P1, R14, R2, 0x1 ;  /* 0x000000020e0ac211 */ /* 0x000fe400078208ff */
[----:B---3--:R-:W-:Y:S01]  /*11e60*/  @!P2 IMAD.WIDE R6, R24, 0x2, R2 ;  /* 0x000000021806a825 */ /* 0x008fe200078e0202 */
[-C--:B------:R-:W-:Y:S02]  /*11e70*/  @!P3 LEA.HI.X R9, R20, R3.reuse, R21, 0x1, P0 ;  /* 0x000000031409b211 */ /* 0x080fe400000f0c15 */
[----:B------:R-:W-:Y:S02]  /*11e80*/  @!P4 LEA.HI.X R11, R14, R3, R15, 0x1, P1 ;  /* 0x000000030e0bc211 */ /* 0x000fe400008f0c0f */
[----:B------:R4:W-:Y:S04]  /*11e90*/  @!P2 ST.E.128 desc[UR42][R6.64], RZ ;  /* 0x000000ff0600a985 */ /* 0x0009e8000c101d2a */
[----:B------:R4:W-:Y:S04]  /*11ea0*/  @!P3 ST.E.128 desc[UR42][R8.64], RZ ;  /* 0x000000ff0800b985 */ /* 0x0009e8000c101d2a */
[----:B------:R4:W-:Y:S02]  /*11eb0*/  @!P4 ST.E.128 desc[UR42][R10.64], RZ ;  /* 0x000000ff0a00c985 */ /* 0x0009e4000c101d2a */
.L_x_484:
[----:B------:R-:W-:Y:S05]  /*11ec0*/  BSYNC B1 ;  /* 0x0000000000017941 */ /* 0x000fea0003800000 */
.L_x_483:
[----:B------:R-:W-:Y:S01]  /*11ed0*/  VIADD R0, R0, 0x60 ;  /* 0x0000006000007836 */ /* 0x000fe20000000000 */
[----:B---3--:R3:W1:Y:S04]  /*11ee0*/  SHFL.IDX PT, R3, R5, 0x1, 0x1c1f ;  /* 0x003c1f0005037f89 */ /* 0x00866800000e0000 */
[----:B------:R-:W-:Y:S01]  /*11ef0*/  ISETP.GE.AND P0, PT, R0, R25, PT ;  /* 0x000000190000720c */ /* 0x000fe20003f06270 */
[----:B0-----:R3:W0:-:S12]  /*11f00*/  SHFL.IDX PT, R2, R4, 0x1, 0x1c1f ;  /* 0x003c1f0004027f89 */ /* 0x00161800000e0000 */
[----:B---3--:R-:W-:Y:S05]  /*11f10*/  @P0 BRA `(.L_x_479) ;  /* 0x0000000000300947 */ /* 0x008fea0003800000 */
[----:B------:R-:W-:Y:S02]  /*11f20*/  ULDC UR4, c[0x0][0xac8] ;  /* 0x0002b20000047ab9 */ /* 0x000fe40000000800 */
[----:B-----5:R-:W-:Y:S02]  /*11f30*/  ISETP.GE.AND P3, PT, R20, UR4, PT ;  /* 0x0000000414007c0c */ /* 0x020fe4000bf66270 */
[----:B------:R-:W-:Y:S02]  /*11f40*/  ISETP.GE.AND P4, PT, R14, UR4, PT ;  /* 0x000000040e007c0c */ /* 0x000fe4000bf86270 */
[----:B------:R-:W-:-:S09]  /*11f50*/  ISETP.GE.AND P2, PT, R24, UR4, PT ;  /* 0x0000000418007c0c */ /* 0x000fd2000bf46270 */
[-C--:B0---4-:R-:W-:Y:S02]  /*11f60*/  @!P3 LEA R6, P0, R20, R2.reuse, 0x1 ;  /* 0x000000021406b211 */ /* 0x091fe400078008ff */
[----:B------:R-:W-:Y:S02]  /*11f70*/  @!P4 LEA R8, P1, R14, R2, 0x1 ;  /* 0x000000020e08c211 */ /* 0x000fe400078208ff */
[----:B-12---:R-:W-:Y:S01]  /*11f80*/  @!P2 IMAD.WIDE R4, R24, 0x2, R2 ;  /* 0x000000021804a825 */ /* 0x006fe200078e0202 */
[-C--:B------:R-:W-:Y:S02]  /*11f90*/  @!P3 LEA.HI.X R7, R20, R3.reuse, R21, 0x1, P0 ;  /* 0x000000031407b211 */ /* 0x080fe400000f0c15 */
[----:B------:R-:W-:Y:S02]  /*11fa0*/  @!P4 LEA.HI.X R9, R14, R3, R15, 0x1, P1 ;  /* 0x000000030e09c211 */ /* 0x000fe400008f0c0f */
[----:B------:R3:W-:Y:S04]  /*11fb0*/  @!P2 ST.E.128 desc[UR42][R4.64], RZ ;  /* 0x000000ff0400a985 */ /* 0x0007e8000c101d2a */
[----:B------:R3:W-:Y:S04]  /*11fc0*/  @!P3 ST.E.128 desc[UR42][R6.64], RZ ;  /* 0x000000ff0600b985 */ /* 0x0007e8000c101d2a */
[----:B------:R3:W-:Y:S02]  /*11fd0*/  @!P4 ST.E.128 desc[UR42][R8.64], RZ ;  /* 0x000000ff0800c985 */ /* 0x0007e4000c101d2a */
.L_x_479:
[----:B------:R-:W-:Y:S05]  /*11fe0*/  BSYNC B0 ;  /* 0x0000000000007941 */ /* 0x000fea0003800000 */
.L_x_474:
[----:B------:R-:W-:Y:S02]  /*11ff0*/  ULDC UR4, c[0x0][0xc3c] ;  /* 0x00030f0000047ab9 */ /* 0x000fe40000000800 */
[----:B-1----:R-:W-:-:S13]  /*12000*/  ISETP.GE.AND P0, PT, R155, UR4, PT ;  /* 0x000000049b007c0c */ /* 0x002fda000bf06270 */
[----:B------:R-:W-:Y:S05]  /*12010*/  @!P0 BRA `(.L_x_485) ;  /* 0xfffffef0005c8947 */ /* 0x000fea000383ffff */
[----:B------:R-:W-:Y:S05]  /*12020*/  BRA `(.L_x_365) ;  /* 0x0000006c00747947 */ /* 0x000fea0003800000 */
.L_x_363:
[----:B------:R-:W-:-:S08]  /*12030*/  NOP ;  /* 0x0000000000007918 */ /* 0x000fd00000000000 */
[----:B------:R-:W0:-:S00]  /*12040*/  USETMAXREG.DEALLOC.CTAPOOL 0x20 ;  /* 0x00000020000079c8 */ /* 0x000e0000080e0500 */
[----:B0-----:R-:W2:Y:S01]  /*12050*/  LDL.LU R4, [R1+0x8] ;  /* 0x0000080001047983 */ /* 0x001ea20000300800 */
[----:B------:R-:W-:-:S06]  /*12060*/  LOP3.LUT R3, R0, 0x3, RZ, 0xc0, !PT ;  /* 0x0000000300037812 */ /* 0x000fcc00078ec0ff */
[----:B------:R-:W0:Y:S02]  /*12070*/  SHFL.IDX PT, R3, R3, RZ, 0x1f ;  /* 0x00001fff03037589 */ /* 0x000e2400000e0000 */
[----:B0-----:R-:W-:-:S13]  /*12080*/  ISETP.NE.AND P0, PT, R3, RZ, PT ;  /* 0x000000ff0300720c */ /* 0x001fda0003f05270 */
[----:B------:R-:W-:-:S04]  /*12090*/  @P0 MOV R3, 0x400 ;  /* 0x0000040000030802 */ /* 0x000fc80000000f00 */
[----:B------:R-:W-:Y:S01]  /*120a0*/  @P0 LEA R2, R2, R3, 0x18 ;  /* 0x0000000302020211 */ /* 0x000fe200078ec0ff */
[----:B------:R-:W-:Y:S06]  /*120b0*/  @P0 BAR.SYNC.DEFER_BLOCKING 0x5, 0x200 ;  /* 0x0148000000000b1d */ /* 0x000fec0000010000 */
[----:B------:R0:W1:Y:S02]  /*120c0*/  @P0 LDS.128 R16, [R2+0x19cd0] ;  /* 0x019cd00002100984 */ /* 0x0000640000000c00 */
[----:B------:R-:W-:Y:S06]  /*120d0*/  @P0 BAR.ARV 0x4, 0x200 ;  /* 0x0108000000000b1d */ /* 0x000fec0000002000 */
[----:B--2---:R-:W-:-:S04]  /*120e0*/  LOP3.LUT R4, R4, 0xffffffef, RZ, 0xc0, !PT ;  /* 0xffffffef04047812 */ /* 0x004fc800078ec0ff */
[----:B------:R-:W-:-:S05]  /*120f0*/  @P0 LOP3.LUT R4, R4, 0x10, RZ, 0xfc, !PT ;  /* 0x0000001004040812 */ /* 0x000fca00078efcff */
[----:B------:R0:W-:Y:S01]  /*12100*/  STL [R1+0x8], R4 ;  /* 0x0000080401007387 */ /* 0x0001e20000100800 */
[----:B-1----:R-:W-:Y:S05]  /*12110*/  @P0 BRA `(.L_x_486) ;  /* 0x0000000800040947 */ /* 0x002fea0003800000 */
[----:B0-----:R-:W0:Y:S01]  /*12120*/  S2R R4, SR_TID.X ;  /* 0x0000000000047919 */ /* 0x001e220000002100 */
[----:B------:R-:W-:Y:S01]  /*12130*/  ULDC UR4, c[0x0][0xc3c] ;  /* 0x00030f0000047ab9 */ /* 0x000fe20000000800 */
[----:B------:R-:W1:Y:S01]  /*12140*/  S2UR UR6, SR_CTAID.X ;  /* 0x00000000000679c3 */ /* 0x000e620000002500 */
[----:B------:R-:W-:Y:S01]  /*12150*/  ULDC UR5, c[0x0][0xc38] ;  /* 0x00030e0000057ab9 */ /* 0x000fe20000000800 */
        /* <DEDUP_REMOVED lines=29> */
[----:B------:R-:W0:Y:S02]  /*12330*/  SHFL.IDX PT, R6, R7, 0x1f, 0x1f ;  /* 0x03e01f0007067f89 */ /* 0x000e2400000e0000 */
[----:B0-----:R-:W-:-:S04]  /*12340*/  IMAD R6, R6, UR5, RZ ;  /* 0x0000000506067c24 */ /* 0x001fc8000f8e02ff */
[----:B------:R-:W-:Y:S01]  /*12350*/  IMAD.MOV.U32 R3, RZ, RZ, R6 ;  /* 0x000000ffff037224 */ /* 0x000fe200078e0006 */
[----:B-1----:R-:W-:-:S13]  /*12360*/  ISETP.GT.AND P6, PT, R6, UR6, PT ;  /* 0x0000000606007c0c */ /* 0x002fda000bfc4270 */
[----:B------:R-:W-:Y:S05]  /*12370*/  @P6 BRA `(.L_x_487) ;  /* 0x00000000009c6947 */ /* 0x000fea0003800000 */
[----:B------:R-:W0:Y:S01]  /*12380*/  LDC R7, c[0x0][0xc3c] ;  /* 0x00030f00ff077b82 */ /* 0x000e220000000800 */
[----:B------:R-:W-:Y:S01]  /*12390*/  IMAD.MOV.U32 R6, RZ, RZ, R3 ;  /* 0x000000ffff067224 */ /* 0x000fe200078e0003 */
[----:B------:R-:W-:Y:S01]  /*123a0*/  UMOV UR4, URZ ;  /* 0x0000003f00047c82 */ /* 0x000fe20008000000 */
[----:B------:R-:W-:Y:S01]  /*123b0*/  ULDC UR7, c[0x0][0xc3c] ;  /* 0x00030f0000077ab9 */ /* 0x000fe20000000800 */
[----:B------:R-:W-:-:S05]  /*123c0*/  ULDC UR5, c[0x0][0xc38] ;  /* 0x00030e0000057ab9 */ /* 0x000fca0000000800 */
.L_x_491:
[----:B------:R-:W-:Y:S01]  /*123d0*/  UIADD3 UR4, UR4, 0x1f, URZ ;  /* 0x0000001f04047890 */ /* 0x000fe2000fffe03f */
[----:B------:R-:W-:-:S05]  /*123e0*/  IMAD.U32 R19, RZ, RZ, UR7 ;  /* 0x00000007ff137e24 */ /* 0x000fca000f8e00ff */
[----:B0-----:R-:W-:-:S13]  /*123f0*/  ISETP.LE.AND P6, PT, R7, UR4, PT ;  /* 0x0000000407007c0c */ /* 0x001fda000bfc3270 */
[----:B------:R-:W-:Y:S05]  /*12400*/  @P6 BRA `(.L_x_488) ;  /* 0x0000000400246947 */ /* 0x000fea0003800000 */
[----:B------:R-:W-:Y:S01]  /*12410*/  IADD3 R8, R5, UR4, RZ ;  /* 0x0000000405087c10 */ /* 0x000fe2000fffe0ff */
[----:B------:R-:W-:Y:S01]  /*12420*/  BSSY B0, `(.L_x_489) ;  /* 0x0000007000007945 */ /* 0x000fe20003800000 */
[----:B------:R-:W-:Y:S02]  /*12430*/  IMAD.MOV.U32 R4, RZ, RZ, RZ ;  /* 0x000000ffff047224 */ /* 0x000fe400078e00ff */
[----:B------:R-:W-:-:S13]  /*12440*/  ISETP.GE.OR P6, PT, R8, R7, !P0 ;  /* 0x000000070800720c */ /* 0x000fda00047c6670 */
[----:B------:R-:W-:Y:S05]  /*12450*/  @P6 BRA `(.L_x_490) ;  /* 0x00000000000c6947 */ /* 0x000fea0003800000 */
[----:B------:R-:W0:Y:S02]  /*12460*/  LDC.64 R2, c[0x0][0xc80] ;  /* 0x00032000ff027b82 */ /* 0x000e240000000a00 */
[----:B0-----:R-:W-:-:S05]  /*12470*/  IMAD.WIDE R2, R8, 0x4, R2 ;  /* 0x0000000408027825 */ /* 0x001fca00078e0202 */
[----:B------:R0:W5:Y:S02]  /*12480*/  LDG.E R4, desc[UR42][R2.64] ;  /* 0x0000002a02047981 */ /* 0x000164000c1e1900 */
.L_x_490:
[----:B------:R-:W-:Y:S05]  /*12490*/  BSYNC B0 ;  /* 0x0000000000007941 */ /* 0x000fea0003800000 */
.L_x_489:
        /* <DEDUP_REMOVED lines=17> */
[----:B------:R-:W-:-:S05]  /*125b0*/  IMAD.IADD R6, R3, 0x1, R6 ;  /* 0x0000000103067824 */ /* 0x000fca00078e0206 */
[----:B------:R-:W-:-:S13]  /*125c0*/  ISETP.GT.AND P6, PT, R6, UR6, PT ;  /* 0x0000000606007c0c */ /* 0x000fda000bfc4270 */
[----:B------:R-:W-:Y:S05]  /*125d0*/  @!P6 BRA `(.L_x_491) ;  /* 0xfffffffc007ce947 */ /* 0x000fea000383ffff */
[----:B------:R-:W-:-:S07]  /*125e0*/  IMAD.MOV.U32 R7, RZ, RZ, R11 ;  /* 0x000000ffff077224 */ /* 0x000fce00078e000b */
.L_x_487:
[----:B------:R-:W-:-:S04]  /*125f0*/  IMAD.IADD R10, R6, 0x1, -R3 ;  /* 0x00000001060a7824 */ /* 0x000fc800078e0a03 */
[----:B------:R-:W-:-:S05]  /*12600*/  IMAD R2, R7, UR5, R10 ;  /* 0x0000000507027c24 */ /* 0x000fca000f8e020a */
[----:B------:R-:W-:-:S13]  /*12610*/  ISETP.GT.AND P0, PT, R2, UR6, PT ;  /* 0x0000000602007c0c */ /* 0x000fda000bf04270 */
[----:B------:R-:W-:-:S04]  /*12620*/  VOTE.ANY R8, PT, !P0 ;  /* 0x0000000000087806 */ /* 0x000fc800040e0100 */
[----:B------:R-:W0:Y:S01]  /*12630*/  POPC R19, R8 ;  /* 0x0000000800137309 */ /* 0x000e220000000000 */
[----:B------:R-:W-:Y:S01]  /*12640*/  ISETP.NE.AND P0, PT, R8, RZ, PT ;  /* 0x000000ff0800720c */ /* 0x000fe20003f05270 */
[----:B0-----:R-:W0:Y:S02]  /*12650*/  SHFL.IDX PT, R4, R4, R19, 0x1f ;  /* 0x00001f1304047589 */ /* 0x001e2400000e0000 */
[----:B0-----:R-:W-:-:S04]  /*12660*/  IABS R6, R4 ;  /* 0x0000000400067213 */ /* 0x001fc80000000000 */
[----:B------:R-:W0:Y:S08]  /*12670*/  I2F.RP R9, R6 ;  /* 0x0000000600097306 */ /* 0x000e300000209400 */
[----:B0-----:R-:W0:Y:S02]  /*12680*/  MUFU.RCP R9, R9 ;  /* 0x0000000900097308 */ /* 0x001e240000001000 */
[----:B0-----:R-:W-:-:S06]  /*12690*/  VIADD R2, R9, 0xffffffe ;  /* 0x0ffffffe09027836 */ /* 0x001fcc0000000000 */
[----:B------:R0:W1:Y:S01]  /*126a0*/  F2I.FTZ.U32.TRUNC.NTZ R3, R2 ;  /* 0x0000000200037305 */ /* 0x000062000021f000 */
[----:B------:R-:W-:Y:S05]  /*126b0*/  @!P0 BRA `(.L_x_492) ;  /* 0x0000000000088947 */ /* 0x000fea0003800000 */
[----:B------:R-:W-:-:S06]  /*126c0*/  VIADD R16, R19, 0xffffffff ;  /* 0xffffffff13107836 */ /* 0x000fcc0000000000 */
[----:B------:R2:W3:Y:S02]  /*126d0*/  SHFL.IDX PT, R16, R7, R16, 0x1f ;  /* 0x00001f1007107589 */ /* 0x0004e400000e0000 */
.L_x_492:
[----:B---3--:R-:W-:Y:S01]  /*126e0*/  IMAD R16, R16, UR5, R10 ;  /* 0x0000000510107c24 */ /* 0x008fe2000f8e020a */
[----:B0-----:R-:W-:Y:S01]  /*126f0*/  IABS R2, R4 ;  /* 0x0000000400027213 */ /* 0x001fe20000000000 */
[----:B------:R-:W-:Y:S01]  /*12700*/  VIADD R19, R19, UR4 ;  /* 0x0000000413137c36 */ /* 0x000fe20008000000 */
[----:B-12---:R-:W-:Y:S02]  /*12710*/  IADD3 R7, RZ, -R3, RZ ;  /* 0x80000003ff077210 */ /* 0x006fe40007ffe0ff */
[----:B------:R-:W-:Y:S01]  /*12720*/  IADD3 R9, -R16, UR6, RZ ;  /* 0x0000000610097c10 */ /* 0x000fe2000fffe1ff */
[----:B------:R-:W-:Y:S02]  /*12730*/  IMAD.MOV R10, RZ, RZ, -R2 ;  /* 0x000000ffff0a7224 */ /* 0x000fe400078e0a02 */
[----:B------:R-:W-:Y:S01]  /*12740*/  IMAD R7, R7, R6, RZ ;  /* 0x0000000607077224 */ /* 0x000fe200078e02ff */
        /* <DEDUP_REMOVED lines=21> */
.L_x_488:
[----:B------:R-:W-:Y:S01]  /*128a0*/  MOV R17, RZ ;  /* 0x000000ff00117202 */ /* 0x000fe20000000f00 */
[----:B------:R-:W-:Y:S02]  /*128b0*/  IMAD.U32 R16, RZ, RZ, UR6 ;  /* 0x00000006ff107e24 */ /* 0x000fe4000f8e00ff */
[----:B------:R-:W-:-:S07]  /*128c0*/  IMAD.MOV.U32 R18, RZ, RZ, RZ ;  /* 0x000000ffff127224 */ /* 0x000fce00078e00ff */
.L_x_493:
[----:B------:R-:W-:-:S13]  /*128d0*/  ISETP.NE.AND P0, PT, R5, RZ, PT ;  /* 0x000000ff0500720c */ /* 0x000fda0003f05270 */
[----:B------:R-:W0:Y:S01]  /*128e0*/  @!P0 S2R R3, SR_CgaCtaId ;  /* 0x0000000000038919 */ /* 0x000e220000008800 */
[----:B------:R-:W-:-:S04]  /*128f0*/  @!P0 MOV R2, 0x400 ;  /* 0x0000040000028802 */ /* 0x000fc80000000f00 */
[----:B0-----:R-:W-:-:S05]  /*12900*/  @!P0 LEA R2, R3, R2, 0x18 ;  /* 0x0000000203028211 */ /* 0x001fca00078ec0ff */
[----:B------:R1:W-:Y:S01]  /*12910*/  @!P0 STS.128 [R2+0x19cd0], R16 ;  /* 0x019cd01002008388 */ /* 0x0003e20000000c00 */
[----:B------:R-:W-:Y:S06]  /*12920*/  BAR.ARV 0x5, 0x200 ;  /* 0x0148000000007b1d */ /* 0x000fec0000002000 */
.L_x_486:
[----:B------:R2:W-:Y:S01]  /*12930*/  STL [R1+0x40], RZ ;  /* 0x000040ff01007387 */ /* 0x0005e20000100800 */
[----:B------:R-:W-:Y:S01]  /*12940*/  ULDC UR4, c[0x0][0xc3c] ;  /* 0x00030f0000047ab9 */ /* 0x000fe20000000800 */
[----:B------:R-:W-:Y:S01]  /*12950*/  IMAD.MOV.U32 R25, RZ, RZ, 0x1 ;  /* 0x00000001ff197424 */ /* 0x000fe200078e00ff */
[----:B------:R-:W-:Y:S01]  /*12960*/  ISETP.GE.AND P0, PT, R19, UR4, PT ;  /* 0x0000000413007c0c */ /* 0x000fe2000bf06270 */
[----:B------:R-:W-:-:S12]  /*12970*/  IMAD.MOV.U32 R23, RZ, RZ, RZ ;  /* 0x000000ffff177224 */ /* 0x000fd800078e00ff */
[----:B--2---:R-:W-:Y:S05]  /*12980*/  @P0 BRA `(.L_x_494) ;  /* 0x0000006000200947 */ /* 0x004fea0003800000 */
[----:B------:R-:W2:Y:S01]  /*12990*/  S2R R14, SR_TID.X ;  /* 0x00000000000e7919 */ /* 0x000ea20000002100 */
[----:B------:R-:W3:Y:S01]  /*129a0*/  S2UR UR4, SR_CgaCtaId ;  /* 0x00000000000479c3 */ /* 0x000ee20000008800 */
[----:B------:R-:W-:Y:S01]  /*129b0*/  IMAD.SHL.U32 R0, R0, 0x800, RZ ;  /* 0x0000080000007824 */ /* 0x000fe200078e00ff */
[----:B------:R-:W-:Y:S01]  /*129c0*/  MOV R22, 0x400 ;  /* 0x0000040000167802 */ /* 0x000fe20000000f00 */
[----:B------:R-:W-:Y:S01]  /*129d0*/  BSSY B7, `(.L_x_494) ;  /* 0x0000603000077945 */ /* 0x000fe20003800000 */
[----:B------:R-:W-:Y:S01]  /*129e0*/  IMAD.MOV.U32 R27, RZ, RZ, 0x1 ;  /* 0x00000001ff1b7424 */ /* 0x000fe200078e00ff */
[----:B------:R-:W-:Y:S01]  /*129f0*/  ULDC.64 UR40, c[0x0][0x198] ;  /* 0x0000660000287ab9 */ /* 0x000fe20000000a00 */
[----:B------:R-:W-:Y:S01]  /*12a00*/  IMAD.MOV.U32 R24, RZ, RZ, RZ ;  /* 0x000000ffff187224 */ /* 0x000fe200078e00ff */
[----:B------:R-:W-:Y:S01]  /*12a10*/  ULOP3.LUT UR39, UR37, 0x2, URZ, 0xfc, !UPT ;  /* 0x0000000225277892 */ /* 0x000fe2000f8efc3f */
[----:B------:R-:W-:Y:S01]  /*12a20*/  IMAD.MOV.U32 R23, RZ, RZ, RZ ;  /* 0x000000ffff177224 */ /* 0x000fe200078e00ff */
[----:B------:R-:W-:Y:S01]  /*12a30*/  ULOP3.LUT UR36, UR37, 0x1, URZ, 0xfc, !UPT ;  /* 0x0000000125247892 */ /* 0x000fe2000f8efc3f */
[----:B------:R-:W-:Y:S01]  /*12a40*/  IMAD.MOV.U32 R25, RZ, RZ, 0x1 ;  /* 0x00000001ff197424 */ /* 0x000fe200078e00ff */
[----:B------:R-:W-:Y:S01]  /*12a50*/  ULDC UR38, c[0x0][0xc] ;  /* 0x0000030000267ab9 */ /* 0x000fe20000000800 */
[C---:B--2---:R-:W-:Y:S01]  /*12a60*/  IMAD.SHL.U32 R3, R14.reuse, 0x20, RZ ;  /* 0x000000200e037824 */ /* 0x044fe200078e00ff */
[C---:B------:R-:W-:Y:S01]  /*12a70*/  LOP3.LUT R12, R14.reuse, 0x7f, RZ, 0xc0, !PT ;  /* 0x0000007f0e0c7812 */ /* 0x040fe200078ec0ff */
[C---:B01----:R-:W-:Y:S01]  /*12a80*/  IMAD.SHL.U32 R2, R14.reuse, 0x10, RZ ;  /* 0x000000100e027824 */ /* 0x043fe200078e00ff */
[----:B------:R-:W-:Y:S01]  /*12a90*/  SHF.R.U32.HI R5, RZ, 0x1, R14 ;  /* 0x00000001ff057819 */ /* 0x000fe2000001160e */
[----:B------:R-:W-:Y:S01]  /*12aa0*/  IMAD.SHL.U32 R13, R14, 0x4, RZ ;  /* 0x000000040e0d7824 */ /* 0x000fe200078e00ff */
[C---:B------:R-:W-:Y:S01]  /*12ab0*/  LOP3.LUT R4, R3.reuse, 0x80, RZ, 0xc0, !PT ;  /* 0x0000008003047812 */ /* 0x040fe200078ec0ff */
[----:B------:R-:W-:Y:S01]  /*12ac0*/  IMAD.SHL.U32 R6, R12, 0x10, RZ ;  /* 0x000000100c067824 */ /* 0x000fe200078e00ff */
[----:B------:R-:W-:-:S02]  /*12ad0*/  LOP3.LUT R3, R3, 0x360, RZ, 0xc0, !PT ;  /* 0x0000036003037812 */ /* 0x000fc400078ec0ff */
[----:B------:R-:W-:Y:S02]  /*12ae0*/  LOP3.LUT R9, R2, 0x60, RZ, 0xc0, !PT ;  /* 0x0000006002097812 */ /* 0x000fe400078ec0ff */
[----:B------:R-:W-:Y:S02]  /*12af0*/  LOP3.LUT R7, R5, 0x20, RZ, 0xc0, !PT ;  /* 0x0000002005077812 */ /* 0x000fe400078ec0ff */
[----:B------:R-:W-:Y:S01]  /*12b00*/  LOP3.LUT R4, R4, 0x10, R5, 0xf8, !PT ;  /* 0x0000001004047812 */ /* 0x000fe200078ef805 */
[C---:B------:R-:W-:Y:S01]  /*12b10*/  IMAD.SHL.U32 R5, R14.reuse, 0x80, RZ ;  /* 0x000000800e057824 */ /* 0x040fe200078e00ff */
[--C-:B------:R-:W-:Y:S02]  /*12b20*/  LOP3.LUT R3, R3, 0x400, R6.reuse, 0xf8, !PT ;  /* 0x0000040003037812 */ /* 0x100fe400078ef806 */
[----:B------:R-:W-:Y:S01]  /*12b30*/  LOP3.LUT R11, R9, 0x700, R6, 0xf8, !PT ;  /* 0x00000700090b7812 */ /* 0x000fe200078ef806 */
[----:B------:R-:W-:Y:S01]  /*12b40*/  IMAD.SHL.U32 R9, R14, 0x2, RZ ;  /* 0x000000020e097824 */ /* 0x000fe200078e00ff */
[----:B------:R-:W-:-:S02]  /*12b50*/  LOP3.LUT R6, R7, 0x10, R14, 0xf8, !PT ;  /* 0x0000001007067812 */ /* 0x000fc400078ef80e */
[----:B------:R-:W-:Y:S02]  /*12b60*/  LOP3.LUT R8, R2, 0x90, RZ, 0xc0, !PT ;  /* 0x0000009002087812 */ /* 0x000fe400078ec0ff */
[----:B------:R-:W-:Y:S02]  /*12b70*/  LOP3.LUT R7, R6, 0x380, R5, 0xf8, !PT ;  /* 0x0000038006077812 */ /* 0x000fe400078ef805 */
[----:B------:R-:W-:Y:S02]  /*12b80*/  LOP3.LUT R5, R5, 0x400, RZ, 0xc0, !PT ;  /* 0x0000040005057812 */ /* 0x000fe400078ec0ff */
[----:B------:R-:W-:Y:S02]  /*12b90*/  LOP3.LUT R4, R4, 0x10, R13, 0x78, !PT ;  /* 0x0000001004047812 */ /* 0x000fe400078e780d */
[----:B------:R-:W-:Y:S02]  /*12ba0*/  LOP3.LUT R8, R8, 0x10, R9, 0x78, !PT ;  /* 0x0000001008087812 */ /* 0x000fe400078e7809 */
[----:B------:R-:W-:Y:S01]  /*12bb0*/  LOP3.LUT R0, R5, 0x800, R0, 0xf8, !PT ;  /* 0x0000080005007812 */ /* 0x000fe200078ef800 */
[----:B---3--:R-:W-:Y:S01]  /*12bc0*/  IMAD.U32 R5, RZ, RZ, UR4 ;  /* 0x00000004ff057e24 */ /* 0x008fe2000f8e00ff */
[----:B------:R-:W-:-:S02]  /*12bd0*/  LOP3.LUT R7, R7, 0x70, R2, 0x78, !PT ;  /* 0x0000007007077812 */ /* 0x000fc400078e7802 */
[----:B------:R-:W-:Y:S02]  /*12be0*/  LOP3.LUT R3, R3, R4, RZ, 0xfc, !PT ;  /* 0x0000000403037212 */ /* 0x000fe400078efcff */
[----:B------:R-:W-:Y:S02]  /*12bf0*/  LOP3.LUT R10, R11, R8, RZ, 0xfc, !PT ;  /* 0x000000080b0a7212 */ /* 0x000fe400078efcff */
[----:B------:R-:W-:Y:S01]  /*12c00*/  LOP3.LUT R0, R0, R7, RZ, 0xfc, !PT ;  /* 0x0000000700007212 */ /* 0x000fe200078efcff */
[----:B------:R0:W-:Y:S01]  /*12c10*/  STL [R1+0x1c], R3 ;  /* 0x00001c0301007387 */ /* 0x0001e20000100800 */
[----:B------:R-:W-:Y:S02]  /*12c20*/  LOP3.LUT P0, RZ, R14, 0x4, RZ, 0xc0, !PT ;  /* 0x000000040eff7812 */ /* 0x000fe4000780c0ff */
[----:B------:R-:W-:Y:S01]  /*12c30*/  SHF.R.U32.HI R4, RZ, 0x1, R12 ;  /* 0x00000001ff047819 */ /* 0x000fe2000001160c */
[----:B------:R-:W-:Y:S01]  /*12c40*/  STL [R1+0x10], R10 ;  /* 0x0000100a01007387 */ /* 0x000fe20000100800 */
[----:B------:R-:W-:-:S02]  /*12c50*/  LEA R22, R5, R22, 0x18 ;  /* 0x0000001605167211 */ /* 0x000fc400078ec0ff */
[----:B------:R-:W-:Y:S01]  /*12c60*/  LOP3.LUT R2, R2, 0x10, RZ, 0xc0, !PT ;  /* 0x0000001002027812 */ /* 0x000fe200078ec0ff */
[----:B------:R1:W-:Y:S01]  /*12c70*/  STL [R1+0x14], R0 ;  /* 0x0000140001007387 */ /* 0x0003e20000100800 */
[----:B0-----:R-:W-:-:S03]  /*12c80*/  IMAD.MOV.U32 R3, RZ, RZ, 0x40 ;  /* 0x00000040ff037424 */ /* 0x001fc600078e00ff */
[----:B------:R-:W-:Y:S02]  /*12c90*/  STL [R1+0xc], R5 ;  /* 0x00000c0501007387 */ /* 0x000fe40000100800 */
[----:B------:R-:W-:Y:S02]  /*12ca0*/  SEL R3, R3, 0xffffffc0, !P0 ;  /* 0xffffffc003037807 */ /* 0x000fe40004000000 */
[----:B-1----:R-:W-:-:S03]  /*12cb0*/  SHF.L.U32 R0, R14, 0x6, RZ ;  /* 0x000000060e007819 */ /* 0x002fc600000006ff */
[----:B------:R0:W-:Y:S01]  /*12cc0*/  STL [R1+0x18], R3 ;  /* 0x0000180301007387 */ /* 0x0001e20000100800 */
[----:B------:R-:W-:-:S03]  /*12cd0*/  LOP3.LUT R0, R0, 0x40, RZ, 0xc0, !PT ;  /* 0x0000004000007812 */ /* 0x000fc600078ec0ff */
[----:B------:R1:W-:Y:S01]  /*12ce0*/  STL [R1+0x40], RZ ;  /* 0x000040ff01007387 */ /* 0x0003e20000100800 */
[----:B------:R-:W-:Y:S01]  /*12cf0*/  LOP3.LUT R0, R4, R0, RZ, 0xfc, !PT ;  /* 0x0000000004007212 */ /* 0x000fe200078efcff */
[----:B------:R-:W-:Y:S01]  /*12d00*/  IMAD.IADD R0, R22, 0x1, R10 ;  /* 0x0000000116007824 */ /* 0x000fe200078e020a */
[----:B0-----:R-:W-:-:S04]  /*12d10*/  LOP3.LUT R3, R2, 0x20, RZ, 0xfc, !PT ;  /* 0x0000002002037812 */ /* 0x001fc800078efcff */
[----:B------:R1:W-:Y:S01]  /*12d20*/  STL [R1+0x24], R0 ;  /* 0x0000240001007387 */ /* 0x0003e20000100800 */
[----:B------:R-:W-:-:S07]  /*12d30*/  LOP3.LUT R2, R2, 0x40, RZ, 0xfc, !PT ;  /* 0x0000004002027812 */ /* 0x000fce00078efcff */
.L_x_612:
[----:B01-3--:R-:W0:Y:S02]  /*12d40*/  LDC.64 R2, c[0x0][0xc88] ;  /* 0x00032200ff027b82 */ /* 0x00be240000000a00 */
[----:B0-----:R-:W-:-:S05]  /*12d50*/  IMAD.WIDE R2, R19, 0x4, R2 ;  /* 0x0000000413027825 */ /* 0x001fca00078e0202 */
[----:B------:R-:W1:Y:S01]  /*12d60*/  LDG.E R26, desc[UR42][R2.64] ;  /* 0x0000002a021a7981 */ /* 0x000e62000c1e1900 */
[----:B------:R-:W-:Y:S05]  /*12d70*/  YIELD ;  /* 0x0000000000007946 */ /* 0x000fea0003800000 */
[----:B------:R-:W-:Y:S01]  /*12d80*/  ULDC.64 UR4, c[0x0][0xa28] ;  /* 0x00028a0000047ab9 */ /* 0x000fe20000000a00 */
[----:B------:R-:W-:Y:S01]  /*12d90*/  IMAD.MOV.U32 R9, RZ, RZ, RZ ;  /* 0x000000ffff097224 */ /* 0x000fe200078e00ff */
[----:B------:R-:W-:Y:S01]  /*12da0*/  ISETP.NE.U32.AND P0, PT, RZ, UR4, PT ;  /* 0x00000004ff007c0c */ /* 0x000fe2000bf05070 */
[----:B------:R-:W-:Y:S01]  /*12db0*/  IMAD.MOV.U32 R6, RZ, RZ, RZ ;  /* 0x000000ffff067224 */ /* 0x000fe200078e00ff */
[----:B------:R-:W-:Y:S01]  /*12dc0*/  ULDC.64 UR8, c[0x0][0xa18] ;  /* 0x0002860000087ab9 */ /* 0x000fe20000000a00 */
[----:B------:R-:W-:Y:S01]  /*12dd0*/  ULDC.64 UR6, c[0x0][0xa10] ;  /* 0x0002840000067ab9 */ /* 0x000fe20000000a00 */
[----:B------:R-:W-:-:S02]  /*12de0*/  ISETP.NE.AND.EX P0, PT, RZ, UR5, PT, P0 ;  /* 0x00000005ff007c0c */ /* 0x000fc4000bf05300 */
[----:B-1----:R-:W-:-:S11]  /*12df0*/  SHF.R.S32.HI R0, RZ, 0x1f, R26 ;  /* 0x0000001fff007819 */ /* 0x002fd6000001141a */
[C---:B------:R-:W-:Y:S01]  /*12e00*/  @P0 LEA R2, P1, R26.reuse, UR4, 0x2 ;  /* 0x000000041a020c11 */ /* 0x040fe2000f8210ff */
[C---:B------:R-:W-:Y:S01]  /*12e10*/  IMAD.SHL.U32 R29, R26.reuse, 0x4, RZ ;  /* 0x000000041a1d7824 */ /* 0x040fe200078e00ff */
[C-C-:B------:R-:W-:Y:S01]  /*12e20*/  SHF.L.U64.HI R10, R26.reuse, 0x2, R0.reuse ;  /* 0x000000021a0a7819 */ /* 0x140fe20000010200 */
[----:B------:R0:W-:Y:S01]  /*12e30*/  STL [R1+0x38], R0 ;  /* 0x0000380001007387 */ /* 0x0001e20000100800 */
[----:B------:R-:W-:Y:S01]  /*12e40*/  @P0 LEA.HI.X R3, R26, UR5, R0, 0x2, P1 ;  /* 0x000000051a030c11 */ /* 0x000fe200088f1400 */
[----:B------:R-:W-:-:S04]  /*12e50*/  ULDC.64 UR4, c[0x0][0xa00] ;  /* 0x0002800000047ab9 */ /* 0x000fc80000000a00 */
[----:B------:R1:W2:Y:S01]  /*12e60*/  @P0 LDG.E R9, desc[UR42][R2.64] ;  /* 0x0000002a02090981 */ /* 0x0002a2000c1e1900 */
[----:B------:R-:W-:Y:S02]  /*12e70*/  ISETP.NE.U32.AND P0, PT, RZ, UR4, PT ;  /* 0x00000004ff007c0c */ /* 0x000fe4000bf05070 */
[----:B------:R-:W-:Y:S01]  /*12e80*/  ISETP.NE.U32.AND P2, PT, RZ, UR8, PT ;  /* 0x00000008ff007c0c */ /* 0x000fe2000bf45070 */
[----:B------:R-:W-:Y:S01]  /*12e90*/  STL [R1+0x4], R10 ;  /* 0x0000040a01007387 */ /* 0x000fe20000100800 */
[----:B------:R-:W-:Y:S01]  /*12ea0*/  ISETP.NE.AND.EX P0, PT, RZ, UR5, PT, P0 ;  /* 0x00000005ff007c0c */ /* 0x000fe2000bf05300 */
[----:B0-----:R-:W-:Y:S01]  /*12eb0*/  IMAD.MOV.U32 R0, RZ, RZ, RZ ;  /* 0x000000ffff007224 */ /* 0x001fe200078e00ff */
[----:B------:R-:W-:Y:S02]  /*12ec0*/  ISETP.NE.AND.EX P2, PT, RZ, UR9, PT, P2 ;  /* 0x00000009ff007c0c */ /* 0x000fe4000bf45320 */
[----:B------:R-:W-:Y:S02]  /*12ed0*/  ISETP.NE.U32.AND P1, PT, RZ, UR6, PT ;  /* 0x00000006ff007c0c */ /* 0x000fe4000bf25070 */
[----:B-1----:R-:W-:-:S02]  /*12ee0*/  IADD3 R2, P3, R29, UR4, RZ ;  /* 0x000000041d027c10 */ /* 0x002fc4000ff7e0ff */
[----:B------:R-:W-:Y:S02]  /*12ef0*/  ISETP.NE.AND.EX P1, PT, RZ, UR7, PT, P1 ;  /* 0x00000007ff007c0c */ /* 0x000fe4000bf25310 */
[----:B------:R-:W-:Y:S02]  /*12f00*/  IADD3.X R3, R10, UR5, RZ, P3, !PT ;  /* 0x000000050a037c10 */ /* 0x000fe40009ffe4ff */
[----:B------:R-:W-:-:S03]  /*12f10*/  IADD3 R4, P4, R29, UR6, RZ ;  /* 0x000000061d047c10 */ /* 0x000fc6000ff9e0ff */
[----:B------:R-:W3:Y:S01]  /*12f20*/  @P0 LDG.E R6, desc[UR42][R2.64] ;  /* 0x0000002a02060981 */ /* 0x000ee2000c1e1900 */
[----:B------:R-:W-:Y:S01]  /*12f30*/  ULDC UR4, c[0x0][0x288] ;  /* 0x0000a20000047ab9 */ /* 0x000fe20000000800 */
[----:B------:R-:W-:Y:S02]  /*12f40*/  IADD3.X R5, R10, UR7, RZ, P4, !PT ;  /* 0x000000070a057c10 */ /* 0x000fe4000a7fe4ff */
[----:B------:R-:W-:Y:S01]  /*12f50*/  MOV R8, UR4 ;  /* 0x0000000400087c02 */ /* 0x000fe20008000f00 */
[----:B------:R-:W-:Y:S02]  /*12f60*/  ULDC.64 UR4, c[0x0][0x418] ;  /* 0x0001060000047ab9 */ /* 0x000fe40000000a00 */
[----:B------:R-:W5:Y:S04]  /*12f70*/  @P1 LDG.E R0, desc[UR42][R4.64] ;  /* 0x0000002a04001981 */ /* 0x000f68000c1e1900 */
[----:B---3--:R0:W-:Y:S02]  /*12f80*/  STL [R1+0x28], R6 ;  /* 0x0000280601007387 */ /* 0x0081e40000100800 */
[----:B0-----:R-:W-:-:S04]  /*12f90*/  @P2 IADD3 R6, P3, R29, UR8, RZ ;  /* 0x000000081d062c10 */ /* 0x001fc8000ff7e0ff */
[----:B------:R-:W-:-:S05]  /*12fa0*/  @P2 IADD3.X R7, R10, UR9, RZ, P3, !PT ;  /* 0x000000090a072c10 */ /* 0x000fca0009ffe4ff */
[----:B------:R0:W3:Y:S01]  /*12fb0*/  @P2 LDG.E R8, desc[UR42][R6.64] ;  /* 0x0000002a06082981 */ /* 0x0000e2000c1e1900 */
[----:B------:R-:W-:-:S03]  /*12fc0*/  UISETP.NE.U32.AND UP0, UPT, UR4, URZ, UPT ;  /* 0x0000003f0400728c */ /* 0x000fc6000bf05070 */
[----:B--2---:R1:W-:Y:S01]  /*12fd0*/  STL [R1], R9 ;  /* 0x0000000901007387 */ /* 0x0043e20000100800 */
[----:B------:R-:W-:Y:S01]  /*12fe0*/  UISETP.NE.AND.EX UP0, UPT, UR5, URZ, UPT, UP0 ;  /* 0x0000003f0500728c */ /* 0x000fe2000bf05300 */
[----:B------:R-:W-:Y:S02]  /*12ff0*/  ULDC UR4, c[0x0][0x424] ;  /* 0x0001090000047ab9 */ /* 0x000fe40000000800 */
[----:B------:R-:W-:Y:S01]  /*13000*/  ULDC UR5, c[0x0][0x2f0] ;  /* 0x0000bc0000057ab9 */ /* 0x000fe20000000800 */
[----:B------:R-:W-:-:S04]  /*13010*/  USEL UR4, UR4, 0x1, UP0 ;  /* 0x0000000104047887 */ /* 0x000fc80008000000 */
[----:B------:R-:W-:-:S03]  /*13020*/  UIMAD UR4, UR4, UR5, URZ ;  /* 0x00000005040472a4 */ /* 0x000fc6000f8e023f */
[----:B------:R-:W-:Y:S02]  /*13030*/  ULDC UR5, c[0x0][0x348] ;  /* 0x0000d20000057ab9 */ /* 0x000fe40000000800 */
[----:B0-----:R-:W-:Y:S02]  /*13040*/  IMAD.U32 R6, RZ, RZ, UR5 ;  /* 0x00000005ff067e24 */ /* 0x001fe4000f8e00ff */
[----:B------:R-:W-:Y:S01]  /*13050*/  IMAD.U32 R7, RZ, RZ, UR4 ;  /* 0x00000004ff077e24 */ /* 0x000fe2000f8e00ff */
[----:B---3--:R1:W-:Y:S01]  /*13060*/  STL [R1+0x3c], R8 ;  /* 0x00003c0801007387 */ /* 0x0083e20000100800 */
[----:B------:R-:W-:Y:S05]  /*13070*/  @P2 BRA `(.L_x_495) ;  /* 0x0000000000142947 */ /* 0x000fea0003800000 */
[----:B------:R-:W-:Y:S05]  /*13080*/  @!P0 BRA `(.L_x_495) ;  /* 0x0000000000108947 */ /* 0x000fea0003800000 */
[----:B-1----:R-:W2:Y:S04]  /*13090*/  LDG.E R8, desc[UR42][R2.64] ;  /* 0x0000002a02087981 */ /* 0x002ea8000c1e1900 */
[----:B------:R-:W2:Y:S02]  /*130a0*/  LDG.E R2, desc[UR42][R2.64+0x4] ;  /* 0x0000042a02027981 */ /* 0x000ea4000c1e1900 */
[----:B--2---:R-:W-:-:S05]  /*130b0*/  IMAD.IADD R2, R2, 0x1, -R8 ;  /* 0x0000000102027824 */ /* 0x004fca00078e0a08 */
[----:B------:R0:W-:Y:S02]  /*130c0*/  STL [R1+0x3c], R2 ;  /* 0x00003c0201007387 */ /* 0x0001e40000100800 */
.L_x_495:
[----:B------:R-:W-:Y:S01]  /*130d0*/  ULDC.64 UR4, c[0x0][0xa20] ;  /* 0x0002880000047ab9 */ /* 0x000fe20000000a00 */
[----:B------:R-:W-:Y:S01]  /*130e0*/  IMAD.MOV.U32 R28, RZ, RZ, R26 ;  /* 0x000000ffff1c7224 */ /* 0x000fe200078e001a */
[----:B------:R-:W-:-:S04]  /*130f0*/  ISETP.NE.U32.AND P0, PT, RZ, UR4, PT ;  /* 0x00000004ff007c0c */ /* 0x000fc8000bf05070 */
[----:B------:R-:W-:-:S13]  /*13100*/  ISETP.NE.AND.EX P0, PT, RZ, UR5, PT, P0 ;  /* 0x00000005ff007c0c */ /* 0x000fda000bf05300 */
[----:B------:R-:W-:Y:S05]  /*13110*/  @!P0 BRA `(.L_x_496) ;  /* 0x0000000000108947 */ /* 0x000fea0003800000 */
[----:B0-----:R-:W-:-:S04]  /*13120*/  IADD3 R2, P0, R29, UR4, RZ ;  /* 0x000000041d027c10 */ /* 0x001fc8000ff1e0ff */
[----:B------:R-:W-:-:S05]  /*13130*/  IADD3.X R3, R10, UR5, RZ, P0, !PT ;  /* 0x000000050a037c10 */ /* 0x000fca00087fe4ff */
[----:B------:R0:W5:Y:S01]  /*13140*/  LDG.E R7, desc[UR42][R2.64] ;  /* 0x0000002a02077981 */ /* 0x000162000c1e1900 */
[----:B------:R-:W-:Y:S05]  /*13150*/  BRA `(.L_x_497) ;  /* 0x0000000000247947 */ /* 0x000fea0003800000 */
.L_x_496:
[----:B------:R-:W-:Y:S02]  /*13160*/  ULDC.64 UR4, c[0x0][0xa08] ;  /* 0x0002820000047ab9 */ /* 0x000fe40000000a00 */
[----:B------:R-:W-:-:S04]  /*13170*/  ISETP.NE.U32.AND P0, PT, RZ, UR4, PT ;  /* 0x00000004ff007c0c */ /* 0x000fc8000bf05070 */
[----:B------:R-:W-:-:S13]  /*13180*/  ISETP.NE.AND.EX P0, PT, RZ, UR5, PT, P0 ;  /* 0x00000005ff007c0c */ /* 0x000fda000bf05300 */
[----:B------:R-:W-:Y:S05]  /*13190*/  @!P0 BRA `(.L_x_497) ;  /* 0x0000000000148947 */ /* 0x000fea0003800000 */
[----:B0-----:R-:W0:Y:S02]  /*131a0*/  LDC.64 R2, c[0x0][0xa08] ;  /* 0x00028200ff027b82 */ /* 0x001e240000000a00 */
[----:B0-----:R-:W-:-:S05]  /*131b0*/  IMAD.WIDE R2, R28, 0x4, R2 ;  /* 0x000000041c027825 */ /* 0x001fca00078e0202 */
[----:B------:R-:W2:Y:S04]  /*131c0*/  LDG.E R7, desc[UR42][R2.64] ;  /* 0x0000002a02077981 */ /* 0x000ea8000c1e1900 */
[----:B------:R-:W2:Y:S02]  /*131d0*/  LDG.E R2, desc[UR42][R2.64+0x4] ;  /* 0x0000042a02027981 */ /* 0x000ea4000c1e1900 */
[----:B--2---:R-:W-:-:S07]  /*131e0*/  IMAD.IADD R7, R2, 0x1, -R7 ;  /* 0x0000000102077824 */ /* 0x004fce00078e0a07 */
.L_x_497:
[----:B0-----:R-:W2:Y:S04]  /*131f0*/  @P1 LDG.E R2, desc[UR42][R4.64] ;  /* 0x0000002a04021981 */ /* 0x001ea8000c1e1900 */
[----:B------:R-:W2:Y:S01]  /*13200*/  @P1 LDG.E R4, desc[UR42][R4.64+0x4] ;  /* 0x0000042a04041981 */ /* 0x000ea2000c1e1900 */
[----:B-----5:R-:W-:Y:S01]  /*13210*/  IMAD.IADD R7, R7, 0x1, -R9 ;  /* 0x0000000107077824 */ /* 0x020fe200078e0a09 */
[----:B------:R-:W-:Y:S01]  /*13220*/  BSSY B0, `(.L_x_498) ;  /* 0x0000157000007945 */ /* 0x000fe20003800000 */
[----:B--2---:R-:W-:-:S04]  /*13230*/  @P1 IMAD.IADD R6, R4, 0x1, -R2 ;  /* 0x0000000104061824 */ /* 0x004fc800078e0a02 */
[----:B------:R-:W-:-:S05]  /*13240*/  IMAD.IADD R2, R7, 0x1, R6 ;  /* 0x0000000107027824 */ /* 0x000fca00078e0206 */
[----:B------:R0:W-:Y:S02]  /*13250*/  STL [R1+0x20], R2 ;  /* 0x0000200201007387 */ /* 0x0001e40000100800 */
[----:B0-----:R-:W-:-:S05]  /*13260*/  VIADD R2, R2, 0x7f ;  /* 0x0000007f02027836 */ /* 0x001fca0000000000 */
[----:B------:R-:W-:-:S04]  /*13270*/  SHF.R.S32.HI R3, RZ, 0x1f, R2 ;  /* 0x0000001fff037819 */ /* 0x000fc80000011402 */
[----:B------:R-:W-:Y:S01]  /*13280*/  LEA.HI R4, R3, R2, RZ, 0x7 ;  /* 0x0000000203047211 */ /* 0x000fe200078f38ff */
[----:B------:R-:W-:-:S04]  /*13290*/  IMAD.MOV R3, RZ, RZ, -R7 ;  /* 0x000000ffff037224 */ /* 0x000fc800078e0a07 */
[----:B------:R0:W-:Y:S01]  /*132a0*/  STL [R1+0x48], R4 ;  /* 0x0000480401007387 */ /* 0x0001e20000100800 */
[----:B------:R-:W-:Y:S02]  /*132b0*/  VIMNMX R3, RZ, R3, !PT ;  /* 0x00000003ff037248 */ /* 0x000fe40007fe0100 */
[----:B0-----:R-:W-:-:S04]  /*132c0*/  LOP3.LUT R4, R4, 0xffffff80, RZ, 0xc0, !PT ;  /* 0xffffff8004047812 */ /* 0x001fc800078ec0ff */
[----:B------:R-:W-:Y:S01]  /*132d0*/  VIADDMNMX R2, R4, -R7, R6, PT ;  /* 0x8000000704027246 */ /* 0x000fe20003800106 */
[----:B------:R0:W-:Y:S03]  /*132e0*/  STL [R1+0x30], R4 ;  /* 0x0000300401007387 */ /* 0x0001e60000100800 */
[----:B------:R-:W-:Y:S02]  /*132f0*/  ISETP.GT.AND P0, PT, R2, R3, PT ;  /* 0x000000030200720c */ /* 0x000fe40003f04270 */
[----:B------:R-:W-:-:S11]  /*13300*/  SHF.R.U32.HI R3, RZ, 0x7, R3 ;  /* 0x00000007ff037819 */ /* 0x000fd60000011603 */
[----:B------:R-:W-:-:S05]  /*13310*/  @P0 VIADD R2, R2, 0x7f ;  /* 0x0000007f02020836 */ /* 0x000fca0000000000 */
[----:B0-----:R-:W-:-:S04]  /*13320*/  @P0 SHF.R.S32.HI R4, RZ, 0x1f, R2 ;  /* 0x0000001fff040819 */ /* 0x001fc80000011402 */
[----:B------:R-:W-:Y:S02]  /*13330*/  @P0 LEA.HI R2, R4, R2, RZ, 0x7 ;  /* 0x0000000204020211 */ /* 0x000fe400078f38ff */
[-C--:B------:R-:W-:Y:S02]  /*13340*/  MOV R4, R3.reuse ;  /* 0x0000000300047202 */ /* 0x080fe40000000f00 */
[----:B------:R-:W-:Y:S02]  /*13350*/  @P0 SHF.R.S32.HI R4, RZ, 0x7, R2 ;  /* 0x00000007ff040819 */ /* 0x000fe40000011402 */
[----:B------:R-:W-:Y:S02]  /*13360*/  PLOP3.LUT P0, PT, PT, PT, PT, 0x80, 0x0 ;  /* 0x000000000000781c */ /* 0x000fe40003f0f070 */
[----:B------:R-:W-:-:S13]  /*13370*/  ISETP.GT.AND P2, PT, R4, R3, PT ;  /* 0x000000030400720c */ /* 0x000fda0003f44270 */
[----:B------:R-:W-:Y:S05]  /*13380*/  @!P2 BRA `(.L_x_499) ;  /* 0x000000140000a947 */ /* 0x000fea0003800000 */
[----:B------:R-:W-:Y:S01]  /*13390*/  UMOV UR4, 0xffffffff ;  /* 0xffffffff00047882 */ /* 0x000fe20000000000 */
[----:B------:R-:W-:Y:S02]  /*133a0*/  SEL R2, R28, RZ, !P1 ;  /* 0x000000ff1c027207 */ /* 0x000fe40004800000 */
[----:B------:R-:W-:Y:S05]  /*133b0*/  BRA.DIV UR4, `(.L_x_500) ;  /* 0x00000066041c7947 */ /* 0x000fea000b800000 */
[----:B------:R-:W0:Y:S02]  /*133c0*/  S2R R5, SR_TID.X ;  /* 0x0000000000057919 */ /* 0x000e240000002100 */
[----:B0-----:R-:W-:-:S04]  /*133d0*/  SHF.R.U32.HI R5, RZ, 0x5, R5 ;  /* 0x00000005ff057819 */ /* 0x001fc80000011605 */
[----:B------:R-:W-:-:S05]  /*133e0*/  LOP3.LUT R5, R5, 0x3, RZ, 0xc0, !PT ;  /* 0x0000000305057812 */ /* 0x000fca00078ec0ff */
[----:B------:R0:W2:Y:S02]  /*133f0*/  SHFL.IDX PT, R14, R5, RZ, 0x1f ;  /* 0x00001fff050e7589 */ /* 0x0000a400000e0000 */
.L_x_660:
[----:B--2---:R-:W-:Y:S02]  /*13400*/  ISETP.NE.AND P0, PT, R14, RZ, PT ;  /* 0x000000ff0e00720c */ /* 0x004fe40003f05270 */
[----:B------:R-:W-:-:S11]  /*13410*/  PLOP3.LUT P6, PT, PT, PT, PT, 0x8, 0x0 ;  /* 0x000000000000781c */ /* 0x000fd60003fce170 */
[----:B------:R-:W-:Y:S05]  /*13420*/  @P0 BRA `(.L_x_501) ;  /* 0x00000000000c0947 */ /* 0x000fea0003800000 */
[----:B------:R-:W-:-:S03]  /*13430*/  UMOV UR4, 0xffffffff ;  /* 0xffffffff00047882 */ /* 0x000fc60000000000 */
[----:B------:R-:W-:Y:S05]  /*13440*/  BRA.DIV UR4, `(.L_x_502) ;  /* 0x00000066042c7947 */ /* 0x000fea000b800000 */
[----:B------:R-:W-:-:S13]  /*13450*/  ELECT P6, URZ, PT ;  /* 0x00000000003f782f */ /* 0x000fda00038c0000 */
.L_x_501:
[----:B0-----:R-:W2:Y:S01]  /*13460*/  LDL R5, [R1+0x40] ;  /* 0x0000400001057983 */ /* 0x001ea20000100800 */
[----:B------:R-:W-:Y:S01]  /*13470*/  BSSY B1, `(.L_x_503) ;  /* 0x0000008000017945 */ /* 0x000fe20003800000 */
[----:B--2---:R-:W-:-:S05]  /*13480*/  VIADD R5, R5, 0x1 ;  /* 0x0000000105057836 */ /* 0x004fca0000000000 */
[----:B------:R-:W-:-:S04]  /*13490*/  LEA.HI R6, R5, R5, RZ, 0x1 ;  /* 0x0000000505067211 */ /* 0x000fc800078f08ff */
[----:B------:R-:W-:-:S05]  /*134a0*/  LOP3.LUT R6, R6, 0xfffffffe, RZ, 0xc0, !PT ;  /* 0xfffffffe06067812 */ /* 0x000fca00078ec0ff */
[----:B------:R-:W-:-:S05]  /*134b0*/  IMAD.IADD R5, R5, 0x1, -R6 ;  /* 0x0000000105057824 */ /* 0x000fca00078e0a06 */
[----:B------:R-:W-:-:S04]  /*134c0*/  SHF.L.U32 R5, R5, 0x1f, RZ ;  /* 0x0000001f05057819 */ /* 0x000fc800000006ff */
[----:B------:R-:W0:Y:S02]  /*134d0*/  SYNCS.PHASECHK.TRANS64.TRYWAIT P0, [R22+URZ+0x19c20], R5 ;  /* 0x019c2005160075a7 */ /* 0x000e24000800017f */
[----:B0-----:R-:W-:Y:S05]  /*134e0*/  @!P0 BRA `(.L_x_504) ;  /* 0x0000006400248947 */ /* 0x001fea0003800000 */
.L_x_663:
[----:B------:R-:W-:Y:S05]  /*134f0*/  BSYNC B1 ;  /* 0x0000000000017941 */ /* 0x000fea0003800000 */
.L_x_503:
[----:B------:R-:W-:Y:S04]  /*13500*/  BSSY B1, `(.L_x_505) ;  /* 0x000008b000017945 */ /* 0x000fe80003800000 */
[----:B------:R-:W-:Y:S05]  /*13510*/  @!P6 BRA `(.L_x_506) ;  /* 0x000000080024e947 */ /* 0x000fea0003800000 */
[----:B-1----:R-:W-:Y:S01]  /*13520*/  IMAD R8, R24, 0x8, R22 ;  /* 0x0000000818087824 */ /* 0x002fe200078e0216 */
[----:B------:R-:W-:Y:S01]  /*13530*/  SHF.L.U32 R10, R27, 0x1f, RZ ;  /* 0x0000001f1b0a7819 */ /* 0x000fe200000006ff */
[----:B------:R-:W1:Y:S01]  /*13540*/  S2R R6, SR_TID.X ;  /* 0x0000000000067919 */ /* 0x000e620000002100 */
[----:B------:R-:W-:Y:S02]  /*13550*/  BSSY B2, `(.L_x_507) ;  /* 0x0000005000027945 */ /* 0x000fe40003800000 */
[----:B------:R-:W2:Y:S01]  /*13560*/  SYNCS.PHASECHK.TRANS64.TRYWAIT P0, [R8+URZ+0x19ca0], R10 ;  /* 0x019ca00a080075a7 */ /* 0x000ea2000800017f */
[----:B-1----:R-:W-:-:S04]  /*13570*/  LOP3.LUT R6, R6, 0x7f, RZ, 0xc0, !PT ;  /* 0x0000007f06067812 */ /* 0x002fc800078ec0ff */
[----:B------:R-:W-:Y:S01]  /*13580*/  ISETP.NE.AND P1, PT, R6, RZ, PT ;  /* 0x000000ff0600720c */ /* 0x000fe20003f25270 */
[----:B--2---:R-:W-:-:S12]  /*13590*/  @!P0 BRA `(.L_x_508) ;  /* 0x00000064000c8947 */ /* 0x004fd80003800000 */
.L_x_664:
[----:B------:R-:W-:Y:S05]  /*135a0*/  BSYNC B2 ;  /* 0x0000000000027941 */ /* 0x000fea0003800000 */
.L_x_507:
[----:B------:R-:W-:Y:S04]  /*135b0*/  BSSY B2, `(.L_x_509) ;  /* 0x0000009000027945 */ /* 0x000fe80003800000 */
[----:B------:R-:W-:Y:S05]  /*135c0*/  @P1 BRA `(.L_x_510) ;  /* 0x00000000001c1947 */ /* 0x000fea0003800000 */
[----:B0-----:R-:W0:Y:S02]  /*135d0*/  S2R R5, SR_TID.X ;  /* 0x0000000000057919 */ /* 0x001e240000002100 */
[----:B0-----:R-:W-:Y:S01]  /*135e0*/  LOP3.LUT R6, R5, 0x1f, RZ, 0xc0, !PT ;  /* 0x0000001f05067812 */ /* 0x001fe200078ec0ff */
[----:B------:R-:W-:-:S03]  /*135f0*/  IMAD.MOV.U32 R5, RZ, RZ, 0x3000 ;  /* 0x00003000ff057424 */ /* 0x000fc600078e00ff */
[----:B------:R-:W-:Y:S01]  /*13600*/  ISETP.NE.AND P0, PT, R6, RZ, PT ;  /* 0x000000ff0600720c */ /* 0x000fe20003f05270 */
[----:B------:R2:W-:-:S12]  /*13610*/  SYNCS.ARRIVE.TRANS64 RZ, [R8+URZ+0x19c90], R5 ;  /* 0x019c900508ff79a7 */ /* 0x0005d8000800003f */
[----:B--2---:R-:W-:Y:S05]  /*13620*/  @!P0 BRA `(.L_x_510) ;  /* 0x0000000000048947 */ /* 0x004fea0003800000 */
[----:B------:R-:W-:Y:S01]  /*13630*/  BPT.TRAP 0x1 ;  /* 0x000000040000795c */ /* 0x000fe20000300000 */
.L_x_510:
[----:B------:R-:W-:Y:S05]  /*13640*/  BSYNC B2 ;  /* 0x0000000000027941 */ /* 0x000fea0003800000 */
.L_x_509:
[----:B------:R-:W-:Y:S01]  /*13650*/  IMAD.MOV.U32 R14, RZ, RZ, RZ ;  /* 0x000000ffff0e7224 */ /* 0x000fe200078e00ff */
[----:B------:R-:W-:Y:S01]  /*13660*/  UIADD3 UR4, UP0, UR40, 0x570, URZ ;  /* 0x0000057028047890 */ /* 0x000fe2000ff1e03f */
[----:B------:R-:W-:Y:S01]  /*13670*/  IMAD R6, R4, 0x80, R0 ;  /* 0x0000008004067824 */ /* 0x000fe200078e0200 */
[----:B------:R-:W-:Y:S01]  /*13680*/  PLOP3.LUT P0, PT, PT, PT, PT, 0x80, 0x0 ;  /* 0x000000000000781c */ /* 0x000fe20003f0f070 */
[----:B------:R-:W-:Y:S01]  /*13690*/  IMAD R7, R24, 0x3000, R22 ;  /* 0x0000300018077824 */ /* 0x000fe200078e0216 */
[----:B------:R-:W-:Y:S01]  /*136a0*/  R2UR UR10, R14 ;  /* 0x000000000e0a72ca */ /* 0x000fe200000e0000 */
[----:B------:R-:W-:Y:S01]  /*136b0*/  VIADD R6, R6, 0xffffff80 ;  /* 0xffffff8006067836 */ /* 0x000fe20000000000 */
[----:B------:R-:W-:Y:S01]  /*136c0*/  UIADD3.X UR5, URZ, UR41, URZ, UP0, !UPT ;  /* 0x000000293f057290 */ /* 0x000fe200087fe43f */
[----:B0-----:R-:W-:Y:S01]  /*136d0*/  VIADD R5, R8, 0x19c90 ;  /* 0x00019c9008057836 */ /* 0x001fe20000000000 */
[----:B------:R-:W-:Y:S01]  /*136e0*/  UMOV UR6, 0x0 ;  /* 0x0000000000067882 */ /* 0x000fe20000000000 */
[----:B------:R-:W-:Y:S01]  /*136f0*/  VIADD R9, R7, 0x13800 ;  /* 0x0001380007097836 */ /* 0x000fe20000000000 */
[----:B------:R-:W-:-:S09]  /*13700*/  UMOV UR7, 0x12f00000 ;  /* 0x12f0000000077882 */ /* 0x000fd20000000000 */
.L_x_511:
[----:B------:R-:W-:-:S13]  /*13710*/  @P0 ELECT P2, URZ, PT ;  /* 0x00000000003f082f */ /* 0x000fda0003840000 */
[----:B------:R-:W-:Y:S02]  /*13720*/  @P2 R2UR UR13, R2 ;  /* 0x00000000020d22ca */ /* 0x000fe400000e0000 */
[----:B------:R-:W-:Y:S02]  /*13730*/  @P2 R2UR UR12, R18 ;  /* 0x00000000120c22ca */ /* 0x000fe400000e0000 */
[----:B------:R-:W-:Y:S02]  /*13740*/  @P2 R2UR UR11, R6 ;  /* 0x00000000060b22ca */ /* 0x000fe400000e0000 */
[----:B------:R-:W-:Y:S02]  /*13750*/  @P2 R2UR UR9, R5 ;  /* 0x00000000050922ca */ /* 0x000fe400000e0000 */
[----:B------:R-:W-:Y:S02]  /*13760*/  @P2 R2UR UR8, R9 ;  /* 0x00000000090822ca */ /* 0x000fe400000e0000 */
[----:B------:R-:W-:-:S02]  /*13770*/  @P2 PLOP3.LUT P0, PT, P2, PT, PT, 0x8, 0x0 ;  /* 0x000000000000281c */ /* 0x000fc4000170e170 */
[----:B------:R-:W-:-:S09]  /*13780*/  PLOP3.LUT P2, PT, PT, PT, PT, 0x8, 0x0 ;  /* 0x000000000000781c */ /* 0x000fd20003f4e170 */
[----:B------:R0:W-:Y:S02]  /*13790*/  UTMALDG.4D [UR8], [UR4], desc[UR6] ;  /* 0x00000608040075b4 */ /* 0x0001e40008019000 */
[----:B0-----:R-:W-:Y:S05]  /*137a0*/  @P0 BRA.U.ANY `(.L_x_511) ;  /* 0xfffffffd00d80947 */ /* 0x001fea000393ffff */
[----:B------:R-:W-:Y:S01]  /*137b0*/  IMAD.MOV.U32 R13, RZ, RZ, 0x20 ;  /* 0x00000020ff0d7424 */ /* 0x000fe200078e00ff */
[----:B------:R-:W-:Y:S01]  /*137c0*/  PLOP3.LUT P0, PT, PT, PT, PT, 0x80, 0x0 ;  /* 0x000000000000781c */ /* 0x000fe20003f0f070 */
[----:B------:R-:W-:Y:S01]  /*137d0*/  VIADD R9, R7, 0x14800 ;  /* 0x0001480007097836 */ /* 0x000fe20000000000 */
[----:B------:R-:W-:Y:S01]  /*137e0*/  UMOV UR6, 0x0 ;  /* 0x0000000000067882 */ /* 0x000fe20000000000 */
[----:B------:R-:W-:Y:S01]  /*137f0*/  UMOV UR7, 0x12f00000 ;  /* 0x12f0000000077882 */ /* 0x000fe20000000000 */
[----:B------:R-:W-:-:S15]  /*13800*/  R2UR UR10, R13 ;  /* 0x000000000d0a72ca */ /* 0x000fde00000e0000 */
.L_x_512:
        /* <DEDUP_REMOVED lines=10> */
[----:B------:R-:W-:Y:S01]  /*138b0*/  MOV R12, 0x40 ;  /* 0x00000040000c7802 */ /* 0x000fe20000000f00 */
[----:B------:R-:W-:Y:S01]  /*138c0*/  VIADD R9, R7, 0x15800 ;  /* 0x0001580007097836 */ /* 0x000fe20000000000 */
[----:B------:R-:W-:Y:S01]  /*138d0*/  PLOP3.LUT P0, PT, PT, PT, PT, 0x80, 0x0 ;  /* 0x000000000000781c */ /* 0x000fe20003f0f070 */
[----:B------:R-:W-:Y:S01]  /*138e0*/  UMOV UR6, 0x0 ;  /* 0x0000000000067882 */ /* 0x000fe20000000000 */
[----:B------:R-:W-:Y:S01]  /*138f0*/  R2UR UR10, R12 ;  /* 0x000000000c0a72ca */ /* 0x000fe200000e0000 */
[----:B------:R-:W-:-:S14]  /*13900*/  UMOV UR7, 0x12f00000 ;  /* 0x12f0000000077882 */ /* 0x000fdc0000000000 */
.L_x_513:
        /* <DEDUP_REMOVED lines=10> */
[----:B------:R-:W0:Y:S01]  /*139b0*/  SYNCS.PHASECHK.TRANS64.TRYWAIT P0, [R8+URZ+0x19cc0], R10 ;  /* 0x019cc00a080075a7 */ /* 0x000e22000800017f */
[----:B------:R-:W-:Y:S04]  /*139c0*/  BSSY B2, `(.L_x_514) ;  /* 0x0000002000027945 */ /* 0x000fe80003800000 */
[----:B0-----:R-:W-:Y:S05]  /*139d0*/  @!P0 BRA `(.L_x_515) ;  /* 0x0000006000108947 */ /* 0x001fea0003800000 */
.L_x_665:
[----:B------:R-:W-:Y:S05]  /*139e0*/  BSYNC B2 ;  /* 0x0000000000027941 */ /* 0x000fea0003800000 */
.L_x_514:
[----:B------:R-:W-:Y:S01]  /*139f0*/  BSSY B2, `(.L_x_516) ;  /* 0x000000b000027945 */ /* 0x000fe20003800000 */
[----:B01----:R-:W-:Y:S02]  /*13a00*/  IMAD.MOV.U32 R10, RZ, RZ, 0x0 ;  /* 0x00000000ff0a7424 */ /* 0x003fe400078e00ff */
[----:B------:R-:W-:Y:S01]  /*13a10*/  IMAD.MOV.U32 R11, RZ, RZ, 0x12f00000 ;  /* 0x12f00000ff0b7424 */ /* 0x000fe200078e00ff */
[----:B------:R-:W-:Y:S06]  /*13a20*/  @P1 BRA `(.L_x_517) ;  /* 0x00000000001c1947 */ /* 0x000fec0003800000 */
[----:B------:R-:W0:Y:S02]  /*13a30*/  S2R R5, SR_TID.X ;  /* 0x0000000000057919 */ /* 0x000e240000002100 */
[----:B0-----:R-:W-:Y:S01]  /*13a40*/  LOP3.LUT R9, R5, 0x1f, RZ, 0xc0, !PT ;  /* 0x0000001f05097812 */ /* 0x001fe200078ec0ff */
[----:B------:R-:W-:-:S03]  /*13a50*/  IMAD.MOV.U32 R5, RZ, RZ, 0x3000 ;  /* 0x00003000ff057424 */ /* 0x000fc600078e00ff */
[----:B------:R-:W-:Y:S01]  /*13a60*/  ISETP.NE.AND P0, PT, R9, RZ, PT ;  /* 0x000000ff0900720c */ /* 0x000fe20003f05270 */
[----:B------:R0:W-:-:S12]  /*13a70*/  SYNCS.ARRIVE.TRANS64 RZ, [R8+URZ+0x19cb0], R5 ;  /* 0x019cb00508ff79a7 */ /* 0x0001d8000800003f */
[----:B0-----:R-:W-:Y:S05]  /*13a80*/  @!P0 BRA `(.L_x_517) ;  /* 0x0000000000048947 */ /* 0x001fea0003800000 */
[----:B------:R-:W-:Y:S01]  /*13a90*/  BPT.TRAP 0x1 ;  /* 0x000000040000795c */ /* 0x000fe20000300000 */
.L_x_517:
[----:B------:R-:W-:Y:S05]  /*13aa0*/  BSYNC B2 ;  /* 0x0000000000027941 */ /* 0x000fea0003800000 */
.L_x_516:
[----:B------:R-:W-:Y:S01]  /*13ab0*/  R2UR UR10, R14 ;  /* 0x000000000e0a72ca */ /* 0x000fe200000e0000 */
[----:B------:R-:W-:Y:S01]  /*13ac0*/  UIADD3 UR4, UP0, UR40, 0x670, URZ ;  /* 0x0000067028047890 */ /* 0x000fe2000ff1e03f */
[----:B------:R-:W-:Y:S01]  /*13ad0*/  R2UR UR6, R10 ;  /* 0x000000000a0672ca */ /* 0x000fe200000e0000 */
[----:B------:R-:W-:Y:S01]  /*13ae0*/  VIADD R8, R8, 0x19cb0 ;  /* 0x00019cb008087836 */ /* 0x000fe20000000000 */
[----:B------:R-:W-:Y:S01]  /*13af0*/  R2UR UR7, R11 ;  /* 0x000000000b0772ca */ /* 0x000fe200000e0000 */
[----:B------:R-:W-:Y:S01]  /*13b00*/  VIADD R5, R7, 0x9000 ;  /* 0x0000900007057836 */ /* 0x000fe20000000000 */
[----:B------:R-:W-:Y:S01]  /*13b10*/  PLOP3.LUT P0, PT, PT, PT, PT, 0x80, 0x0 ;  /* 0x000000000000781c */ /* 0x000fe20003f0f070 */
[----:B------:R-:W-:-:S12]  /*13b20*/  UIADD3.X UR5, URZ, UR41, URZ, UP0, !UPT ;  /* 0x000000293f057290 */ /* 0x000fd800087fe43f */
.L_x_518:
        /* <DEDUP_REMOVED lines=10> */
[----:B------:R-:W-:Y:S01]  /*13bd0*/  R2UR UR10, R13 ;  /* 0x000000000d0a72ca */ /* 0x000fe200000e0000 */
[----:B------:R-:W-:Y:S01]  /*13be0*/  VIADD R5, R7, 0xa000 ;  /* 0x0000a00007057836 */ /* 0x000fe20000000000 */
[----:B------:R-:W-:Y:S02]  /*13bf0*/  R2UR UR6, R10 ;  /* 0x000000000a0672ca */ /* 0x000fe400000e0000 */
[----:B------:R-:W-:Y:S02]  /*13c00*/  R2UR UR7, R11 ;  /* 0x000000000b0772ca */ /* 0x000fe400000e0000 */
[----:B------:R-:W-:-:S13]  /*13c10*/  PLOP3.LUT P0, PT, PT, PT, PT, 0x80, 0x0 ;  /* 0x000000000000781c */ /* 0x000fda0003f0f070 */
.L_x_519:
        /* <DEDUP_REMOVED lines=15> */
.L_x_520:
        /* <DEDUP_REMOVED lines=9> */
[----:B--2---:R-:W-:Y:S05]  /*13da0*/  @P0 BRA.U.ANY `(.L_x_520) ;  /* 0xfffffffd00d80947 */ /* 0x004fea000393ffff */
.L_x_506:
[----:B------:R-:W-:Y:S05]  /*13db0*/  BSYNC B1 ;  /* 0x0000000000017941 */ /* 0x000fea0003800000 */
.L_x_505:
[----:B-1----:R-:W-:Y:S01]  /*13dc0*/  VIADD R9, R4, 0xfffffffe ;  /* 0xfffffffe04097836 */ /* 0x002fe20000000000 */
[----:B------:R-:W-:Y:S01]  /*13dd0*/  PLOP3.LUT P0, PT, PT, PT, PT, 0x8, 0x0 ;  /* 0x000000000000781c */ /* 0x000fe20003f0e170 */
[----:B------:R-:W-:-:S03]  /*13de0*/  VIADD R24, R24, 0x1 ;  /* 0x0000000118187836 */ /* 0x000fc60000000000 */
[----:B------:R-:W-:Y:S02]  /*13df0*/  ISETP.GE.AND P2, PT, R9, R3, PT ;  /* 0x000000030900720c */ /* 0x000fe40003f46270 */
[----:B------:R-:W-:-:S04]  /*13e00*/  ISETP.NE.AND P1, PT, R24, 0x2, PT ;  /* 0x000000021800780c */ /* 0x000fc80003f25270 */
[----:B------:R-:W-:Y:S02]  /*13e10*/  SEL R4, RZ, 0x1, P1 ;  /* 0x00000001ff047807 */ /* 0x000fe40000800000 */
[----:B------:R-:W-:Y:S02]  /*13e20*/  SEL R24, R24, RZ, P1 ;  /* 0x000000ff18187207 */ /* 0x000fe40000800000 */
[----:B------:R-:W-:-:S03]  /*13e30*/  LOP3.LUT R27, R27, R4, RZ, 0x3c, !PT ;  /* 0x000000041b1b7212 */ /* 0x000fc600078e3cff */
[----:B------:R-:W-:Y:S05]  /*13e40*/  @!P2 BRA `(.L_x_499) ;  /* 0x000000080050a947 */ /* 0x000fea0003800000 */
.L_x_537:
[----:B------:R-:W-:Y:S05]  /*13e50*/  YIELD ;  /* 0x0000000000007946 */ /* 0x000fea0003800000 */
[----:B------:R-:W-:Y:S04]  /*13e60*/  BSSY B1, `(.L_x_521) ;  /* 0x000008a000017945 */ /* 0x000fe80003800000 */
[----:B------:R-:W-:Y:S05]  /*13e70*/  @!P6 BRA `(.L_x_522) ;  /* 0x000000080020e947 */ /* 0x000fea0003800000 */
[----:B------:R-:W-:Y:S01]  /*13e80*/  IMAD R8, R24, 0x8, R22 ;  /* 0x0000000818087824 */ /* 0x000fe200078e0216 */
[----:B------:R-:W-:Y:S01]  /*13e90*/  SHF.L.U32 R7, R27, 0x1f, RZ ;  /* 0x0000001f1b077819 */ /* 0x000fe200000006ff */
[----:B------:R-:W1:Y:S01]  /*13ea0*/  S2R R4, SR_TID.X ;  /* 0x0000000000047919 */ /* 0x000e620000002100 */
[----:B------:R-:W-:Y:S02]  /*13eb0*/  BSSY B2, `(.L_x_523) ;  /* 0x0000005000027945 */ /* 0x000fe40003800000 */
[----:B------:R-:W2:Y:S01]  /*13ec0*/  SYNCS.PHASECHK.TRANS64.TRYWAIT P1, [R8+URZ+0x19ca0], R7 ;  /* 0x019ca007080075a7 */ /* 0x000ea2000802017f */
[----:B-1----:R-:W-:-:S04]  /*13ed0*/  LOP3.LUT R4, R4, 0x7f, RZ, 0xc0, !PT ;  /* 0x0000007f04047812 */ /* 0x002fc800078ec0ff */
[----:B------:R-:W-:Y:S01]  /*13ee0*/  ISETP.NE.AND P2, PT, R4, RZ, PT ;  /* 0x000000ff0400720c */ /* 0x000fe20003f45270 */
[----:B--2---:R-:W-:-:S12]  /*13ef0*/  @!P1 BRA `(.L_x_524) ;  /* 0x0000005800dc9947 */ /* 0x004fd80003800000 */
.L_x_666:
[----:B------:R-:W-:Y:S05]  /*13f00*/  BSYNC B2 ;  /* 0x0000000000027941 */ /* 0x000fea0003800000 */
.L_x_523:
[----:B------:R-:W-:Y:S04]  /*13f10*/  BSSY B2, `(.L_x_525) ;  /* 0x0000009000027945 */ /* 0x000fe80003800000 */
[----:B------:R-:W-:Y:S05]  /*13f20*/  @P2 BRA `(.L_x_526) ;  /* 0x00000000001c2947 */ /* 0x000fea0003800000 */
[----:B------:R-:W0:Y:S02]  /*13f30*/  S2R R4, SR_TID.X ;  /* 0x0000000000047919 */ /* 0x000e240000002100 */
[----:B0-----:R-:W-:Y:S02]  /*13f40*/  LOP3.LUT R5, R4, 0x1f, RZ, 0xc0, !PT ;  /* 0x0000001f04057812 */ /* 0x001fe400078ec0ff */
[----:B------:R-:W-:Y:S02]  /*13f50*/  MOV R4, 0x3000 ;  /* 0x0000300000047802 */ /* 0x000fe40000000f00 */
[----:B------:R-:W-:Y:S02]  /*13f60*/  ISETP.NE.AND P1, PT, R5, RZ, PT ;  /* 0x000000ff0500720c */ /* 0x000fe40003f25270 */
[----:B------:R2:W-:Y:S11]  /*13f70*/  SYNCS.ARRIVE.TRANS64 RZ, [R8+URZ+0x19c90], R4 ;  /* 0x019c900408ff79a7 */ /* 0x0005f6000800003f */
[----:B--2---:R-:W-:Y:S05]  /*13f80*/  @!P1 BRA `(.L_x_526) ;  /* 0x0000000000049947 */ /* 0x004fea0003800000 */
[----:B------:R-:W-:Y:S01]  /*13f90*/  BPT.TRAP 0x1 ;  /* 0x000000040000795c */ /* 0x000fe20000300000 */
.L_x_526:
[----:B------:R-:W-:Y:S05]  /*13fa0*/  BSYNC B2 ;  /* 0x0000000000027941 */ /* 0x000fea0003800000 */
.L_x_525:
[----:B------:R-:W-:Y:S01]  /*13fb0*/  IMAD.MOV.U32 R12, RZ, RZ, RZ ;  /* 0x000000ffff0c7224 */ /* 0x000fe200078e00ff */
[----:B------:R-:W-:Y:S01]  /*13fc0*/  UIADD3 UR4, UP0, UR40, 0x570, URZ ;  /* 0x0000057028047890 */ /* 0x000fe2000ff1e03f */
[----:B------:R-:W-:Y:S01]  /*13fd0*/  IMAD R6, R24, 0x3000, R22 ;  /* 0x0000300018067824 */ /* 0x000fe200078e0216 */
[----:B------:R-:W-:Y:S01]  /*13fe0*/  PLOP3.LUT P1, PT, PT, PT, PT, 0x80, 0x0 ;  /* 0x000000000000781c */ /* 0x000fe20003f2f070 */
[----:B0-----:R-:W-:Y:S01]  /*13ff0*/  IMAD R5, R9, 0x80, R0 ;  /* 0x0000008009057824 */ /* 0x001fe200078e0200 */
[----:B------:R-:W-:Y:S01]  /*14000*/  R2UR UR10, R12 ;  /* 0x000000000c0a72ca */ /* 0x000fe200000e0000 */
[----:B------:R-:W-:Y:S01]  /*14010*/  VIADD R4, R8, 0x19c90 ;  /* 0x00019c9008047836 */ /* 0x000fe20000000000 */
[----:B------:R-:W-:Y:S01]  /*14020*/  UIADD3.X UR5, URZ, UR41, URZ, UP0, !UPT ;  /* 0x000000293f057290 */ /* 0x000fe200087fe43f */
[----:B------:R-:W-:Y:S01]  /*14030*/  VIADD R10, R6, 0x13800 ;  /* 0x00013800060a7836 */ /* 0x000fe20000000000 */
[----:B------:R-:W-:Y:S01]  /*14040*/  UMOV UR6, 0x0 ;  /* 0x0000000000067882 */ /* 0x000fe20000000000 */
[----:B------:R-:W-:-:S10]  /*14050*/  UMOV UR7, 0x12f00000 ;  /* 0x12f0000000077882 */ /* 0x000fd40000000000 */
.L_x_527:
        /* <DEDUP_REMOVED lines=16> */
.L_x_528:
        /* <DEDUP_REMOVED lines=16> */
.L_x_529:
        /* <DEDUP_REMOVED lines=13> */
.L_x_667:
[----:B------:R-:W-:Y:S05]  /*14330*/  BSYNC B2 ;  /* 0x0000000000027941 */ /* 0x000fea0003800000 */
.L_x_530:
[----:B------:R-:W-:Y:S01]  /*14340*/  BSSY B2, `(.L_x_532) ;  /* 0x000000b000027945 */ /* 0x000fe20003800000 */
[----:B------:R-:W-:Y:S02]  /*14350*/  IMAD.MOV.U32 R10, RZ, RZ, 0x0 ;  /* 0x00000000ff0a7424 */ /* 0x000fe400078e00ff */
[----:B------:R-:W-:Y:S01]  /*14360*/  IMAD.MOV.U32 R11, RZ, RZ, 0x12f00000 ;  /* 0x12f00000ff0b7424 */ /* 0x000fe200078e00ff */
[----:B------:R-:W-:Y:S06]  /*14370*/  @P2 BRA `(.L_x_533) ;  /* 0x00000000001c2947 */ /* 0x000fec0003800000 */
[----:B------:R-:W2:Y:S02]  /*14380*/  S2R R4, SR_TID.X ;  /* 0x0000000000047919 */ /* 0x000ea40000002100 */
[----:B--2---:R-:W-:Y:S01]  /*14390*/  LOP3.LUT R15, R4, 0x1f, RZ, 0xc0, !PT ;  /* 0x0000001f040f7812 */ /* 0x004fe200078ec0ff */
[----:B------:R-:W-:-:S03]  /*143a0*/  IMAD.MOV.U32 R4, RZ, RZ, 0x3000 ;  /* 0x00003000ff047424 */ /* 0x000fc600078e00ff */
[----:B------:R-:W-:Y:S01]  /*143b0*/  ISETP.NE.AND P1, PT, R15, RZ, PT ;  /* 0x000000ff0f00720c */ /* 0x000fe20003f25270 */
[----:B------:R2:W-:-:S12]  /*143c0*/  SYNCS.ARRIVE.TRANS64 RZ, [R8+URZ+0x19cb0], R4 ;  /* 0x019cb00408ff79a7 */ /* 0x0005d8000800003f */
[----:B--2---:R-:W-:Y:S05]  /*143d0*/  @!P1 BRA `(.L_x_533) ;  /* 0x0000000000049947 */ /* 0x004fea0003800000 */
[----:B------:R-:W-:Y:S01]  /*143e0*/  BPT.TRAP 0x1 ;  /* 0x000000040000795c */ /* 0x000fe20000300000 */
.L_x_533:
[----:B------:R-:W-:Y:S05]  /*143f0*/  BSYNC B2 ;  /* 0x0000000000027941 */ /* 0x000fea0003800000 */
.L_x_532:
[----:B------:R-:W-:Y:S01]  /*14400*/  R2UR UR10, R12 ;  /* 0x000000000c0a72ca */ /* 0x000fe200000e0000 */
[----:B------:R-:W-:Y:S01]  /*14410*/  UIADD3 UR4, UP0, UR40, 0x670, URZ ;  /* 0x0000067028047890 */ /* 0x000fe2000ff1e03f */
[----:B------:R-:W-:Y:S01]  /*14420*/  R2UR UR6, R10 ;  /* 0x000000000a0672ca */ /* 0x000fe200000e0000 */
[----:B------:R-:W-:Y:S01]  /*14430*/  VIADD R4, R6, 0x9000 ;  /* 0x0000900006047836 */ /* 0x000fe20000000000 */
[----:B------:R-:W-:Y:S01]  /*14440*/  R2UR UR7, R11 ;  /* 0x000000000b0772ca */ /* 0x000fe200000e0000 */
[----:B------:R-:W-:Y:S01]  /*14450*/  UIADD3.X UR5, URZ, UR41, URZ, UP0, !UPT ;  /* 0x000000293f057290 */ /* 0x000fe200087fe43f */
[----:B------:R-:W-:Y:S02]  /*14460*/  PLOP3.LUT P1, PT, PT, PT, PT, 0x80, 0x0 ;  /* 0x000000000000781c */ /* 0x000fe40003f2f070 */
[----:B01----:R-:W-:-:S11]  /*14470*/  IADD3 R8, R8, 0x19cb0, RZ ;  /* 0x00019cb008087810 */ /* 0x003fd60007ffe0ff */
.L_x_534:
        /* <DEDUP_REMOVED lines=15> */
.L_x_535:
        /* <DEDUP_REMOVED lines=15> */
.L_x_536:
        /* <DEDUP_REMOVED lines=9> */
[----:B-1----:R-:W-:Y:S05]  /*146f0*/  @P1 BRA.U.ANY `(.L_x_536) ;  /* 0xfffffffd00d81947 */ /* 0x002fea000393ffff */
.L_x_522:
[----:B------:R-:W-:Y:S05]  /*14700*/  BSYNC B1 ;  /* 0x0000000000017941 */ /* 0x000fea0003800000 */
.L_x_521:
[C---:B------:R-:W-:Y:S01]  /*14710*/  ISETP.GT.AND P2, PT, R9.reuse, R3, PT ;  /* 0x000000030900720c */ /* 0x040fe20003f44270 */
[----:B------:R-:W-:Y:S02]  /*14720*/  VIADD R24, R24, 0x1 ;  /* 0x0000000118187836 */ /* 0x000fe40000000000 */
[----:B------:R-:W-:-:S03]  /*14730*/  VIADD R9, R9, 0xffffffff ;  /* 0xffffffff09097836 */ /* 0x000fc60000000000 */
[----:B------:R-:W-:-:S04]  /*14740*/  ISETP.NE.AND P1, PT, R24, 0x2, PT ;  /* 0x000000021800780c */ /* 0x000fc80003f25270 */
[----:B------:R-:W-:Y:S02]  /*14750*/  SEL R4, RZ, 0x1, P1 ;  /* 0x00000001ff047807 */ /* 0x000fe40000800000 */
[----:B------:R-:W-:Y:S02]  /*14760*/  SEL R24, R24, RZ, P1 ;  /* 0x000000ff18187207 */ /* 0x000fe40000800000 */
[----:B------:R-:W-:Y:S01]  /*14770*/  LOP3.LUT R27, R27, R4, RZ, 0x3c, !PT ;  /* 0x000000041b1b7212 */ /* 0x000fe200078e3cff */
[----:B------:R-:W-:Y:S06]  /*14780*/  @P2 BRA `(.L_x_537) ;  /* 0xfffffff400b02947 */ /* 0x000fec000383ffff */
.L_x_499:
[----:B------:R-:W-:Y:S05]  /*14790*/  BSYNC B0 ;  /* 0x0000000000007941 */ /* 0x000fea0003800000 */
.L_x_498:
[----:B------:R-:W2:Y:S01]  /*147a0*/  LDL R4, [R1+0x20] ;  /* 0x0000200001047983 */ /* 0x000ea20000100800 */
[----:B------:R-:W-:Y:S05]  /*147b0*/  @!P0 WARPSYNC.ALL ;  /* 0x0000000000008948 */ /* 0x000fea0003800000 */
[----:B------:R-:W-:Y:S01]  /*147c0*/  @!P0 BAR.SYNC.DEFER_BLOCKING 0xc, 0x200 ;  /* 0x0308000000008b1d */ /* 0x000fe20000010000 */
[----:B--2---:R-:W-:-:S13]  /*147d0*/  ISETP.GT.AND P0, PT, R4, RZ, PT ;  /* 0x000000ff0400720c */ /* 0x004fda0003f04270 */
[----:B------:R-:W-:Y:S05]  /*147e0*/  @P0 BRA `(.L_x_538) ;  /* 0x0000000000440947 */ /* 0x000fea0003800000 */
[----:B------:R-:W2:Y:S02]  /*147f0*/  S2R R4, SR_TID.X ;  /* 0x0000000000047919 */ /* 0x000ea40000002100 */
[----:B--2---:R-:W-:-:S04]  /*14800*/  LOP3.LUT R4, R4, 0x7f, RZ, 0xc0, !PT ;  /* 0x0000007f04047812 */ /* 0x004fc800078ec0ff */
[----:B------:R-:W-:-:S13]  /*14810*/  ISETP.NE.AND P0, PT, R4, RZ, PT ;  /* 0x000000ff0400720c */ /* 0x000fda0003f05270 */
[----:B------:R-:W-:Y:S05]  /*14820*/  @P0 BRA `(.L_x_539) ;  /* 0x0000003400ec0947 */ /* 0x000fea0003800000 */
[----:B0-----:R-:W0:Y:S01]  /*14830*/  S2R R5, SR_LANEID ;  /* 0x0000000000057919 */ /* 0x001e220000000000 */
[----:B------:R-:W-:Y:S01]  /*14840*/  VOTEU.ANY UR4, UPT, PT ;  /* 0x0000000000047886 */ /* 0x000fe200038e0100 */
[----:B------:R-:W2:Y:S01]  /*14850*/  LDC.64 R2, c[0x0][0xc60] ;  /* 0x00031800ff027b82 */ /* 0x000ea20000000a00 */
[----:B------:R-:W0:Y:S02]  /*14860*/  FLO.U32 R0, UR4 ;  /* 0x0000000400007d00 */ /* 0x000e2400080e0000 */
[----:B0-----:R-:W-:-:S06]  /*14870*/  ISETP.EQ.U32.AND P0, PT, R0, R5, PT ;  /* 0x000000050000720c */ /* 0x001fcc0003f02070 */
[----:B------:R-:W2:Y:S07]  /*14880*/  POPC R5, UR4 ;  /* 0x0000000400057d09 */ /* 0x000eae0008000000 */
[----:B--2---:R-:W2:Y:S01]  /*14890*/  @P0 ATOMG.E.ADD.STRONG.GPU PT, R3, desc[UR42][R2.64], R5 ;  /* 0x00000005020309a8 */ /* 0x004ea200081ee1ea */
[----:B------:R-:W0:Y:S02]  /*148a0*/  S2R R4, SR_LTMASK ;  /* 0x0000000000047919 */ /* 0x000e240000003900 */
[----:B0-----:R-:W-:-:S04]  /*148b0*/  LOP3.LUT R4, R4, UR4, RZ, 0xc0, !PT ;  /* 0x0000000404047c12 */ /* 0x001fc8000f8ec0ff */
[----:B------:R-:W0:Y:S01]  /*148c0*/  POPC R7, R4 ;  /* 0x0000000400077309 */ /* 0x000e220000000000 */
[----:B--2---:R-:W0:Y:S02]  /*148d0*/  SHFL.IDX PT, R0, R3, R0, 0x1f ;  /* 0x00001f0003007589 */ /* 0x004e2400000e0000 */
[----:B0-----:R-:W-:Y:S01]  /*148e0*/  IADD3 R16, R0, UR38, R7 ;  /* 0x0000002600107c10 */ /* 0x001fe2000fffe007 */
[----:B------:R-:W-:Y:S06]  /*148f0*/  BRA `(.L_x_539) ;  /* 0x0000003400b87947 */ /* 0x000fec0003800000 */
.L_x_538:
        /* <DEDUP_REMOVED lines=8> */
[----:B------:R-:W-:Y:S01]  /*14980*/  IMAD.U32 R4, RZ, RZ, UR6 ;  /* 0x00000006ff047e24 */ /* 0x000fe2000f8e00ff */
[----:B------:R-:W-:Y:S01]  /*14990*/  MOV R11, UR5 ;  /* 0x00000005000b7c02 */ /* 0x000fe20008000f00 */
[----:B------:R-:W2:Y:S01]  /*149a0*/  LDC.64 R2, c[0x4][R2] ;  /* 0x0100000002027b82 */ /* 0x000ea20000000a00 */
[----:B0-----:R-:W-:Y:S02]  /*149b0*/  IMAD.U32 R5, RZ, RZ, UR7 ;  /* 0x00000007ff057e24 */ /* 0x001fe4000f8e00ff */
[----:B------:R-:W-:Y:S02]  /*149c0*/  IMAD.U32 R6, RZ, RZ, UR8 ;  /* 0x00000008ff067e24 */ /* 0x000fe4000f8e00ff */
[----:B------:R-:W-:-:S02]  /*149d0*/  IMAD.U32 R7, RZ, RZ, UR9 ;  /* 0x00000009ff077e24 */ /* 0x000fc4000f8e00ff */
[----:B------:R-:W-:Y:S02]  /*149e0*/  IMAD.U32 R10, RZ, RZ, UR4 ;  /* 0x00000004ff0a7e24 */ /* 0x000fe4000f8e00ff */
[----:B-1----:R-:W-:Y:S02]  /*149f0*/  IMAD.MOV.U32 R8, RZ, RZ, 0x70 ;  /* 0x00000070ff087424 */ /* 0x002fe400078e00ff */
[----:B------:R-:W-:Y:S02]  /*14a00*/  IMAD.MOV.U32 R12, RZ, RZ, 0x1 ;  /* 0x00000001ff0c7424 */ /* 0x000fe400078e00ff */
[----:B------:R-:W-:-:S07]  /*14a10*/  IMAD.MOV.U32 R13, RZ, RZ, RZ ;  /* 0x000000ffff0d7224 */ /* 0x000fce00078e00ff */
[----:B------:R-:W-:-:S07]  /*14a20*/  LEPC R20, `(.L_x_541) ;  /* 0x000000001014794e */ /* 0x000fce0000000000 */
[----:B--2---:R-:W-:Y:S05]  /*14a30*/  CALL.ABS.NOINC R2 ;  /* 0x0000000002007343 */ /* 0x004fea0003c00000 */
.L_x_541:
[----:B------:R-:W-:Y:S05]  /*14a40*/  BSYNC B6 ;  /* 0x0000000000067941 */ /* 0x000fea0003800000 */
.L_x_540:
[----:B------:R-:W2:Y:S01]  /*14a50*/  LDL.LU R2, [R1+0x8] ;  /* 0x0000080001027983 */ /* 0x000ea20000300800 */
[----:B------:R-:W-:Y:S01]  /*14a60*/  VIADD R0, R22, 0x9000 ;  /* 0x0000900016007836 */ /* 0x000fe20000000000 */
[----:B------:R-:W-:Y:S04]  /*14a70*/  BSSY B6, `(.L_x_542) ;  /* 0x0000016000067945 */ /* 0x000fe80003800000 */
[----:B------:R-:W-:Y:S02]  /*14a80*/  LOP3.LUT P0, RZ, R0, 0x9f, RZ, 0xc0, !PT ;  /* 0x0000009f00ff7812 */ /* 0x000fe4000780c0ff */
[----:B--2---:R-:W-:-:S11]  /*14a90*/  LOP3.LUT R2, R2, 0xfffffffe, RZ, 0xc0, !PT ;  /* 0xfffffffe02027812 */ /* 0x004fd600078ec0ff */
[----:B------:R-:W-:-:S05]  /*14aa0*/  @P0 LOP3.LUT R2, R2, 0x1, RZ, 0xfc, !PT ;  /* 0x0000000102020812 */ /* 0x000fca00078efcff */
[----:B------:R2:W-:Y:S01]  /*14ab0*/  STL [R1+0x8], R2 ;  /* 0x0000080201007387 */ /* 0x0005e20000100800 */
[----:B------:R-:W-:Y:S05]  /*14ac0*/  @!P0 BRA `(.L_x_543) ;  /* 0x0000000000408947 */ /* 0x000fea0003800000 */
[----:B--2---:R-:W-:Y:S01]  /*14ad0*/  MOV R2, 0x0 ;  /* 0x0000000000027802 */ /* 0x004fe20000000f00 */
[----:B------:R-:W-:Y:S01]  /*14ae0*/  ULDC.64 UR6, c[0x4][0x98] ;  /* 0x0100260000067ab9 */ /* 0x000fe20000000a00 */
[----:B------:R-:W-:Y:S01]  /*14af0*/  ULDC.64 UR8, c[0x4][0xa0] ;  /* 0x0100280000087ab9 */ /* 0x000fe20000000a00 */
[----:B------:R-:W-:Y:S01]  /*14b00*/  ULDC.64 UR4, c[0x4][0x10] ;  /* 0x0100040000047ab9 */ /* 0x000fe20000000a00 */
[----:B------:R-:W-:Y:S01]  /*14b10*/  IMAD.U32 R4, RZ, RZ, UR6 ;  /* 0x00000006ff047e24 */ /* 0x000fe2000f8e00ff */
[----:B------:R-:W-:Y:S01]  /*14b20*/  MOV R12, 0x1 ;  /* 0x00000001000c7802 */ /* 0x000fe20000000f00 */
[----:B------:R-:W2:Y:S01]  /*14b30*/  LDC.64 R2, c[0x4][R2] ;  /* 0x0100000002027b82 */ /* 0x000ea20000000a00 */
[----:B0-----:R-:W-:Y:S02]  /*14b40*/  IMAD.U32 R5, RZ, RZ, UR7 ;  /* 0x00000007ff057e24 */ /* 0x001fe4000f8e00ff */
[----:B------:R-:W-:Y:S02]  /*14b50*/  IMAD.U32 R6, RZ, RZ, UR8 ;  /* 0x00000008ff067e24 */ /* 0x000fe4000f8e00ff */
[----:B------:R-:W-:-:S02]  /*14b60*/  IMAD.U32 R7, RZ, RZ, UR9 ;  /* 0x00000009ff077e24 */ /* 0x000fc4000f8e00ff */
[----:B------:R-:W-:Y:S02]  /*14b70*/  IMAD.U32 R10, RZ, RZ, UR4 ;  /* 0x00000004ff0a7e24 */ /* 0x000fe4000f8e00ff */
[----:B------:R-:W-:Y:S02]  /*14b80*/  IMAD.U32 R11, RZ, RZ, UR5 ;  /* 0x00000005ff0b7e24 */ /* 0x000fe4000f8e00ff */
[----:B-1----:R-:W-:Y:S02]  /*14b90*/  IMAD.MOV.U32 R8, RZ, RZ, 0x70 ;  /* 0x00000070ff087424 */ /* 0x002fe400078e00ff */
[----:B------:R-:W-:-:S07]  /*14ba0*/  IMAD.MOV.U32 R13, RZ, RZ, RZ ;  /* 0x000000ffff0d7224 */ /* 0x000fce00078e00ff */
[----:B------:R-:W-:-:S07]  /*14bb0*/  LEPC R20, `(.L_x_543) ;  /* 0x000000001014794e */ /* 0x000fce0000000000 */
[----:B--2---:R-:W-:Y:S05]  /*14bc0*/  CALL.ABS.NOINC R2 ;  /* 0x0000000002007343 */ /* 0x004fea0003c00000 */
.L_x_543:
[----:B------:R-:W-:Y:S05]  /*14bd0*/  BSYNC B6 ;  /* 0x0000000000067941 */ /* 0x000fea0003800000 */
.L_x_542:
[----:B------:R-:W-:Y:S01]  /*14be0*/  VIADD R0, R22, 0x3000 ;  /* 0x0000300016007836 */ /* 0x000fe20000000000 */
[----:B------:R-:W-:Y:S04]  /*14bf0*/  BSSY B6, `(.L_x_544) ;  /* 0x0000013000067945 */ /* 0x000fe80003800000 */
[----:B------:R-:W-:-:S13]  /*14c00*/  LOP3.LUT P0, RZ, R0, 0x3ff, RZ, 0xc0, !PT ;  /* 0x000003ff00ff7812 */ /* 0x000fda000780c0ff */
[----:B------:R-:W-:Y:S05]  /*14c10*/  @!P0 BRA `(.L_x_545) ;  /* 0x0000000000408947 */ /* 0x000fea0003800000 */
[----:B--2---:R-:W-:Y:S01]  /*14c20*/  MOV R2, 0x0 ;  /* 0x0000000000027802 */ /* 0x004fe20000000f00 */
[----:B------:R-:W-:Y:S01]  /*14c30*/  ULDC.64 UR6, c[0x4][0x98] ;  /* 0x0100260000067ab9 */ /* 0x000fe20000000a00 */
[----:B------:R-:W-:Y:S01]  /*14c40*/  ULDC.64 UR8, c[0x4][0xa0] ;  /* 0x0100280000087ab9 */ /* 0x000fe20000000a00 */
[----:B------:R-:W-:Y:S01]  /*14c50*/  ULDC.64 UR4, c[0x4][0x18] ;  /* 0x0100060000047ab9 */ /* 0x000fe20000000a00 */
[----:B------:R-:W-:Y:S02]  /*14c60*/  IMAD.U32 R4, RZ, RZ, UR6 ;  /* 0x00000006ff047e24 */ /* 0x000fe4000f8e00ff */
[----:B------:R-:W2:Y:S01]  /*14c70*/  LDC.64 R2, c[0x4][R2] ;  /* 0x0100000002027b82 */ /* 0x000ea20000000a00 */
[----:B0-----:R-:W-:Y:S02]  /*14c80*/  IMAD.U32 R5, RZ, RZ, UR7 ;  /* 0x00000007ff057e24 */ /* 0x001fe4000f8e00ff */
[----:B------:R-:W-:Y:S02]  /*14c90*/  IMAD.U32 R6, RZ, RZ, UR8 ;  /* 0x00000008ff067e24 */ /* 0x000fe4000f8e00ff */
[----:B------:R-:W-:-:S02]  /*14ca0*/  IMAD.U32 R7, RZ, RZ, UR9 ;  /* 0x00000009ff077e24 */ /* 0x000fc4000f8e00ff */
[----:B------:R-:W-:Y:S02]  /*14cb0*/  IMAD.U32 R10, RZ, RZ, UR4 ;  /* 0x00000004ff0a7e24 */ /* 0x000fe4000f8e00ff */
[----:B------:R-:W-:Y:S02]  /*14cc0*/  IMAD.U32 R11, RZ, RZ, UR5 ;  /* 0x00000005ff0b7e24 */ /* 0x000fe4000f8e00ff */
[----:B-1----:R-:W-:Y:S02]  /*14cd0*/  IMAD.MOV.U32 R8, RZ, RZ, 0x70 ;  /* 0x00000070ff087424 */ /* 0x002fe400078e00ff */
[----:B------:R-:W-:Y:S02]  /*14ce0*/  IMAD.MOV.U32 R12, RZ, RZ, 0x1 ;  /* 0x00000001ff0c7424 */ /* 0x000fe400078e00ff */
[----:B------:R-:W-:-:S07]  /*14cf0*/  IMAD.MOV.U32 R13, RZ, RZ, RZ ;  /* 0x000000ffff0d7224 */ /* 0x000fce00078e00ff */
[----:B------:R-:W-:-:S07]  /*14d00*/  LEPC R20, `(.L_x_545) ;  /* 0x000000001014794e */ /* 0x000fce0000000000 */
[----:B--2---:R-:W-:Y:S05]  /*14d10*/  CALL.ABS.NOINC R2 ;  /* 0x0000000002007343 */ /* 0x004fea0003c00000 */
.L_x_545:
[----:B------:R-:W-:Y:S05]  /*14d20*/  BSYNC B6 ;  /* 0x0000000000067941 */ /* 0x000fea0003800000 */
.L_x_544:
[----:B--2---:R-:W2:Y:S01]  /*14d30*/  LDL R2, [R1+0x8] ;  /* 0x0000080001027983 */ /* 0x004ea20000100800 */
[----:B------:R-:W-:Y:S01]  /*14d40*/  BSSY B6, `(.L_x_546) ;  /* 0x0000013000067945 */ /* 0x000fe20003800000 */
[----:B--2---:R-:W-:-:S13]  /*14d50*/  LOP3.LUT P6, RZ, R2, 0x1, RZ, 0xc0, !PT ;  /* 0x0000000102ff7812 */ /* 0x004fda00078cc0ff */
[----:B------:R-:W-:Y:S05]  /*14d60*/  @!P6 BRA `(.L_x_547) ;  /* 0x000000000040e947 */ /* 0x000fea0003800000 */
[----:B------:R-:W-:Y:S01]  /*14d70*/  MOV R2, 0x0 ;  /* 0x0000000000027802 */ /* 0x000fe20000000f00 */
[----:B------:R-:W-:Y:S01]  /*14d80*/  ULDC.64 UR4, c[0x4][0x98] ;  /* 0x0100260000047ab9 */ /* 0x000fe20000000a00 */
[----:B------:R-:W-:Y:S01]  /*14d90*/  ULDC.64 UR6, c[0x4][0xa0] ;  /* 0x0100280000067ab9 */ /* 0x000fe20000000a00 */
[----:B------:R-:W-:Y:S01]  /*14da0*/  ULDC.64 UR8, c[0x4][0x20] ;  /* 0x0100080000087ab9 */ /* 0x000fe20000000a00 */
[----:B------:R-:W-:Y:S01]  /*14db0*/  MOV R4, UR4 ;  /* 0x0000000400047c02 */ /* 0x000fe20008000f00 */
[----:B0-----:R-:W-:Y:S01]  /*14dc0*/  IMAD.U32 R5, RZ, RZ, UR5 ;  /* 0x00000005ff057e24 */ /* 0x001fe2000f8e00ff */
[----:B------:R-:W0:Y:S01]  /*14dd0*/  LDC.64 R2, c[0x4][R2] ;  /* 0x0100000002027b82 */ /* 0x000e220000000a00 */
[----:B------:R-:W-:Y:S02]  /*14de0*/  IMAD.U32 R6, RZ, RZ, UR6 ;  /* 0x00000006ff067e24 */ /* 0x000fe4000f8e00ff */
[----:B------:R-:W-:Y:S02]  /*14df0*/  IMAD.U32 R7, RZ, RZ, UR7 ;  /* 0x00000007ff077e24 */ /* 0x000fe4000f8e00ff */
[----:B------:R-:W-:-:S02]  /*14e00*/  IMAD.U32 R10, RZ, RZ, UR8 ;  /* 0x00000008ff0a7e24 */ /* 0x000fc4000f8e00ff */
[----:B------:R-:W-:Y:S02]  /*14e10*/  IMAD.U32 R11, RZ, RZ, UR9 ;  /* 0x00000009ff0b7e24 */ /* 0x000fe4000f8e00ff */
[----:B-1----:R-:W-:Y:S02]  /*14e20*/  IMAD.MOV.U32 R8, RZ, RZ, 0x70 ;  /* 0x00000070ff087424 */ /* 0x002fe400078e00ff */
[----:B------:R-:W-:Y:S02]  /*14e30*/  IMAD.MOV.U32 R12, RZ, RZ, 0x1 ;  /* 0x00000001ff0c7424 */ /* 0x000fe400078e00ff */
[----:B------:R-:W-:-:S07]  /*14e40*/  IMAD.MOV.U32 R13, RZ, RZ, RZ ;  /* 0x000000ffff0d7224 */ /* 0x000fce00078e00ff */
[----:B------:R-:W-:-:S07]  /*14e50*/  LEPC R20, `(.L_x_547) ;  /* 0x000000001014794e */ /* 0x000fce0000000000 */
[----:B0-----:R-:W-:Y:S05]  /*14e60*/  CALL.ABS.NOINC R2 ;  /* 0x0000000002007343 */ /* 0x001fea0003c00000 */
.L_x_547:
[----:B------:R-:W-:Y:S05]  /*14e70*/  BSYNC B6 ;  /* 0x0000000000067941 */ /* 0x000fea0003800000 */
.L_x_546:
[----:B------:R-:W2:Y:S01]  /*14e80*/  LDL.LU R20, [R1+0x4] ;  /* 0x0000040001147983 */ /* 0x000ea20000300800 */
[----:B------:R-:W-:Y:S01]  /*14e90*/  ULDC.64 UR4, c[0x0][0x9f8] ;  /* 0x00027e0000047ab9 */ /* 0x000fe20000000a00 */
[----:B------:R-:W3:Y:S02]  /*14ea0*/  LDC R6, c[0x0][0x430] ;  /* 0x00010c00ff067b82 */ /* 0x000ee40000000800 */
[----:B------:R-:W4:Y:S04]  /*14eb0*/  LDL.LU R0, [R1+0x30] ;  /* 0x0000300001007983 */ /* 0x000f280000300800 */
[----:B------:R-:W4:Y:S04]  /*14ec0*/  LDL R7, [R1] ;  /* 0x0000000001077983 */ /* 0x000f280000100800 */
[----:B------:R-:W4:Y:S01]  /*14ed0*/  LDL R21, [R1+0x20] ;  /* 0x0000200001157983 */ /* 0x000f220000100800 */
[----:B------:R-:W-:Y:S01]  /*14ee0*/  ISETP.NE.U32.AND P0, PT, RZ, UR4, PT ;  /* 0x00000004ff007c0c */ /* 0x000fe2000bf05070 */
[----:B------:R-:W1:Y:S03]  /*14ef0*/  S2R R4, SR_TID.X ;  /* 0x0000000000047919 */ /* 0x000e660000002100 */
[----:B------:R-:W-:Y:S01]  /*14f00*/  ISETP.NE.AND.EX P0, PT, RZ, UR5, PT, P0 ;  /* 0x00000005ff007c0c */ /* 0x000fe2000bf05300 */
[----:B0-----:R-:W0:-:S12]  /*14f10*/  S2R R5, SR_TID.X ;  /* 0x0000000000057919 */ /* 0x001e180000002100 */
[----:B------:R-:W-:Y:S02]  /*14f20*/  @P0 IADD3 R2, P1, R29, UR4, RZ ;  /* 0x000000041d020c10 */ /* 0x000fe4000ff3e0ff */
[----:B-1----:R-:W-:Y:S01]  /*14f30*/  LOP3.LUT R4, R4, 0x7f, RZ, 0xc0, !PT ;  /* 0x0000007f04047812 */ /* 0x002fe200078ec0ff */
[----:B0-----:R-:W-:-:S03]  /*14f40*/  IMAD.SHL.U32 R5, R5, 0x40, RZ ;  /* 0x0000004005057824 */ /* 0x001fc600078e00ff */
[----:B------:R-:W-:Y:S02]  /*14f50*/  SHF.R.U32.HI R4, RZ, 0x1, R4 ;  /* 0x00000001ff047819 */ /* 0x000fe40000011604 */
[----:B------:R-:W-:Y:S02]  /*14f60*/  LOP3.LUT R5, R5, 0x40, RZ, 0xc0, !PT ;  /* 0x0000004005057812 */ /* 0x000fe400078ec0ff */
[----:B--2---:R-:W-:Y:S02]  /*14f70*/  @P0 IADD3.X R3, R20, UR5, RZ, P1, !PT ;  /* 0x0000000514030c10 */ /* 0x004fe40008ffe4ff */
[----:B------:R-:W2:Y:S04]  /*14f80*/  LDL.LU R20, [R1+0x8] ;  /* 0x0000080001147983 */ /* 0x000ea80000300800 */
[----:B------:R0:W2:Y:S01]  /*14f90*/  @P0 LDG.E R28, desc[UR42][R2.64] ;  /* 0x0000002a021c0981 */ /* 0x0000a2000c1e1900 */
[----:B---3--:R-:W-:Y:S01]  /*14fa0*/  ISETP.NE.AND P1, PT, R6, 0x1, PT ;  /* 0x000000010600780c */ /* 0x008fe20003f25270 */
[----:B----4-:R-:W-:Y:S01]  /*14fb0*/  VIADD R0, R0, 0xffffff80 ;  /* 0xffffff8000007836 */ /* 0x010fe20000000000 */
[----:B------:R-:W-:-:S05]  /*14fc0*/  LOP3.LUT R8, R4, R5, RZ, 0xfc, !PT ;  /* 0x0000000504087212 */ /* 0x000fca00078efcff */
[----:B0-----:R-:W-:-:S06]  /*14fd0*/  IMAD.IADD R3, R8, 0x1, R0 ;  /* 0x0000000108037824 */ /* 0x001fcc00078e0200 */
[----:B------:R-:W0:Y:S01]  /*14fe0*/  @P1 LDC R4, c[0x0][0x434] ;  /* 0x00010d00ff041b82 */ /* 0x000e220000000800 */
[C---:B------:R-:W-:Y:S02]  /*14ff0*/  IADD3 R2, R3.reuse, R7, RZ ;  /* 0x0000000703027210 */ /* 0x040fe40007ffe0ff */
[----:B------:R-:W-:Y:S02]  /*15000*/  ISETP.GE.AND P0, PT, R3, R21, PT ;  /* 0x000000150300720c */ /* 0x000fe40003f06270 */
[----:B------:R-:W1:Y:S01]  /*15010*/  S2R R21, SR_TID.X ;  /* 0x0000000000157919 */ /* 0x000e620000002100 */
[----:B------:R-:W-:Y:S02]  /*15020*/  IMAD.MOV.U32 R8, RZ, RZ, R2 ;  /* 0x000000ffff087224 */ /* 0x000fe400078e0002 */
[----:B------:R-:W3:Y:S01]  /*15030*/  @P1 LDC R5, c[0x0][0x438] ;  /* 0x00010e00ff051b82 */ /* 0x000ee20000000800 */
[----:B0-----:R-:W-:-:S07]  /*15040*/  @P1 IMAD.HI.U32 R3, R2, R4, RZ ;  /* 0x0000000402031227 */ /* 0x001fce00078e00ff */
[----:B------:R-:W0:Y:S01]  /*15050*/  LDC R4, c[0x0][0x2f4] ;  /* 0x0000bd00ff047b82 */ /* 0x000e220000000800 */
[----:B---3--:R-:W-:-:S04]  /*15060*/  @P1 SHF.R.U32.HI R8, RZ, R5, R3 ;  /* 0x00000005ff081219 */ /* 0x008fc80000011603 */
[--C-:B------:R-:W-:Y:S01]  /*15070*/  @!P0 SHF.R.S32.HI R9, RZ, 0x1f, R8.reuse ;  /* 0x0000001fff098819 */ /* 0x100fe20000011408 */
[----:B------:R-:W-:Y:S02]  /*15080*/  IMAD.MOV R5, RZ, RZ, -R8 ;  /* 0x000000ffff057224 */ /* 0x000fe400078e0a08 */
[----:B-1----:R-:W-:Y:S02]  /*15090*/  IMAD.SHL.U32 R21, R21, 0x10, RZ ;  /* 0x0000001015157824 */ /* 0x002fe400078e00ff */
[----:B------:R-:W-:Y:S02]  /*150a0*/  IMAD R5, R6, R5, R2 ;  /* 0x0000000506057224 */ /* 0x000fe400078e0202 */
[----:B------:R-:W1:Y:S01]  /*150b0*/  @!P0 LDC.64 R2, c[0x0][0x428] ;  /* 0x00010a00ff028b82 */ /* 0x000e620000000a00 */
[----:B------:R-:W-:-:S07]  /*150c0*/  LOP3.LUT R21, R21, 0x10, RZ, 0xc0, !PT ;  /* 0x0000001015157812 */ /* 0x000fce00078ec0ff */
[----:B------:R-:W3:Y:S01]  /*150d0*/  @!P0 LDC.64 R6, c[0x0][0x418] ;  /* 0x00010600ff068b82 */ /* 0x000ee20000000a00 */
[C---:B0-----:R-:W-:Y:S02]  /*150e0*/  ISETP.GE.AND P3, PT, R21.reuse, R4, PT ;  /* 0x000000041500720c */ /* 0x041fe40003f66270 */
[----:B------:R-:W-:Y:S01]  /*150f0*/  LOP3.LUT R11, R21, 0x20, RZ, 0xfc, !PT ;  /* 0x00000020150b7812 */ /* 0x000fe200078efcff */
[----:B------:R-:W-:Y:S01]  /*15100*/  UMOV UR4, 0xffffffff ;  /* 0xffffffff00047882 */ /* 0x000fe20000000000 */
[----:B--2---:R-:W-:Y:S01]  /*15110*/  SHF.R.S32.HI R10, RZ, 0x1f, R28 ;  /* 0x0000001fff0a7819 */ /* 0x004fe2000001141c */
[----:B-1----:R-:W-:-:S04]  /*15120*/  @!P0 IMAD.WIDE.U32 R8, R28, R2, R8 ;  /* 0x000000021c088225 */ /* 0x002fc800078e0008 */
[----:B------:R-:W-:Y:S01]  /*15130*/  @!P0 IMAD R2, R10, R2, RZ ;  /* 0x000000020a028224 */ /* 0x000fe200078e02ff */
[----:B---3--:R-:W-:Y:S01]  /*15140*/  @!P0 LEA R6, P1, R8, R6, 0x2 ;  /* 0x0000000608068211 */ /* 0x008fe200078210ff */
[----:B------:R0:W-:Y:S02]  /*15150*/  STL [R1+0x4], R10 ;  /* 0x0000040a01007387 */ /* 0x0001e40000100800 */
[----:B------:R-:W-:Y:S01]  /*15160*/  @!P0 IMAD R2, R28, R3, R2 ;  /* 0x000000031c028224 */ /* 0x000fe200078e0202 */
[----:B------:R-:W-:-:S03]  /*15170*/  LOP3.LUT R20, R20, 0xfffffffb, RZ, 0xc0, !PT ;  /* 0xfffffffb14147812 */ /* 0x000fc600078ec0ff */
[----:B------:R-:W-:Y:S02]  /*15180*/  @!P0 IMAD.IADD R2, R9, 0x1, R2 ;  /* 0x0000000109028824 */ /* 0x000fe400078e0202 */
[----:B------:R-:W-:Y:S01]  /*15190*/  IMAD.U32 R3, RZ, RZ, UR39 ;  /* 0x00000027ff037e24 */ /* 0x000fe2000f8e00ff */
[----:B------:R-:W-:Y:S02]  /*151a0*/  @P3 LOP3.LUT R20, R20, 0x4, RZ, 0xfc, !PT ;  /* 0x0000000414143812 */ /* 0x000fe400078efcff */
[----:B------:R-:W-:Y:S01]  /*151b0*/  @!P0 LEA.HI.X R7, R8, R7, R2, 0x2, P1 ;  /* 0x0000000708078211 */ /* 0x000fe200008f1402 */
[----:B------:R-:W-:Y:S01]  /*151c0*/  IMAD.MOV.U32 R2, RZ, RZ, RZ ;  /* 0x000000ffff027224 */ /* 0x000fe200078e00ff */
[----:B------:R-:W-:Y:S02]  /*151d0*/  ISETP.GE.AND P1, PT, R11, R4, PT ;  /* 0x000000040b00720c */ /* 0x000fe40003f26270 */
[----:B------:R-:W-:Y:S02]  /*151e0*/  ISETP.NE.AND P2, PT, R3, 0x3, PT ;  /* 0x000000030300780c */ /* 0x000fe40003f45270 */
[----:B------:R-:W-:Y:S01]  /*151f0*/  LOP3.LUT R20, R20, 0xfffffff7, RZ, 0xc0, !PT ;  /* 0xfffffff714147812 */ /* 0x000fe200078ec0ff */
[----:B------:R1:W5:Y:S01]  /*15200*/  @!P0 LDG.E R2, desc[UR42][R6.64] ;  /* 0x0000002a06028981 */ /* 0x000362000c1e1900 */
[----:B0-----:R-:W-:-:S02]  /*15210*/  LOP3.LUT R10, R21, 0x40, RZ, 0xfc, !PT ;  /* 0x00000040150a7812 */ /* 0x001fc400078efcff */
[----:B------:R-:W-:Y:S02]  /*15220*/  LOP3.LUT R20, R20, 0xfffffffd, RZ, 0xc0, !PT ;  /* 0xfffffffd14147812 */ /* 0x000fe400078ec0ff */
[----:B------:R-:W-:-:S03]  /*15230*/  ISETP.GE.AND P0, PT, R10, R4, PT ;  /* 0x000000040a00720c */ /* 0x000fc60003f06270 */
[----:B------:R-:W-:-:S04]  /*15240*/  @P1 LOP3.LUT R20, R20, 0x2, RZ, 0xfc, !PT ;  /* 0x0000000214141812 */ /* 0x000fc800078efcff */
[----:B------:R-:W-:-:S04]  /*15250*/  @P2 LOP3.LUT R20, R20, 0x8, RZ, 0xfc, !PT ;  /* 0x0000000814142812 */ /* 0x000fc800078efcff */
[----:B------:R-:W-:-:S04]  /*15260*/  LOP3.LUT R20, R20, 0xfffffffe, RZ, 0xc0, !PT ;  /* 0xfffffffe14147812 */ /* 0x000fc800078ec0ff */
[----:B------:R-:W-:-:S05]  /*15270*/  @P0 LOP3.LUT R20, R20, 0x1, RZ, 0xfc, !PT ;  /* 0x0000000114140812 */ /* 0x000fca00078efcff */
[----:B------:R1:W-:Y:S01]  /*15280*/  STL [R1+0x8], R20 ;  /* 0x0000081401007387 */ /* 0x0003e20000100800 */
[----:B------:R-:W-:Y:S05]  /*15290*/  BRA.DIV UR4, `(.L_x_548) ;  /* 0x0000004a041c7947 */ /* 0x000fea000b800000 */
.L_x_670:
[----:B------:R-:W-:Y:S01]  /*152a0*/  SHF.R.S32.HI R29, RZ, 0x1f, R18 ;  /* 0x0000001fff1d7819 */ /* 0x000fe20000011412 */
[----:B------:R-:W-:Y:S06]  /*152b0*/  @!P2 BRA `(.L_x_549) ;  /* 0x000000000004a947 */ /* 0x000fec0003800000 */
[----:B------:R-:W-:Y:S01]  /*152c0*/  BPT.TRAP 0x1 ;  /* 0x000000040000795c */ /* 0x000fe20000300000 */
.L_x_549:
[----:B------:R-:W-:Y:S01]  /*152d0*/  IMAD R4, R23, 0x8, R22 ;  /* 0x0000000817047824 */ /* 0x000fe200078e0216 */
[----:B------:R-:W-:Y:S01]  /*152e0*/  SHF.L.U32 R3, R25, 0x1f, RZ ;  /* 0x0000001f19037819 */ /* 0x000fe200000006ff */
[----:B------:R-:W-:Y:S01]  /*152f0*/  BSSY B0, `(.L_x_550) ;  /* 0x0000005000007945 */ /* 0x000fe20003800000 */
[----:B-1----:R-:W-:Y:S02]  /*15300*/  SHF.R.S32.HI R20, RZ, 0x1f, R5 ;  /* 0x0000001fff147819 */ /* 0x002fe40000011405 */
[----:B------:R-:W0:Y:S01]  /*15310*/  SYNCS.PHASECHK.TRANS64.TRYWAIT P0, [R4+URZ+0x19c80], R3 ;  /* 0x019c8003040075a7 */ /* 0x000e22000800017f */
[----:B------:R1:W-:Y:S02]  /*15320*/  STL [R1+0x30], R3 ;  /* 0x0000300301007387 */ /* 0x0003e40000100800 */
[----:B01----:R-:W-:Y:S05]  /*15330*/  @!P0 BRA `(.L_x_551) ;  /* 0x0000004800288947 */ /* 0x003fea0003800000 */
.L_x_671:
[----:B------:R-:W-:Y:S05]  /*15340*/  BSYNC B0 ;  /* 0x0000000000007941 */ /* 0x000fea0003800000 */
.L_x_550:
[----:B------:R-:W2:Y:S01]  /*15350*/  LDL R9, [R1+0x20] ;  /* 0x0000200001097983 */ /* 0x000ea20000100800 */
[----:B------:R-:W-:-:S03]  /*15360*/  ULDC.64 UR4, c[0x0][0x328] ;  /* 0x0000ca0000047ab9 */ /* 0x000fc60000000a00 */
[----:B------:R-:W3:Y:S01]  /*15370*/  LDL R10, [R1+0x10] ;  /* 0x00001000010a7983 */ /* 0x000ee20000100800 */
[----:B0-----:R-:W-:Y:S01]  /*15380*/  IMAD R3, R20, UR4, RZ ;  /* 0x0000000414037c24 */ /* 0x001fe2000f8e02ff */
[----:B-----5:R-:W-:Y:S01]  /*15390*/  SHF.R.S32.HI R21, RZ, 0x1f, R2 ;  /* 0x0000001fff157819 */ /* 0x020fe20000011402 */
[C---:B------:R-:W-:Y:S01]  /*153a0*/  IMAD.WIDE.U32 R6, R5.reuse, UR4, RZ ;  /* 0x0000000405067c25 */ /* 0x040fe2000f8e00ff */
[----:B------:R-:W0:Y:S03]  /*153b0*/  S2R R8, SR_TID.X ;  /* 0x0000000000087919 */ /* 0x000e260000002100 */
[----:B------:R-:W-:Y:S01]  /*153c0*/  IMAD R3, R5, UR5, R3 ;  /* 0x0000000505037c24 */ /* 0x000fe2000f8e0203 */
[----:B------:R-:W-:-:S03]  /*153d0*/  ULDC.64 UR4, c[0x0][0x338] ;  /* 0x0000ce0000047ab9 */ /* 0x000fc60000000a00 */
[----:B------:R-:W-:Y:S02]  /*153e0*/  IMAD.IADD R7, R7, 0x1, R3 ;  /* 0x0000000107077824 */ /* 0x000fe400078e0203 */
[----:B------:R-:W-:Y:S02]  /*153f0*/  IMAD R3, R21, UR4, RZ ;  /* 0x0000000415037c24 */ /* 0x000fe4000f8e02ff */
[----:B------:R-:W-:-:S04]  /*15400*/  IMAD.WIDE.U32 R6, R2, UR4, R6 ;  /* 0x0000000402067c25 */ /* 0x000fc8000f8e0006 */
[----:B------:R-:W-:Y:S01]  /*15410*/  IMAD R3, R2, UR5, R3 ;  /* 0x0000000502037c24 */ /* 0x000fe2000f8e0203 */
[----:B------:R-:W-:-:S03]  /*15420*/  ULDC.64 UR4, c[0x0][0x330] ;  /* 0x0000cc0000047ab9 */ /* 0x000fc60000000a00 */
[----:B------:R-:W-:Y:S02]  /*15430*/  IMAD.IADD R7, R7, 0x1, R3 ;  /* 0x0000000107077824 */ /* 0x000fe400078e0203 */
[----:B------:R-:W-:Y:S01]  /*15440*/  IMAD.WIDE.U32 R6, R18, UR4, R6 ;  /* 0x0000000412067c25 */ /* 0x000fe2000f8e0006 */
[----:B0-----:R-:W-:-:S04]  /*15450*/  LOP3.LUT R8, R8, 0x7f, RZ, 0xc0, !PT ;  /* 0x0000007f08087812 */ /* 0x001fc800078ec0ff */
[----:B------:R-:W-:-:S04]  /*15460*/  SHF.R.U32.HI R8, RZ, 0x1, R8 ;  /* 0x00000001ff087819 */ /* 0x000fc80000011608 */
[----:B--2---:R-:W-:Y:S01]  /*15470*/  IADD3 R3, -R8, R9, -R0 ;  /* 0x0000000908037210 */ /* 0x004fe20007ffe900 */
[----:B------:R-:W-:-:S03]  /*15480*/  IMAD R9, R29, UR4, RZ ;  /* 0x000000041d097c24 */ /* 0x000fc6000f8e02ff */
[----:B------:R-:W-:Y:S01]  /*15490*/  ISETP.GE.AND P1, PT, R3, 0x1, PT ;  /* 0x000000010300780c */ /* 0x000fe20003f26270 */
[----:B------:R-:W-:Y:S01]  /*154a0*/  IMAD R9, R18, UR5, R9 ;  /* 0x0000000512097c24 */ /* 0x000fe2000f8e0209 */
[----:B------:R-:W-:Y:S01]  /*154b0*/  ULDC.64 UR4, c[0x0][0x318] ;  /* 0x0000c60000047ab9 */ /* 0x000fe20000000a00 */
[----:B---3--:R-:W-:Y:S01]  /*154c0*/  IMAD R10, R23, 0x3000, R10 ;  /* 0x00003000170a7824 */ /* 0x008fe200078e020a */
[----:B------:R-:W-:Y:S01]  /*154d0*/  IADD3 R8, P0, R6, UR4, RZ ;  /* 0x0000000406087c10 */ /* 0x000fe2000ff1e0ff */
[----:B------:R-:W-:-:S03]  /*154e0*/  UMOV UR4, 0xffffffff ;  /* 0xffffffff00047882 */ /* 0x000fc60000000000 */
[----:B------:R-:W-:Y:S01]  /*154f0*/  IADD3.X R9, R7, UR5, R9, P0, !PT ;  /* 0x0000000507097c10 */ /* 0x000fe200087fe409 */
[----:B------:R-:W-:Y:S08]  /*15500*/  BRA.DIV UR4, `(.L_x_552) ;  /* 0x0000004604cc7947 */ /* 0x000ff0000b800000 */
[----:B------:R-:W0:Y:S01]  /*15510*/  S2R R7, SR_TID.X ;  /* 0x0000000000077919 */ /* 0x000e220000002100 */
[----:B------:R-:W1:Y:S01]  /*15520*/  LDC R12, c[0x0][0x2f4] ;  /* 0x0000bd00ff0c7b82 */ /* 0x000e620000000800 */
[----:B------:R-:W2:Y:S04]  /*15530*/  SHFL.IDX PT, R6, R8, RZ, 0x1e1f ;  /* 0x001e1fff08067589 */ /* 0x000ea800000e0000 */
[----:B------:R-:W3:Y:S04]  /*15540*/  SHFL.IDX PT, R0, R9, RZ, 0x1e1f ;  /* 0x001e1fff09007589 */ /* 0x000ee800000e0000 */
[----:B------:R-:W4:Y:S01]  /*15550*/  SHFL.IDX PT, R9, R9, 0x1, 0x1e1f ;  /* 0x003e1f0009097f89 */ /* 0x000f2200000e0000 */
[----:B0-----:R-:W-:-:S05]  /*15560*/  IMAD.SHL.U32 R11, R7, 0x10, RZ ;  /* 0x00000010070b7824 */ /* 0x001fca00078e00ff */
[----:B------:R-:W-:-:S04]  /*15570*/  LOP3.LUT R11, R11, 0x10, RZ, 0xc0, !PT ;  /* 0x000000100b0b7812 */ /* 0x000fc800078ec0ff */
[C---:B--2---:R-:W-:Y:S02]  /*15580*/  IADD3 R6, P0, R11.reuse, R6, RZ ;  /* 0x000000060b067210 */ /* 0x044fe40007f1e0ff */
[C---:B-1----:R-:W-:Y:S02]  /*15590*/  ISETP.GE.AND P4, PT, R11.reuse, R12, PT ;  /* 0x0000000c0b00720c */ /* 0x042fe40003f86270 */
[----:B------:R-:W-:Y:S01]  /*155a0*/  LOP3.LUT R13, R11, 0x20, RZ, 0xfc, !PT ;  /* 0x000000200b0d7812 */ /* 0x000fe200078efcff */
[----:B---3--:R-:W-:Y:S01]  /*155b0*/  IMAD.X R7, RZ, RZ, R0, P0 ;  /* 0x000000ffff077224 */ /* 0x008fe200000e0600 */
[----:B------:R-:W-:Y:S02]  /*155c0*/  ISETP.LT.OR P0, PT, R3, 0x1, P4 ;  /* 0x000000010300780c */ /* 0x000fe40002701670 */
[----:B------:R-:W-:Y:S02]  /*155d0*/  IADD3 R0, R22, R10, RZ ;  /* 0x0000000a16007210 */ /* 0x000fe40007ffe0ff */
[----:B------:R-:W-:-:S02]  /*155e0*/  ISETP.GE.AND P2, PT, R13, R12, PT ;  /* 0x0000000c0d00720c */ /* 0x000fc40003f46270 */
[----:B------:R-:W-:-:S07]  /*155f0*/  LOP3.LUT R11, R11, 0x40, RZ, 0xfc, !PT ;  /* 0x000000400b0b7812 */ /* 0x000fce00078efcff */
[----:B------:R-:W-:Y:S01]  /*15600*/  LDGSTS.E.BYPASS.LTC128B.128 [R0+0x9000], desc[UR42][R6.64], !P0 ;  /* 0x0900000006007fae */ /* 0x000fe2000c101d6a */
[----:B------:R-:W-:-:S13]  /*15610*/  ISETP.LT.OR P0, PT, R3, 0x1, P2 ;  /* 0x000000010300780c */ /* 0x000fda0001701670 */
[----:B------:R-:W-:Y:S01]  /*15620*/  LDGSTS.E.BYPASS.LTC128B.128 [R0+0xa000], desc[UR42][R6.64+0x20], !P0 ;  /* 0x0a00002006007fae */ /* 0x000fe2000c101d6a */
[----:B------:R-:W-:-:S04]  /*15630*/  ISETP.GE.AND P0, PT, R11, R12, PT ;  /* 0x0000000c0b00720c */ /* 0x000fc80003f06270 */
[----:B------:R-:W-:-:S13]  /*15640*/  ISETP.LT.OR P3, PT, R3, 0x1, P0 ;  /* 0x000000010300780c */ /* 0x000fda0000761670 */
[----:B------:R0:W-:Y:S01]  /*15650*/  LDGSTS.E.BYPASS.LTC128B.128 [R0+0xb000], desc[UR42][R6.64+0x40], !P3 ;  /* 0x0b00004006007fae */ /* 0x0001e2000d901d6a */
[----:B------:R-:W-:-:S03]  /*15660*/  ISETP.GE.AND P3, PT, R3, 0x41, PT ;  /* 0x000000410300780c */ /* 0x000fc60003f66270 */
[----:B0---4-:R0:W1:Y:S10]  /*15670*/  SHFL.IDX PT, R6, R8, 0x1, 0x1e1f ;  /* 0x003e1f0008067f89 */ /* 0x01107400000e0000 */
.L_x_677:
[----:B------:R-:W2:Y:S01]  /*15680*/  S2R R7, SR_TID.X ;  /* 0x0000000000077919 */ /* 0x000ea20000002100 */
[C---:B------:R-:W-:Y:S02]  /*15690*/  ISETP.LT.OR P4, PT, R3.reuse, 0x41, P4 ;  /* 0x000000410300780c */ /* 0x040fe40002781670 */
[C---:B------:R-:W-:Y:S02]  /*156a0*/  ISETP.LT.OR P2, PT, R3.reuse, 0x41, P2 ;  /* 0x000000410300780c */ /* 0x040fe40001741670 */
[----:B------:R-:W-:Y:S01]  /*156b0*/  ISETP.LT.OR P0, PT, R3, 0x41, P0 ;  /* 0x000000410300780c */ /* 0x000fe20000701670 */
[----:B--2---:R-:W-:-:S05]  /*156c0*/  IMAD.SHL.U32 R7, R7, 0x10, RZ ;  /* 0x0000001007077824 */ /* 0x004fca00078e00ff */
[----:B------:R-:W-:-:S04]  /*156d0*/  LOP3.LUT R7, R7, 0x10, RZ, 0xc0, !PT ;  /* 0x0000001007077812 */ /* 0x000fc800078ec0ff */
        /* <DEDUP_REMOVED lines=10> */
.L_x_553:
[----:B------:R-:W-:Y:S02]  /*15780*/  PLOP3.LUT P2, PT, P2, P0, PT, 0xa2, 0x0 ;  /* 0x000000000000781c */ /* 0x000fe40001741472 */
[----:B------:R-:W-:-:S08]  /*15790*/  @P0 R2UR P2, UR4, R4 ;  /* 0x00000000040402ca */ /* 0x000fd00000040000 */
[----:B------:R-:W-:-:S05]  /*157a0*/  @P0 PLOP3.LUT P0, PT, P2, PT, PT, 0x80, 0x0 ;  /* 0x000000000000081c */ /* 0x000fca000170f070 */
[----:B------:R-:W-:Y:S01]  /*157b0*/  @!P2 SYNCS.ARRIVE.TRANS64.RED.A0T1 RZ, [UR4+0x19c70], RZ ;  /* 0x019c70ffffffa9a7 */ /* 0x000fe20008200404 */
[----:B------:R-:W-:Y:S07]  /*157c0*/  @!P2 ARRIVES.LDGSTSBAR.64.TRANSCNT [UR4+0x19c70] ;  /* 0x019c7000ff00a9b0 */ /* 0x000fee0008000a84 */
[----:B------:R-:W-:Y:S05]  /*157d0*/  @P0 BRA.U.ANY `(.L_x_553) ;  /* 0xfffffffd00e80947 */ /* 0x000fea000393ffff */
[----:B------:R-:W-:Y:S01]  /*157e0*/  NOP ;  /* 0x0000000000007918 */ /* 0x000fe20000000000 */
[----:B------:R-:W-:-:S05]  /*157f0*/  IMAD.U32 R3, RZ, RZ, UR39 ;  /* 0x00000027ff037e24 */ /* 0x000fca000f8e00ff */
[----:B------:R-:W-:-:S13]  /*15800*/  ISETP.NE.AND P4, PT, R3, 0x3, PT ;  /* 0x000000030300780c */ /* 0x000fda0003f85270 */
[----:B------:R-:W-:Y:S05]  /*15810*/  @!P4 BRA `(.L_x_554) ;  /* 0x000000000004c947 */ /* 0x000fea0003800000 */
[----:B------:R-:W-:Y:S01]  /*15820*/  BPT.TRAP 0x1 ;  /* 0x000000040000795c */ /* 0x000fe20000300000 */
.L_x_554:
[----:B------:R2:W-:Y:S01]  /*15830*/  SYNCS.ARRIVE.TRANS64.A1T0 RZ, [R4+URZ+0x19c70], RZ ;  /* 0x019c70ff04ff79a7 */ /* 0x0005e2000810003f */
[----:B------:R-:W-:Y:S05]  /*15840*/  @!P4 BRA `(.L_x_555) ;  /* 0x000000000004c947 */ /* 0x000fea0003800000 */
[----:B------:R-:W-:Y:S01]  /*15850*/  BPT.TRAP 0x1 ;  /* 0x000000040000795c */ /* 0x000fe20000300000 */
.L_x_555:
[----:B------:R-:W3:Y:S01]  /*15860*/  LDL R3, [R1+0x30] ;  /* 0x0000300001037983 */ /* 0x000ee20000100800 */
[----:B------:R-:W-:Y:S01]  /*15870*/  BSSY B0, `(.L_x_556) ;  /* 0x0000003000007945 */ /* 0x000fe20003800000 */
[----:B---3--:R-:W3:Y:S03]  /*15880*/  SYNCS.PHASECHK.TRANS64.TRYWAIT P0, [R4+URZ+0x19c40], R3 ;  /* 0x019c4003040075a7 */ /* 0x008ee6000800017f */
[----:B---3--:R-:W-:Y:S05]  /*15890*/  @!P0 BRA `(.L_x_557) ;  /* 0x0000004400cc8947 */ /* 0x008fea0003800000 */
.L_x_678:
[----:B------:R-:W-:Y:S05]  /*158a0*/  BSYNC B0 ;  /* 0x0000000000007941 */ /* 0x000fea0003800000 */
.L_x_556:
[----:B0-----:R-:W0:Y:S01]  /*158b0*/  S2R R8, SR_TID.X ;  /* 0x0000000000087919 */ /* 0x001e220000002100 */
[----:B------:R-:W-:Y:S01]  /*158c0*/  ULDC.64 UR4, c[0x0][0x300] ;  /* 0x0000c00000047ab9 */ /* 0x000fe20000000a00 */
[----:B------:R-:W4:Y:S01]  /*158d0*/  LDC R9, c[0x0][0x2f4] ;  /* 0x0000bd00ff097b82 */ /* 0x000f220000000800 */
[----:B------:R-:W-:Y:S01]  /*158e0*/  IMAD R20, R20, UR4, RZ ;  /* 0x0000000414147c24 */ /* 0x000fe2000f8e02ff */
[----:B------:R-:W-:Y:S01]  /*158f0*/  ULDC.64 UR6, c[0x0][0x2e8] ;  /* 0x0000ba0000067ab9 */ /* 0x000fe20000000a00 */
[----:B-1----:R-:W-:-:S04]  /*15900*/  IMAD.WIDE.U32 R6, R5, UR4, RZ ;  /* 0x0000000405067c25 */ /* 0x002fc8000f8e00ff */
[----:B------:R-:W-:Y:S01]  /*15910*/  IMAD R20, R5, UR5, R20 ;  /* 0x0000000505147c24 */ /* 0x000fe2000f8e0214 */
[----:B------:R-:W-:Y:S02]  /*15920*/  ULDC.64 UR4, c[0x0][0x310] ;  /* 0x0000c40000047ab9 */ /* 0x000fe40000000a00 */
[----:B------:R-:W-:Y:S02]  /*15930*/  IMAD R21, R21, UR4, RZ ;  /* 0x0000000415157c24 */ /* 0x000fe4000f8e02ff */
[----:B------:R-:W-:Y:S02]  /*15940*/  IMAD.IADD R7, R7, 0x1, R20 ;  /* 0x0000000107077824 */ /* 0x000fe400078e0214 */
[----:B------:R-:W-:-:S04]  /*15950*/  IMAD.WIDE.U32 R6, R2, UR4, R6 ;  /* 0x0000000402067c25 */ /* 0x000fc8000f8e0006 */
[----:B------:R-:W-:Y:S01]  /*15960*/  IMAD R2, R2, UR5, R21 ;  /* 0x0000000502027c24 */ /* 0x000fe2000f8e0215 */
[----:B------:R-:W-:-:S03]  /*15970*/  ULDC.64 UR4, c[0x0][0x308] ;  /* 0x0000c20000047ab9 */ /* 0x000fc60000000a00 */
[----:B---3--:R-:W-:Y:S02]  /*15980*/  IMAD.IADD R3, R7, 0x1, R2 ;  /* 0x0000000107037824 */ /* 0x008fe400078e0202 */
[----:B------:R-:W-:Y:S02]  /*15990*/  IMAD.MOV.U32 R2, RZ, RZ, R6 ;  /* 0x000000ffff027224 */ /* 0x000fe400078e0006 */
[----:B------:R-:W-:Y:S02]  /*159a0*/  IMAD R6, R29, UR4, RZ ;  /* 0x000000041d067c24 */ /* 0x000fe4000f8e02ff */
[----:B0-----:R-:W-:Y:S02]  /*159b0*/  IMAD.SHL.U32 R10, R8, 0x10, RZ ;  /* 0x00000010080a7824 */ /* 0x001fe400078e00ff */
[----:B------:R-:W-:Y:S01]  /*159c0*/  IMAD.WIDE.U32 R2, R18, UR4, R2 ;  /* 0x0000000412027c25 */ /* 0x000fe2000f8e0002 */
[----:B------:R-:W-:Y:S02]  /*159d0*/  UMOV UR4, 0xffffffff ;  /* 0xffffffff00047882 */ /* 0x000fe40000000000 */
[----:B------:R-:W-:Y:S01]  /*159e0*/  LOP3.LUT R10, R10, 0x10, RZ, 0xc0, !PT ;  /* 0x000000100a0a7812 */ /* 0x000fe200078ec0ff */
[----:B------:R-:W-:Y:S01]  /*159f0*/  IMAD.SHL.U32 R8, R8, 0x10, RZ ;  /* 0x0000001008087824 */ /* 0x000fe200078e00ff */
[----:B------:R-:W-:Y:S01]  /*15a00*/  IADD3 R5, P0, R2, UR6, RZ ;  /* 0x0000000602057c10 */ /* 0x000fe2000ff1e0ff */
[----:B------:R-:W-:Y:S01]  /*15a10*/  IMAD R6, R18, UR5, R6 ;  /* 0x0000000512067c24 */ /* 0x000fe2000f8e0206 */
[----:B------:R-:W-:-:S02]  /*15a20*/  LOP3.LUT R11, R10, 0x40, RZ, 0xfc, !PT ;  /* 0x000000400a0b7812 */ /* 0x000fc400078efcff */
[----:B------:R-:W-:Y:S02]  /*15a30*/  LOP3.LUT R10, R10, 0x20, RZ, 0xfc, !PT ;  /* 0x000000200a0a7812 */ /* 0x000fe400078efcff */
[----:B------:R-:W-:Y:S02]  /*15a40*/  LOP3.LUT R8, R8, 0x10, RZ, 0xc0, !PT ;  /* 0x0000001008087812 */ /* 0x000fe400078ec0ff */
[----:B------:R-:W-:Y:S02]  /*15a50*/  IADD3.X R6, R3, UR7, R6, P0, !PT ;  /* 0x0000000703067c10 */ /* 0x000fe400087fe406 */
[-C--:B----4-:R-:W-:Y:S02]  /*15a60*/  ISETP.GE.AND P2, PT, R11, R9.reuse, PT ;  /* 0x000000090b00720c */ /* 0x090fe40003f46270 */
[-C--:B------:R-:W-:Y:S02]  /*15a70*/  ISETP.GE.AND P4, PT, R10, R9.reuse, PT ;  /* 0x000000090a00720c */ /* 0x080fe40003f86270 */
[----:B------:R-:W-:Y:S01]  /*15a80*/  ISETP.GE.AND P5, PT, R8, R9, PT ;  /* 0x000000090800720c */ /* 0x000fe20003fa6270 */
[----:B------:R-:W-:-:S12]  /*15a90*/  BRA.DIV UR4, `(.L_x_558) ;  /* 0x0000004604647947 */ /* 0x000fd8000b800000 */
[----:B------:R-:W0:Y:S04]  /*15aa0*/  SHFL.IDX PT, R3, R5, RZ, 0x1e1f ;  /* 0x001e1fff05037589 */ /* 0x000e2800000e0000 */
[----:B------:R-:W1:Y:S04]  /*15ab0*/  SHFL.IDX PT, R2, R6, RZ, 0x1e1f ;  /* 0x001e1fff06027589 */ /* 0x000e6800000e0000 */
[----:B------:R-:W3:Y:S04]  /*15ac0*/  SHFL.IDX PT, R5, R5, 0x1, 0x1e1f ;  /* 0x003e1f0005057f89 */ /* 0x000ee800000e0000 */
[----:B------:R-:W4:Y:S01]  /*15ad0*/  SHFL.IDX PT, R6, R6, 0x1, 0x1e1f ;  /* 0x003e1f0006067f89 */ /* 0x000f2200000e0000 */
[----:B0-----:R-:W-:-:S05]  /*15ae0*/  @P1 IADD3 R3, P0, R8, R3, RZ ;  /* 0x0000000308031210 */ /* 0x001fca0007f1e0ff */
[----:B-1----:R-:W-:-:S05]  /*15af0*/  @P1 IMAD.X R2, RZ, RZ, R2, P0 ;  /* 0x000000ffff021224 */ /* 0x002fca00000e0602 */
[----:B------:R-:W-:-:S04]  /*15b00*/  @P1 LOP3.LUT R3, R3, R2, RZ, 0x3c, !PT ;  /* 0x0000000203031212 */ /* 0x000fc800078e3cff */
[----:B------:R-:W-:-:S04]  /*15b10*/  @P1 LOP3.LUT R2, R3, R2, RZ, 0x3c, !PT ;  /* 0x0000000203021212 */ /* 0x000fc800078e3cff */
[----:B------:R-:W-:-:S05]  /*15b20*/  @P1 LOP3.LUT R3, R3, R2, RZ, 0x3c, !PT ;  /* 0x0000000203031212 */ /* 0x000fca00078e3cff */
[----:B------:R0:W-:Y:S04]  /*15b30*/  @P1 LDGSTS.E.BYPASS.LTC128B.128 [R0+0x13800], desc[UR42][R2.64], !P5 ;  /* 0x1380000002001fae */ /* 0x0001e8000e901d6a */
[----:B------:R0:W-:Y:S04]  /*15b40*/  @P1 LDGSTS.E.BYPASS.LTC128B.128 [R0+0x14800], desc[UR42][R2.64+0x20], !P4 ;  /* 0x1480002002001fae */ /* 0x0001e8000e101d6a */
[----:B---34-:R0:W-:Y:S02]  /*15b50*/  @P1 LDGSTS.E.BYPASS.LTC128B.128 [R0+0x15800], desc[UR42][R2.64+0x40], !P2 ;  /* 0x1580004002001fae */ /* 0x0181e4000d101d6a */
.L_x_684:
[----:B01----:R-:W-:-:S05]  /*15b60*/  @P3 IADD3 R2, P0, R8, R5, RZ ;  /* 0x0000000508023210 */ /* 0x003fca0007f1e0ff */
        /* <DEDUP_REMOVED lines=9> */
.L_x_559:
        /* <DEDUP_REMOVED lines=11> */
.L_x_560:
[----:B------:R0:W5:Y:S01]  /*15cb0*/  LDL.LU R5, [R1+0x28] ;  /* 0x0000280001057983 */ /* 0x0001620000300800 */
[----:B------:R0:W-:Y:S03]  /*15cc0*/  SYNCS.ARRIVE.TRANS64.A1T0 RZ, [R4+URZ+0x19c30], RZ ;  /* 0x019c30ff04ff79a7 */ /* 0x0001e6000810003f */
[----:B------:R0:W5:Y:S02]  /*15cd0*/  LDL.LU R3, [R1+0x38] ;  /* 0x0000380001037983 */ /* 0x0001640000300800 */
[----:B------:R-:W-:Y:S05]  /*15ce0*/  WARPSYNC.ALL ;  /* 0x0000000000007948 */ /* 0x000fea0003800000 */
[----:B------:R-:W-:Y:S01]  /*15cf0*/  ULDC.64 UR4, c[0x0][0x298] ;  /* 0x0000a60000047ab9 */ /* 0x000fe20000000a00 */
[----:B------:R-:W-:Y:S01]  /*15d00*/  ULDC.64 UR6, c[0x0][0xa00] ;  /* 0x0002800000067ab9 */ /* 0x000fe20000000a00 */
[----:B------:R-:W-:Y:S01]  /*15d10*/  IADD3 R0, R22, 0xf000, RZ ;  /* 0x0000f00016007810 */ /* 0x000fe20007ffe0ff */
[----:B------:R-:W-:Y:S01]  /*15d20*/  BSSY B6, `(.L_x_561) ;  /* 0x0000020000067945 */ /* 0x000fe20003800000 */
[----:B------:R-:W-:Y:S01]  /*15d30*/  BAR.SYNC.DEFER_BLOCKING 0x8, 0x200 ;  /* 0x0208000000007b1d */ /* 0x000fe20000010000 */
[----:B------:R-:W-:-:S02]  /*15d40*/  ISETP.NE.U32.AND P0, PT, RZ, UR6, PT ;  /* 0x00000006ff007c0c */ /* 0x000fc4000bf05070 */
[----:B------:R-:W-:Y:S02]  /*15d50*/  LOP3.LUT P1, RZ, R0, 0x9f, RZ, 0xc0, !PT ;  /* 0x0000009f00ff7812 */ /* 0x000fe4000782c0ff */
[----:B------:R-:W-:-:S04]  /*15d60*/  ISETP.NE.AND.EX P0, PT, RZ, UR7, PT, P0 ;  /* 0x00000007ff007c0c */ /* 0x000fc8000bf05300 */
[----:B------:R-:W-:Y:S02]  /*15d70*/  SEL R26, R26, RZ, !P0 ;  /* 0x000000ff1a1a7207 */ /* 0x000fe40004000000 */
[----:B-----5:R-:W-:-:S05]  /*15d80*/  SHF.R.S32.HI R2, RZ, 0x1f, R5 ;  /* 0x0000001fff027819 */ /* 0x020fca0000011405 */
[----:B------:R-:W-:-:S04]  /*15d90*/  IMAD R2, R2, UR4, RZ ;  /* 0x0000000402027c24 */ /* 0x000fc8000f8e02ff */
[----:B------:R-:W-:Y:S01]  /*15da0*/  IMAD R0, R5, UR5, R2 ;  /* 0x0000000505007c24 */ /* 0x000fe2000f8e0202 */
[----:B------:R-:W-:Y:S01]  /*15db0*/  SEL R2, R3, RZ, !P0 ;  /* 0x000000ff03027207 */ /* 0x000fe20004000000 */
[----:B0-2---:R-:W-:-:S04]  /*15dc0*/  IMAD.WIDE.U32 R4, R5, UR4, RZ ;  /* 0x0000000405047c25 */ /* 0x005fc8000f8e00ff */
[----:B------:R-:W-:Y:S01]  /*15dd0*/  IMAD.IADD R0, R5, 0x1, R0 ;  /* 0x0000000105007824 */ /* 0x000fe200078e0200 */
[----:B------:R0:W-:Y:S04]  /*15de0*/  STL.64 [R1+0x30], R4 ;  /* 0x0000300401007387 */ /* 0x0001e80000100a00 */
[----:B------:R0:W-:Y:S04]  /*15df0*/  STL [R1+0x38], R2 ;  /* 0x0000380201007387 */ /* 0x0001e80000100800 */
[----:B------:R0:W-:Y:S01]  /*15e00*/  STL [R1+0x28], R0 ;  /* 0x0000280001007387 */ /* 0x0001e20000100800 */
        /* <DEDUP_REMOVED lines=17> */
.L_x_562:
[----:B------:R-:W-:Y:S05]  /*15f20*/  BSYNC B6 ;  /* 0x0000000000067941 */ /* 0x000fea0003800000 */
.L_x_561:
[----:B0-----:R-:W2:Y:S01]  /*15f30*/  LDL.LU R2, [R1+0x28] ;  /* 0x0000280001027983 */ /* 0x001ea20000300800 */
[----:B------:R-:W0:Y:S01]  /*15f40*/  LDC R9, c[0x0][0x448] ;  /* 0x00011200ff097b82 */ /* 0x000e220000000800 */
[----:B------:R-:W-:Y:S01]  /*15f50*/  ULDC.64 UR4, c[0x0][0x2d8] ;  /* 0x0000b60000047ab9 */ /* 0x000fe20000000a00 */
[----:B------:R-:W-:Y:S01]  /*15f60*/  ULDC.64 UR6, c[0x0][0x2c8] ;  /* 0x0000b20000067ab9 */ /* 0x000fe20000000a00 */
[----:B------:R-:W3:Y:S01]  /*15f70*/  LDL.LU.64 R20, [R1+0x30] ;  /* 0x0000300001147983 */ /* 0x000ee20000300a00 */
[----:B------:R-:W-:-:S03]  /*15f80*/  ULDC.64 UR8, c[0x0][0x280] ;  /* 0x0000a00000087ab9 */ /* 0x000fc60000000a00 */
[----:B------:R-:W4:Y:S01]  /*15f90*/  LDL.LU R4, [R1+0x38] ;  /* 0x0000380001047983 */ /* 0x000f220000300800 */
[----:B------:R-:W-:-:S04]  /*15fa0*/  IMAD R0, R29, UR4, RZ ;  /* 0x000000041d007c24 */ /* 0x000fc8000f8e02ff */
[----:B------:R-:W-:Y:S01]  /*15fb0*/  IMAD R0, R18, UR5, R0 ;  /* 0x0000000512007c24 */ /* 0x000fe2000f8e0200 */
[----:B0-----:R-:W-:-:S13]  /*15fc0*/  ISETP.NE.AND P0, PT, R9, 0x1, PT ;  /* 0x000000010900780c */ /* 0x001fda0003f05270 */
[----:B------:R-:W0:Y:S08]  /*15fd0*/  @P0 LDC R5, c[0x0][0x44c] ;  /* 0x00011300ff050b82 */ /* 0x000e300000000800 */
[----:B------:R-:W1:Y:S08]  /*15fe0*/  @P0 LDC R6, c[0x0][0x450] ;  /* 0x00011400ff060b82 */ /* 0x000e700000000800 */
[----:B------:R-:W1:Y:S01]  /*15ff0*/  @P0 LDC R8, c[0x0][0x450] ;  /* 0x00011400ff080b82 */ /* 0x000e620000000800 */
[----:B--2---:R-:W-:Y:S01]  /*16000*/  IMAD.MOV.U32 R3, RZ, RZ, R2 ;  /* 0x000000ffff037224 */ /* 0x004fe200078e0002 */
[----:B---3--:R-:W-:Y:S01]  /*16010*/  MOV R2, R20 ;  /* 0x0000001400027202 */ /* 0x008fe20000000f00 */
[----:B------:R-:W2:Y:S01]  /*16020*/  S2R R21, SR_TID.X ;  /* 0x0000000000157919 */ /* 0x000ea20000002100 */
[----:B------:R-:W3:Y:S03]  /*16030*/  S2R R20, SR_TID.X ;  /* 0x0000000000147919 */ /* 0x000ee60000002100 */
[----:B------:R-:W-:Y:S01]  /*16040*/  IMAD.WIDE.U32 R2, R18, UR4, R2 ;  /* 0x0000000412027c25 */ /* 0x000fe2000f8e0002 */
[----:B------:R-:W-:-:S03]  /*16050*/  ULDC.64 UR4, c[0x0][0x2e0] ;  /* 0x0000b80000047ab9 */ /* 0x000fc60000000a00 */
[----:B------:R-:W-:Y:S02]  /*16060*/  IMAD.IADD R3, R3, 0x1, R0 ;  /* 0x0000000103037824 */ /* 0x000fe400078e0200 */
[----:B----4-:R-:W-:Y:S02]  /*16070*/  IMAD R0, R4, UR4, RZ ;  /* 0x0000000404007c24 */ /* 0x010fe4000f8e02ff */
[----:B------:R-:W-:-:S04]  /*16080*/  IMAD.WIDE.U32 R2, R26, UR4, R2 ;  /* 0x000000041a027c25 */ /* 0x000fc8000f8e0002 */
[----:B------:R-:W-:Y:S01]  /*16090*/  IMAD R0, R26, UR5, R0 ;  /* 0x000000051a007c24 */ /* 0x000fe2000f8e0200 */
[----:B------:R-:W-:-:S03]  /*160a0*/  ULDC.64 UR4, c[0x0][0x2d0] ;  /* 0x0000b40000047ab9 */ /* 0x000fc60000000a00 */
[----:B------:R-:W-:Y:S02]  /*160b0*/  IMAD.IADD R3, R3, 0x1, R0 ;  /* 0x0000000103037824 */ /* 0x000fe400078e0200 */
[----:B--2---:R-:W-:Y:S01]  /*160c0*/  IMAD.SHL.U32 R21, R21, 0x40, RZ ;  /* 0x0000004015157824 */ /* 0x004fe200078e00ff */
[----:B---3--:R-:W-:-:S04]  /*160d0*/  LOP3.LUT R20, R20, 0x7f, RZ, 0xc0, !PT ;  /* 0x0000007f14147812 */ /* 0x008fc800078ec0ff */
[----:B------:R-:W-:Y:S02]  /*160e0*/  LOP3.LUT R21, R21, 0x40, RZ, 0xc0, !PT ;  /* 0x0000004015157812 */ /* 0x000fe400078ec0ff */
[----:B------:R-:W-:-:S04]  /*160f0*/  SHF.R.U32.HI R20, RZ, 0x1, R20 ;  /* 0x00000001ff147819 */ /* 0x000fc80000011614 */
[----:B------:R-:W-:Y:S02]  /*16100*/  LOP3.LUT R20, R20, R21, RZ, 0xfc, !PT ;  /* 0x0000001514147212 */ /* 0x000fe400078efcff */
[----:B------:R2:W5:Y:S03]  /*16110*/  LDL R21, [R1+0x3c] ;  /* 0x00003c0001157983 */ /* 0x0005660000100800 */
[----:B------:R-:W-:-:S04]  /*16120*/  IMAD R0, R17, 0xc0, R20 ;  /* 0x000000c011007824 */ /* 0x000fc800078e0214 */
[----:B0-----:R-:W-:-:S04]  /*16130*/  @P0 IMAD.HI.U32 R5, R0, R5, RZ ;  /* 0x0000000500050227 */ /* 0x001fc800078e00ff */
[----:B------:R-:W-:Y:S01]  /*16140*/  IMAD.MOV.U32 R4, RZ, RZ, R0 ;  /* 0x000000ffff047224 */ /* 0x000fe200078e0000 */
[----:B-1----:R-:W-:-:S04]  /*16150*/  @P0 SHF.R.U32.HI R4, RZ, R6, R5 ;  /* 0x00000006ff040219 */ /* 0x002fc80000011605 */
[--C-:B------:R-:W-:Y:S01]  /*16160*/  SHF.R.S32.HI R5, RZ, 0x1f, R4.reuse ;  /* 0x0000001fff057819 */ /* 0x100fe20000011404 */
[----:B------:R-:W-:-:S04]  /*16170*/  IMAD.MOV R6, RZ, RZ, -R4 ;  /* 0x000000ffff067224 */ /* 0x000fc800078e0a04 */
[----:B------:R-:W-:Y:S02]  /*16180*/  IMAD R5, R5, UR4, RZ ;  /* 0x0000000405057c24 */ /* 0x000fe4000f8e02ff */
[----:B------:R-:W-:Y:S02]  /*16190*/  IMAD R6, R9, R6, R0 ;  /* 0x0000000609067224 */ /* 0x000fe400078e0200 */
[C---:B------:R-:W-:Y:S02]  /*161a0*/  IMAD R7, R4.reuse, UR5, R5 ;  /* 0x0000000504077c24 */ /* 0x040fe4000f8e0205 */
[----:B------:R-:W-:-:S04]  /*161b0*/  IMAD.WIDE.U32 R4, R4, UR4, R2 ;  /* 0x0000000404047c25 */ /* 0x000fc8000f8e0002 */
[----:B------:R-:W-:Y:S01]  /*161c0*/  IMAD.IADD R5, R5, 0x1, R7 ;  /* 0x0000000105057824 */ /* 0x000fe200078e0207 */
[----:B------:R-:W-:Y:S01]  /*161d0*/  SHF.R.S32.HI R7, RZ, 0x1f, R6 ;  /* 0x0000001fff077819 */ /* 0x000fe20000011406 */
[----:B------:R-:W-:-:S04]  /*161e0*/  IMAD.WIDE.U32 R4, R6, UR6, R4 ;  /* 0x0000000606047c25 */ /* 0x000fc8000f8e0004 */
[----:B------:R-:W-:-:S04]  /*161f0*/  IMAD R7, R7, UR6, RZ ;  /* 0x0000000607077c24 */ /* 0x000fc8000f8e02ff */
[----:B------:R-:W-:Y:S01]  /*16200*/  IMAD R7, R6, UR7, R7 ;  /* 0x0000000706077c24 */ /* 0x000fe2000f8e0207 */
[----:B------:R-:W-:-:S04]  /*16210*/  IADD3 R6, P1, R4, UR8, RZ ;  /* 0x0000000804067c10 */ /* 0x000fc8000ff3e0ff */
[----:B------:R-:W-:Y:S02]  /*16220*/  IADD3.X R4, R5, UR9, R7, P1, !PT ;  /* 0x0000000905047c10 */ /* 0x000fe40008ffe407 */
[----:B------:R-:W0:Y:S01]  /*16230*/  @P0 LDC R7, c[0x0][0x44c] ;  /* 0x00011300ff070b82 */ /* 0x000e220000000800 */
[----:B------:R-:W-:-:S04]  /*16240*/  VIADD R0, R0, 0x80 ;  /* 0x0000008000007836 */ /* 0x000fc80000000000 */
[----:B------:R-:W-:Y:S02]  /*16250*/  IMAD.MOV.U32 R5, RZ, RZ, R0 ;  /* 0x000000ffff057224 */ /* 0x000fe400078e0000 */
[----:B0-----:R-:W-:-:S05]  /*16260*/  @P0 IMAD.HI.U32 R7, R0, R7, RZ ;  /* 0x0000000700070227 */ /* 0x001fca00078e00ff */
[----:B------:R-:W-:Y:S02]  /*16270*/  @P0 SHF.R.U32.HI R5, RZ, R8, R7 ;  /* 0x00000008ff050219 */ /* 0x000fe40000011607 */
[----:B------:R2:W5:Y:S01]  /*16280*/  LDL R8, [R1+0x24] ;  /* 0x0000240001087983 */ /* 0x0005620000100800 */
[----:B------:R-:W0:Y:S02]  /*16290*/  S2R R20, SR_TID.X ;  /* 0x0000000000147919 */ /* 0x000e240000002100 */
[----:B------:R-:W-:-:S04]  /*162a0*/  IMAD.MOV R7, RZ, RZ, -R5 ;  /* 0x000000ffff077224 */ /* 0x000fc800078e0a05 */
[----:B------:R-:W-:Y:S01]  /*162b0*/  IMAD R0, R9, R7, R0 ;  /* 0x0000000709007224 */ /* 0x000fe200078e0200 */
[----:B------:R-:W-:Y:S01]  /*162c0*/  SHF.R.S32.HI R7, RZ, 0x1f, R5 ;  /* 0x0000001fff077819 */ /* 0x000fe20000011405 */
[----:B------:R-:W-:-:S04]  /*162d0*/  IMAD.WIDE.U32 R2, R5, UR4, R2 ;  /* 0x0000000405027c25 */ /* 0x000fc8000f8e0002 */
[----:B------:R-:W-:Y:S01]  /*162e0*/  IMAD R7, R7, UR4, RZ ;  /* 0x0000000407077c24 */ /* 0x000fe2000f8e02ff */
[----:B------:R-:W-:-:S03]  /*162f0*/  ULDC UR4, c[0x0][0x2b8] ;  /* 0x0000ae0000047ab9 */ /* 0x000fc60000000800 */
[----:B------:R-:W-:Y:S01]  /*16300*/  IMAD R7, R5, UR5, R7 ;  /* 0x0000000505077c24 */ /* 0x000fe2000f8e0207 */
[----:B------:R-:W-:-:S03]  /*16310*/  SHF.R.S32.HI R5, RZ, 0x1f, R0 ;  /* 0x0000001fff057819 */ /* 0x000fc60000011400 */
[----:B------:R-:W-:Y:S02]  /*16320*/  IMAD.IADD R3, R3, 0x1, R7 ;  /* 0x0000000103037824 */ /* 0x000fe400078e0207 */
[----:B------:R-:W-:Y:S02]  /*16330*/  IMAD R5, R5, UR6, RZ ;  /* 0x0000000605057c24 */ /* 0x000fe4000f8e02ff */
[----:B------:R-:W-:Y:S01]  /*16340*/  IMAD.WIDE.U32 R2, R0, UR6, R2 ;  /* 0x0000000600027c25 */ /* 0x000fe2000f8e0002 */
[----:B0-----:R-:W-:-:S03]  /*16350*/  SHF.L.U32 R11, R20, 0x4, RZ ;  /* 0x00000004140b7819 */ /* 0x001fc600000006ff */
[----:B------:R-:W-:Y:S01]  /*16360*/  IMAD.SHL.U32 R10, R20, 0x10, RZ ;  /* 0x00000010140a7824 */ /* 0x000fe200078e00ff */
[----:B------:R-:W-:Y:S01]  /*16370*/  LOP3.LUT R11, R11, 0x10, RZ, 0xc0, !PT ;  /* 0x000000100b0b7812 */ /* 0x000fe200078ec0ff */
[----:B------:R-:W-:Y:S01]  /*16380*/  IMAD R5, R0, UR7, R5 ;  /* 0x0000000700057c24 */ /* 0x000fe2000f8e0205 */
[----:B------:R-:W-:Y:S02]  /*16390*/  IADD3 R7, P0, R2, UR8, RZ ;  /* 0x0000000802077c10 */ /* 0x000fe4000ff1e0ff */
[C---:B------:R-:W-:Y:S02]  /*163a0*/  LOP3.LUT R12, R11.reuse, 0x20, RZ, 0xfc, !PT ;  /* 0x000000200b0c7812 */ /* 0x040fe400078efcff */
[----:B------:R-:W-:Y:S02]  /*163b0*/  LOP3.LUT R10, R10, 0x10, RZ, 0xc0, !PT ;  /* 0x000000100a0a7812 */ /* 0x000fe400078ec0ff */
[----:B------:R-:W-:Y:S01]  /*163c0*/  LOP3.LUT R11, R11, 0x40, RZ, 0xfc, !PT ;  /* 0x000000400b0b7812 */ /* 0x000fe200078efcff */
[----:B------:R-:W-:Y:S01]  /*163d0*/  UMOV UR5, 0xffffffff ;  /* 0xffffffff00057882 */ /* 0x000fe20000000000 */
[----:B------:R-:W-:-:S02]  /*163e0*/  IADD3.X R5, R3, UR9, R5, P0, !PT ;  /* 0x0000000903057c10 */ /* 0x000fc400087fe405 */
[----:B------:R-:W-:Y:S02]  /*163f0*/  LOP3.LUT R20, R20, 0x7f, RZ, 0xc0, !PT ;  /* 0x0000007f14147812 */ /* 0x000fe400078ec0ff */
[----:B------:R-:W-:Y:S02]  /*16400*/  ISETP.GE.AND P3, PT, R10, UR4, PT ;  /* 0x000000040a007c0c */ /* 0x000fe4000bf66270 */
[----:B------:R-:W-:Y:S02]  /*16410*/  ISETP.GE.AND P0, PT, R12, UR4, PT ;  /* 0x000000040c007c0c */ /* 0x000fe4000bf06270 */
[----:B------:R-:W-:Y:S02]  /*16420*/  ISETP.GE.AND P1, PT, R11, UR4, PT ;  /* 0x000000040b007c0c */ /* 0x000fe4000bf26270 */
[----:B------:R-:W-:Y:S01]  /*16430*/  SHF.R.U32.HI R20, RZ, 0x1, R20 ;  /* 0x00000001ff147819 */ /* 0x000fe20000011614 */
[----:B--2---:R-:W-:Y:S10]  /*16440*/  BRA.DIV UR5, `(.L_x_563) ;  /* 0x0000003e05a87947 */ /* 0x004ff4000b800000 */
[----:B------:R-:W0:Y:S01]  /*16450*/  SHFL.IDX PT, R3, R6, RZ, 0x1e1f ;  /* 0x001e1fff06037589 */ /* 0x000e2200000e0000 */
[----:B-----5:R-:W-:Y:S02]  /*16460*/  IMAD R0, R21, R9, RZ ;  /* 0x0000000915007224 */ /* 0x020fe400078e02ff */
[----:B------:R-:W-:Y:S01]  /*16470*/  IMAD R17, R17, 0xc0, R20 ;  /* 0x000000c011117824 */ /* 0x000fe200078e0214 */
[----:B------:R-:W1:Y:S04]  /*16480*/  SHFL.IDX PT, R2, R4, RZ, 0x1e1f ;  /* 0x001e1fff04027589 */ /* 0x000e6800000e0000 */
[----:B------:R-:W-:Y:S01]  /*16490*/  ISETP.GE.AND P2, PT, R17, R0, PT ;  /* 0x000000001100720c */ /* 0x000fe20003f46270 */
[----:B------:R-:W2:Y:S04]  /*164a0*/  SHFL.IDX PT, R6, R6, 0x1, 0x1e1f ;  /* 0x003e1f0006067f89 */ /* 0x000ea800000e0000 */
[----:B------:R-:W3:Y:S08]  /*164b0*/  SHFL.IDX PT, R4, R4, 0x1, 0x1e1f ;  /* 0x003e1f0004047f89 */ /* 0x000ef000000e0000 */
[----:B0-----:R-:W-:-:S05]  /*164c0*/  @!P2 IADD3 R3, P4, R10, R3, RZ ;  /* 0x000000030a03a210 */ /* 0x001fca0007f9e0ff */
[----:B-1----:R-:W-:-:S05]  /*164d0*/  @!P2 IMAD.X R2, RZ, RZ, R2, P4 ;  /* 0x000000ffff02a224 */ /* 0x002fca00020e0602 */
[----:B------:R-:W-:-:S04]  /*164e0*/  @!P2 LOP3.LUT R3, R3, R2, RZ, 0x3c, !PT ;  /* 0x000000020303a212 */ /* 0x000fc800078e3cff */
[----:B------:R-:W-:-:S04]  /*164f0*/  @!P2 LOP3.LUT R2, R3, R2, RZ, 0x3c, !PT ;  /* 0x000000020302a212 */ /* 0x000fc800078e3cff */
[----:B------:R-:W-:-:S05]  /*16500*/  @!P2 LOP3.LUT R3, R3, R2, RZ, 0x3c, !PT ;  /* 0x000000020303a212 */ /* 0x000fca00078e3cff */
[----:B------:R-:W-:Y:S04]  /*16510*/  @!P2 LDGSTS.E.BYPASS.LTC128B.128 [R8+0xf000], desc[UR42][R2.64], !P3 ;  /* 0x0f0000000208afae */ /* 0x000fe8000d901d6a */
[----:B------:R-:W-:Y:S04]  /*16520*/  @!P2 LDGSTS.E.BYPASS.LTC128B.128 [R8+0x10800], desc[UR42][R2.64+0x20], !P0 ;  /* 0x108000200208afae */ /* 0x000fe8000c101d6a */
[----:B------:R0:W-:Y:S02]  /*16530*/  @!P2 LDGSTS.E.BYPASS.LTC128B.128 [R8+0x12000], desc[UR42][R2.64+0x40], !P1 ;  /* 0x120000400208afae */ /* 0x0001e4000c901d6a */
[----:B0-----:R-:W-:-:S05]  /*16540*/  VIADD R2, R17, 0x40 ;  /* 0x0000004011027836 */ /* 0x001fca0000000000 */
[----:B------:R-:W-:-:S13]  /*16550*/  ISETP.GE.AND P2, PT, R2, R0, PT ;  /* 0x000000000200720c */ /* 0x000fda0003f46270 */
[----:B--2---:R-:W-:-:S05]  /*16560*/  @!P2 IADD3 R2, P4, R10, R6, RZ ;  /* 0x000000060a02a210 */ /* 0x004fca0007f9e0ff */
[----:B---3--:R-:W-:-:S05]  /*16570*/  @!P2 IMAD.X R3, RZ, RZ, R4, P4 ;  /* 0x000000ffff03a224 */ /* 0x008fca00020e0604 */
[----:B------:R-:W-:Y:S04]  /*16580*/  @!P2 LDGSTS.E.BYPASS.LTC128B.128 [R8+0xf800], desc[UR42][R2.64], !P3 ;  /* 0x0f8000000208afae */ /* 0x000fe8000d901d6a */
[----:B------:R-:W-:Y:S04]  /*16590*/  @!P2 LDGSTS.E.BYPASS.LTC128B.128 [R8+0x11000], desc[UR42][R2.64+0x20], !P0 ;  /* 0x110000200208afae */ /* 0x000fe8000c101d6a */
[----:B------:R0:W-:Y:S04]  /*165a0*/  @!P2 LDGSTS.E.BYPASS.LTC128B.128 [R8+0x12800], desc[UR42][R2.64+0x40], !P1 ;  /* 0x128000400208afae */ /* 0x0001e8000c901d6a */
[----:B0-----:R0:W1:Y:S04]  /*165b0*/  SHFL.IDX PT, R3, R5, RZ, 0x1e1f ;  /* 0x001e1fff05037589 */ /* 0x00106800000e0000 */
[----:B------:R0:W2:Y:S02]  /*165c0*/  SHFL.IDX PT, R2, R7, RZ, 0x1e1f ;  /* 0x001e1fff07027589 */ /* 0x0000a400000e0000 */
.L_x_691:
[----:B------:R-:W-:Y:S01]  /*165d0*/  VIADD R17, R17, 0x80 ;  /* 0x0000008011117836 */ /* 0x000fe20000000000 */
[----:B------:R-:W-:Y:S04]  /*165e0*/  BSSY B0, `(.L_x_564) ;  /* 0x000000b000007945 */ /* 0x000fe80003800000 */
[----:B------:R-:W-:-:S13]  /*165f0*/  ISETP.GE.AND P2, PT, R17, R0, PT ;  /* 0x000000001100720c */ /* 0x000fda0003f46270 */
[----:B------:R-:W-:Y:S05]  /*16600*/  @P2 BRA `(.L_x_565) ;  /* 0x0000000000202947 */ /* 0x000fea0003800000 */
[----:B--2---:R-:W-:-:S05]  /*16610*/  IADD3 R2, P2, R10, R2, RZ ;  /* 0x000000020a027210 */ /* 0x004fca0007f5e0ff */
[----:B-1----:R-:W-:-:S05]  /*16620*/  IMAD.X R3, RZ, RZ, R3, P2 ;  /* 0x000000ffff037224 */ /* 0x002fca00010e0603 */
[----:B------:R-:W-:Y:S01]  /*16630*/  @!PT LDS RZ, [RZ] ;  /* 0x00000000fffff984 */ /* 0x000fe20000000800 */
[----:B------:R-:W-:Y:S01]  /*16640*/  @!PT LDS RZ, [RZ] ;  /* 0x00000000fffff984 */ /* 0x000fe20000000800 */
[----:B------:R-:W-:Y:S01]  /*16650*/  @!PT LDS RZ, [RZ] ;  /* 0x00000000fffff984 */ /* 0x000fe20000000800 */
[----:B------:R3:W-:Y:S04]  /*16660*/  LDGSTS.E.BYPASS.LTC128B.128 [R8+0x10000], desc[UR42][R2.64], !P3 ;  /* 0x1000000002087fae */ /* 0x0007e8000d901d6a */
[----:B------:R3:W-:Y:S04]  /*16670*/  LDGSTS.E.BYPASS.LTC128B.128 [R8+0x11800], desc[UR42][R2.64+0x20], !P0 ;  /* 0x1180002002087fae */ /* 0x0007e8000c101d6a */
[----:B------:R3:W-:Y:S02]  /*16680*/  LDGSTS.E.BYPASS.LTC128B.128 [R8+0x13000], desc[UR42][R2.64+0x40], !P1 ;  /* 0x1300004002087fae */ /* 0x0007e4000c901d6a */
.L_x_565:
[----:B------:R-:W-:Y:S05]  /*16690*/  BSYNC B0 ;  /* 0x0000000000007941 */ /* 0x000fea0003800000 */
.L_x_564:
[----:B------:R-:W-:Y:S01]  /*166a0*/  NOP ;  /* 0x0000000000007918 */ /* 0x000fe20000000000 */
[----:B------:R-:W-:-:S13]  /*166b0*/  PLOP3.LUT P0, PT, PT, PT, PT, 0x80, 0x0 ;  /* 0x000000000000781c */ /* 0x000fda0003f0f070 */
.L_x_566:
[----:B------:R-:W-:Y:S02]  /*166c0*/  PLOP3.LUT P1, PT, P1, P0, PT, 0xa2, 0x0 ;  /* 0x000000000000781c */ /* 0x000fe40000f21472 */
[----:B------:R-:W-:-:S08]  /*166d0*/  @P0 R2UR P1, UR4, R22 ;  /* 0x00000000160402ca */ /* 0x000fd00000020000 */
[----:B------:R-:W-:-:S05]  /*166e0*/  @P0 PLOP3.LUT P0, PT, P1, PT, PT, 0x80, 0x0 ;  /* 0x000000000000081c */ /* 0x000fca0000f0f070 */
[----:B------:R-:W-:Y:S01]  /*166f0*/  @!P1 SYNCS.ARRIVE.TRANS64.RED.A0T1 RZ, [UR4+0x19c00], RZ ;  /* 0x019c00ffffff99a7 */ /* 0x000fe20008200404 */
[----:B------:R-:W-:Y:S07]  /*16700*/  @!P1 ARRIVES.LDGSTSBAR.64.TRANSCNT [UR4+0x19c00] ;  /* 0x019c0000ff0099b0 */ /* 0x000fee0008000a84 */
[----:B------:R-:W-:Y:S05]  /*16710*/  @P0 BRA.U.ANY `(.L_x_566) ;  /* 0xfffffffd00e80947 */ /* 0x000fea000393ffff */
[----:B--23--:R-:W2:Y:S02]  /*16720*/  LDL.LU R2, [R1+0x40] ;  /* 0x0000400001027983 */ /* 0x00cea40000300800 */
        /* <DEDUP_REMOVED lines=9> */
[----:B------:R-:W3:Y:S03]  /*167c0*/  SYNCS.PHASECHK.TRANS64.TRYWAIT P0, [R22+URZ+0x19c20], R0 ;  /* 0x019c2000160075a7 */ /* 0x000ee6000800017f */
[----:B--23--:R-:W-:Y:S05]  /*167d0*/  @!P0 BRA `(.L_x_568) ;  /* 0x0000003c00b48947 */ /* 0x00cfea0003800000 */
.L_x_692:
[----:B------:R-:W-:Y:S05]  /*167e0*/  BSYNC B0 ;  /* 0x0000000000007941 */ /* 0x000fea0003800000 */
.L_x_567:
[----:B------:R-:W3:Y:S02]  /*167f0*/  LDL.LU R2, [R1+0x20] ;  /* 0x0000200001027983 */ /* 0x000ee40000300800 */
[----:B---3--:R-:W-:-:S13]  /*16800*/  ISETP.GE.AND P0, PT, R2, 0x81, PT ;  /* 0x000000810200780c */ /* 0x008fda0003f06270 */
[----:B------:R-:W-:Y:S05]  /*16810*/  @!P0 BRA `(.L_x_569) ;  /* 0x00000010004c8947 */ /* 0x000fea0003800000 */
[----:B------:R-:W3:Y:S01]  /*16820*/  LDL.LU R2, [R1+0x48] ;  /* 0x0000480001027983 */ /* 0x000ee20000300800 */
[----:B------:R-:W-:Y:S02]  /*16830*/  IMAD.MOV.U32 R4, RZ, RZ, R23 ;  /* 0x000000ffff047224 */ /* 0x000fe400078e0017 */
[----:B0-----:R-:W-:Y:S01]  /*16840*/  IMAD.MOV.U32 R5, RZ, RZ, R25 ;  /* 0x000000ffff057224 */ /* 0x001fe200078e0019 */
[----:B---3--:R-:W-:-:S07]  /*16850*/  LEA.HI.SX32 R20, R2, 0xfffffffe, 0x19 ;  /* 0xfffffffe02147811 */ /* 0x008fce00078fcaff */
.L_x_589:
[----:B0--3--:R-:W3:Y:S01]  /*16860*/  LDL R9, [R1] ;  /* 0x0000000001097983 */ /* 0x009ee20000100800 */
[----:B------:R-:W0:Y:S03]  /*16870*/  LDC R7, c[0x0][0x430] ;  /* 0x00010c00ff077b82 */ /* 0x000e260000000800 */
[----:B------:R-:W4:Y:S01]  /*16880*/  LDL R8, [R1+0x4] ;  /* 0x0000040001087983 */ /* 0x000f220000100800 */
[----:B------:R-:W2:Y:S01]  /*16890*/  S2R R2, SR_TID.X ;  /* 0x0000000000027919 */ /* 0x000ea20000002100 */
[----:B0-----:R-:W-:-:S13]  /*168a0*/  ISETP.NE.AND P0, PT, R7, 0x1, PT ;  /* 0x000000010700780c */ /* 0x001fda0003f05270 */
[----:B------:R-:W0:Y:S01]  /*168b0*/  @P0 LDC R6, c[0x0][0x434] ;  /* 0x00010d00ff060b82 */ /* 0x000e220000000800 */
[----:B--2---:R-:W-:-:S04]  /*168c0*/  LOP3.LUT R0, R2, 0x7f, RZ, 0xc0, !PT ;  /* 0x0000007f02007812 */ /* 0x004fc800078ec0ff */
[----:B-1----:R-:W-:-:S03]  /*168d0*/  SHF.R.U32.HI R3, RZ, 0x1, R0 ;  /* 0x00000001ff037819 */ /* 0x002fc60000011600 */
[----:B------:R-:W1:Y:S01]  /*168e0*/  @P0 LDC R0, c[0x0][0x438] ;  /* 0x00010e00ff000b82 */ /* 0x000e620000000800 */
[----:B------:R-:W-:Y:S02]  /*168f0*/  IMAD.SHL.U32 R2, R2, 0x40, RZ ;  /* 0x0000004002027824 */ /* 0x000fe400078e00ff */
[----:B------:R-:W-:-:S03]  /*16900*/  IMAD R3, R20, 0x80, R3 ;  /* 0x0000008014037824 */ /* 0x000fc600078e0203 */
[----:B------:R-:W-:Y:S01]  /*16910*/  LOP3.LUT R2, R2, 0x40, RZ, 0xc0, !PT ;  /* 0x0000004002027812 */ /* 0x000fe200078ec0ff */
[----:B------:R-:W-:Y:S05]  /*16920*/  YIELD ;  /* 0x0000000000007946 */ /* 0x000fea0003800000 */
[----:B------:R-:W-:Y:S01]  /*16930*/  ULDC.64 UR4, c[0x0][0x428] ;  /* 0x00010a0000047ab9 */ /* 0x000fe20000000a00 */
[----:B---3--:R-:W-:-:S05]  /*16940*/  IADD3 R3, R2, R3, R9 ;  /* 0x0000000302037210 */ /* 0x008fca0007ffe009 */
[----:B0-----:R-:W-:Y:S01]  /*16950*/  @P0 IMAD.HI.U32 R6, R3, R6, RZ ;  /* 0x0000000603060227 */ /* 0x001fe200078e00ff */
[----:B------:R-:W-:-:S04]  /*16960*/  MOV R2, R3 ;  /* 0x0000000300027202 */ /* 0x000fc80000000f00 */
[----:B-1----:R-:W-:-:S05]  /*16970*/  @P0 SHF.R.U32.HI R2, RZ, R0, R6 ;  /* 0x00000000ff020219 */ /* 0x002fca0000011606 */
[----:B------:R-:W-:-:S04]  /*16980*/  IMAD.MOV R0, RZ, RZ, -R2 ;  /* 0x000000ffff007224 */ /* 0x000fc800078e0a02 */
[----:B------:R-:W-:Y:S01]  /*16990*/  IMAD R7, R7, R0, R3 ;  /* 0x0000000007077224 */ /* 0x000fe200078e0203 */
[----:B------:R-:W-:Y:S01]  /*169a0*/  SHF.R.S32.HI R3, RZ, 0x1f, R2 ;  /* 0x0000001fff037819 */ /* 0x000fe20000011402 */
[----:B----4-:R-:W-:-:S04]  /*169b0*/  IMAD R0, R8, UR4, RZ ;  /* 0x0000000408007c24 */ /* 0x010fc8000f8e02ff */
[C---:B------:R-:W-:Y:S02]  /*169c0*/  IMAD R0, R28.reuse, UR5, R0 ;  /* 0x000000051c007c24 */ /* 0x040fe4000f8e0200 */
[----:B------:R-:W-:Y:S01]  /*169d0*/  IMAD.WIDE.U32 R2, R28, UR4, R2 ;  /* 0x000000041c027c25 */ /* 0x000fe2000f8e0002 */
[----:B------:R-:W-:-:S03]  /*169e0*/  ULDC.64 UR4, c[0x0][0x418] ;  /* 0x0001060000047ab9 */ /* 0x000fc60000000a00 */
[----:B------:R-:W-:Y:S01]  /*169f0*/  IMAD.IADD R0, R0, 0x1, R3 ;  /* 0x0000000100007824 */ /* 0x000fe200078e0203 */
[----:B------:R-:W-:-:S04]  /*16a00*/  LEA R8, P0, R2, UR4, 0x2 ;  /* 0x0000000402087c11 */ /* 0x000fc8000f8010ff */
[----:B------:R-:W-:-:S05]  /*16a10*/  LEA.HI.X R9, R2, UR5, R0, 0x2, P0 ;  /* 0x0000000502097c11 */ /* 0x000fca00080f1400 */
[----:B------:R-:W2:Y:S01]  /*16a20*/  LDG.E R8, desc[UR42][R8.64] ;  /* 0x0000002a08087981 */ /* 0x000ea2000c1e1900 */
[----:B------:R-:W-:Y:S02]  /*16a30*/  IMAD.U32 R10, RZ, RZ, UR39 ;  /* 0x00000027ff0a7e24 */ /* 0x000fe4000f8e00ff */
[----:B------:R-:W-:-:S03]  /*16a40*/  VIADD R23, R4, 0x1 ;  /* 0x0000000104177836 */ /* 0x000fc60000000000 */
[----:B------:R-:W-:Y:S02]  /*16a50*/  ISETP.NE.AND P2, PT, R10, 0x3, PT ;  /* 0x000000030a00780c */ /* 0x000fe40003f45270 */
[----:B------:R-:W-:Y:S01]  /*16a60*/  ISETP.NE.AND P0, PT, R23, 0x2, PT ;  /* 0x000000021700780c */ /* 0x000fe20003f05270 */
[----:B------:R-:W-:-:S03]  /*16a70*/  IMAD.MOV.U32 R0, RZ, RZ, R20 ;  /* 0x000000ffff007224 */ /* 0x000fc600078e0014 */
[----:B------:R-:W-:Y:S01]  /*16a80*/  SEL R25, RZ, 0x1, P0 ;  /* 0x00000001ff197807 */ /* 0x000fe20000000000 */
[----:B------:R-:W-:Y:S01]  /*16a90*/  VIADD R20, R20, 0xffffffff ;  /* 0xffffffff14147836 */ /* 0x000fe20000000000 */
[----:B------:R-:W-:Y:S02]  /*16aa0*/  ISETP.GT.AND P1, PT, R0, RZ, PT ;  /* 0x000000ff0000720c */ /* 0x000fe40003f24270 */
[----:B------:R-:W-:Y:S02]  /*16ab0*/  SEL R23, R23, RZ, P0 ;  /* 0x000000ff17177207 */ /* 0x000fe40000000000 */
[----:B------:R-:W-:Y:S02]  /*16ac0*/  LOP3.LUT R25, R5, R25, RZ, 0x3c, !PT ;  /* 0x0000001905197212 */ /* 0x000fe400078e3cff */
[----:B--2---:R-:W-:Y:S01]  /*16ad0*/  SHF.R.S32.HI R17, RZ, 0x1f, R8 ;  /* 0x0000001fff117819 */ /* 0x004fe20000011408 */
[----:B------:R-:W-:Y:S06]  /*16ae0*/  @!P2 BRA `(.L_x_570) ;  /* 0x000000000004a947 */ /* 0x000fec0003800000 */
[----:B------:R-:W-:Y:S01]  /*16af0*/  BPT.TRAP 0x1 ;  /* 0x000000040000795c */ /* 0x000fe20000300000 */
.L_x_570:
[----:B------:R-:W-:Y:S01]  /*16b00*/  IMAD R0, R23, 0x8, R22 ;  /* 0x0000000817007824 */ /* 0x000fe200078e0216 */
[----:B------:R-:W-:Y:S01]  /*16b10*/  SHF.L.U32 R10, R25, 0x1f, RZ ;  /* 0x0000001f190a7819 */ /* 0x000fe200000006ff */
[----:B------:R-:W-:Y:S01]  /*16b20*/  BSSY B0, `(.L_x_571) ;  /* 0x0000004000007945 */ /* 0x000fe20003800000 */
[----:B------:R-:W-:Y:S02]  /*16b30*/  SHF.R.S32.HI R9, RZ, 0x1f, R7 ;  /* 0x0000001fff097819 */ /* 0x000fe40000011407 */
[----:B------:R-:W0:Y:S02]  /*16b40*/  SYNCS.PHASECHK.TRANS64.TRYWAIT P0, [R0+URZ+0x19c80], R10 ;  /* 0x019c800a000075a7 */ /* 0x000e24000800017f */
[----:B0-----:R-:W-:Y:S05]  /*16b50*/  @!P0 BRA `(.L_x_572) ;  /* 0x0000003800e88947 */ /* 0x001fea0003800000 */
.L_x_693:
[----:B------:R-:W-:Y:S05]  /*16b60*/  BSYNC B0 ;  /* 0x0000000000007941 */ /* 0x000fea0003800000 */
.L_x_571:
[----:B------:R-:W2:Y:S01]  /*16b70*/  LDL R15, [R1+0x10] ;  /* 0x00001000010f7983 */ /* 0x000ea20000100800 */
[----:B------:R-:W-:Y:S01]  /*16b80*/  ULDC.64 UR4, c[0x0][0x328] ;  /* 0x0000ca0000047ab9 */ /* 0x000fe20000000a00 */
[----:B------:R-:W1:Y:S01]  /*16b90*/  LDC R12, c[0x0][0x2f4] ;  /* 0x0000bd00ff0c7b82 */ /* 0x000e620000000800 */
[----:B------:R-:W-:Y:S01]  /*16ba0*/  IMAD R6, R9, UR4, RZ ;  /* 0x0000000409067c24 */ /* 0x000fe2000f8e02ff */
[----:B------:R-:W3:Y:S01]  /*16bb0*/  S2R R11, SR_TID.X ;  /* 0x00000000000b7919 */ /* 0x000ee20000002100 */
        /* <DEDUP_REMOVED lines=13> */
[----:B------:R-:W-:-:S02]  /*16c90*/  UMOV UR4, 0xffffffff ;  /* 0xffffffff00047882 */ /* 0x000fc40000000000 */
[----:B------:R-:W-:Y:S01]  /*16ca0*/  IADD3 R21, P0, R2, UR6, RZ ;  /* 0x0000000602157c10 */ /* 0x000fe2000ff1e0ff */
[C---:B---3--:R-:W-:Y:S02]  /*16cb0*/  IMAD.SHL.U32 R13, R11.reuse, 0x10, RZ ;  /* 0x000000100b0d7824 */ /* 0x048fe400078e00ff */
[----:B------:R-:W-:Y:S01]  /*16cc0*/  IMAD.SHL.U32 R11, R11, 0x10, RZ ;  /* 0x000000100b0b7824 */ /* 0x000fe200078e00ff */
[----:B------:R-:W-:Y:S02]  /*16cd0*/  IADD3.X R26, R26, UR7, R3, P0, !PT ;  /* 0x000000071a1a7c10 */ /* 0x000fe400087fe403 */
[----:B------:R-:W-:Y:S02]  /*16ce0*/  LOP3.LUT R13, R13, 0x10, RZ, 0xc0, !PT ;  /* 0x000000100d0d7812 */ /* 0x000fe400078ec0ff */
[----:B------:R-:W-:Y:S02]  /*16cf0*/  LOP3.LUT R11, R11, 0x10, RZ, 0xc0, !PT ;  /* 0x000000100b0b7812 */ /* 0x000fe400078ec0ff */
[----:B------:R-:W-:-:S02]  /*16d00*/  LOP3.LUT R14, R13, 0x40, RZ, 0xfc, !PT ;  /* 0x000000400d0e7812 */ /* 0x000fc400078efcff */
[----:B------:R-:W-:Y:S02]  /*16d10*/  LOP3.LUT R13, R13, 0x20, RZ, 0xfc, !PT ;  /* 0x000000200d0d7812 */ /* 0x000fe400078efcff */
[-C--:B-1----:R-:W-:Y:S02]  /*16d20*/  ISETP.GE.AND P2, PT, R14, R12.reuse, PT ;  /* 0x0000000c0e00720c */ /* 0x082fe40003f46270 */
[-C--:B------:R-:W-:Y:S02]  /*16d30*/  ISETP.GE.AND P3, PT, R13, R12.reuse, PT ;  /* 0x0000000c0d00720c */ /* 0x080fe40003f66270 */
[----:B------:R-:W-:Y:S01]  /*16d40*/  ISETP.GE.AND P4, PT, R11, R12, PT ;  /* 0x0000000c0b00720c */ /* 0x000fe20003f86270 */
[----:B--2---:R-:W-:Y:S01]  /*16d50*/  IMAD R6, R23, 0x3000, R15 ;  /* 0x0000300017067824 */ /* 0x004fe200078e020f */
[----:B------:R-:W-:Y:S11]  /*16d60*/  BRA.DIV UR4, `(.L_x_573) ;  /* 0x0000003a04787947 */ /* 0x000ff6000b800000 */
[----:B------:R-:W1:Y:S01]  /*16d70*/  S2R R3, SR_TID.X ;  /* 0x0000000000037919 */ /* 0x000e620000002100 */
[----:B------:R-:W-:Y:S01]  /*16d80*/  IMAD.IADD R6, R22, 0x1, R6 ;  /* 0x0000000116067824 */ /* 0x000fe200078e0206 */
[----:B------:R-:W2:Y:S01]  /*16d90*/  SHFL.IDX PT, R2, R21, RZ, 0x1e1f ;  /* 0x001e1fff15027589 */ /* 0x000ea200000e0000 */
[----:B-1----:R-:W-:-:S03]  /*16da0*/  SHF.L.U32 R11, R3, 0x4, RZ ;  /* 0x00000004030b7819 */ /* 0x002fc600000006ff */
[----:B------:R-:W1:Y:S01]  /*16db0*/  SHFL.IDX PT, R3, R26, RZ, 0x1e1f ;  /* 0x001e1fff1a037589 */ /* 0x000e6200000e0000 */
[----:B------:R-:W-:-:S03]  /*16dc0*/  LOP3.LUT R11, R11, 0x10, RZ, 0xc0, !PT ;  /* 0x000000100b0b7812 */ /* 0x000fc600078ec0ff */
[----:B------:R-:W3:Y:S01]  /*16dd0*/  SHFL.IDX PT, R26, R26, 0x1, 0x1e1f ;  /* 0x003e1f001a1a7f89 */ /* 0x000ee200000e0000 */
[----:B--2---:R-:W-:-:S05]  /*16de0*/  IADD3 R2, P0, R11, R2, RZ ;  /* 0x000000020b027210 */ /* 0x004fca0007f1e0ff */
[----:B-1----:R-:W-:-:S05]  /*16df0*/  IMAD.X R3, RZ, RZ, R3, P0 ;  /* 0x000000ffff037224 */ /* 0x002fca00000e0603 */
[----:B------:R-:W-:Y:S04]  /*16e00*/  LDGSTS.E.BYPASS.LTC128B.128 [R6+0x9000], desc[UR42][R2.64], !P4 ;  /* 0x0900000002067fae */ /* 0x000fe8000e101d6a */
[----:B------:R-:W-:Y:S04]  /*16e10*/  LDGSTS.E.BYPASS.LTC128B.128 [R6+0xa000], desc[UR42][R2.64+0x20], !P3 ;  /* 0x0a00002002067fae */ /* 0x000fe8000d901d6a */
[----:B------:R1:W-:Y:S04]  /*16e20*/  LDGSTS.E.BYPASS.LTC128B.128 [R6+0xb000], desc[UR42][R2.64+0x40], !P2 ;  /* 0x0b00004002067fae */ /* 0x0003e8000d101d6a */
[----:B-1-3--:R1:W2:Y:S02]  /*16e30*/  SHFL.IDX PT, R2, R21, 0x1, 0x1e1f ;  /* 0x003e1f0015027f89 */ /* 0x00a2a400000e0000 */
.L_x_699:
[----:B------:R-:W3:Y:S02]  /*16e40*/  S2R R3, SR_TID.X ;  /* 0x0000000000037919 */ /* 0x000ee40000002100 */
[----:B---3--:R-:W-:-:S05]  /*16e50*/  IMAD.SHL.U32 R3, R3, 0x10, RZ ;  /* 0x0000001003037824 */ /* 0x008fca00078e00ff */
[----:B------:R-:W-:-:S04]  /*16e60*/  LOP3.LUT R3, R3, 0x10, RZ, 0xc0, !PT ;  /* 0x0000001003037812 */ /* 0x000fc800078ec0ff */
        /* <DEDUP_REMOVED lines=10> */
.L_x_574:
        /* <DEDUP_REMOVED lines=11> */
.L_x_575:
[----:B------:R2:W-:Y:S01]  /*16fc0*/  SYNCS.ARRIVE.TRANS64.A1T0 RZ, [R0+URZ+0x19c70], RZ ;  /* 0x019c70ff00ff79a7 */ /* 0x0005e2000810003f */
[----:B------:R-:W-:Y:S05]  /*16fd0*/  @!P3 BRA `(.L_x_576) ;  /* 0x000000000004b947 */ /* 0x000fea0003800000 */
[----:B------:R-:W-:Y:S01]  /*16fe0*/  BPT.TRAP 0x1 ;  /* 0x000000040000795c */ /* 0x000fe20000300000 */
.L_x_576:
[----:B------:R-:W3:Y:S01]  /*16ff0*/  SYNCS.PHASECHK.TRANS64.TRYWAIT P0, [R0+URZ+0x19c40], R10 ;  /* 0x019c400a000075a7 */ /* 0x000ee2000800017f */
[----:B------:R-:W-:Y:S04]  /*17000*/  BSSY B0, `(.L_x_577) ;  /* 0x0000002000007945 */ /* 0x000fe80003800000 */
[----:B---3--:R-:W-:Y:S05]  /*17010*/  @!P0 BRA `(.L_x_578) ;  /* 0x0000003800788947 */ /* 0x008fea0003800000 */
.L_x_700:
[----:B------:R-:W-:Y:S05]  /*17020*/  BSYNC B0 ;  /* 0x0000000000007941 */ /* 0x000fea0003800000 */
.L_x_577:
[----:B------:R-:W4:Y:S01]  /*17030*/  S2R R13, SR_TID.X ;  /* 0x00000000000d7919 */ /* 0x000f220000002100 */
[----:B------:R-:W-:Y:S01]  /*17040*/  ULDC.64 UR4, c[0x0][0x300] ;  /* 0x0000c00000047ab9 */ /* 0x000fe20000000a00 */
[----:B------:R-:W5:Y:S01]  /*17050*/  LDC R11, c[0x0][0x2f4] ;  /* 0x0000bd00ff0b7b82 */ /* 0x000f620000000800 */
[----:B------:R-:W-:Y:S01]  /*17060*/  IMAD R9, R9, UR4, RZ ;  /* 0x0000000409097c24 */ /* 0x000fe2000f8e02ff */
[----:B------:R-:W-:Y:S01]  /*17070*/  ULDC.64 UR6, c[0x0][0x2e8] ;  /* 0x0000ba0000067ab9 */ /* 0x000fe20000000a00 */
[----:B------:R-:W-:-:S04]  /*17080*/  IMAD.WIDE.U32 R2, R7, UR4, RZ ;  /* 0x0000000407027c25 */ /* 0x000fc8000f8e00ff */
        /* <DEDUP_REMOVED lines=13> */
[C---:B----4-:R-:W-:Y:S02]  /*17160*/  IMAD.SHL.U32 R12, R13.reuse, 0x10, RZ ;  /* 0x000000100d0c7824 */ /* 0x050fe400078e00ff */
[----:B-1----:R-:W-:Y:S01]  /*17170*/  IMAD.SHL.U32 R21, R13, 0x10, RZ ;  /* 0x000000100d157824 */ /* 0x002fe200078e00ff */
[----:B------:R-:W-:Y:S02]  /*17180*/  IADD3.X R8, R8, UR7, R3, P0, !PT ;  /* 0x0000000708087c10 */ /* 0x000fe400087fe403 */
[----:B------:R-:W-:Y:S02]  /*17190*/  LOP3.LUT R12, R12, 0x10, RZ, 0xc0, !PT ;  /* 0x000000100c0c7812 */ /* 0x000fe400078ec0ff */
[----:B------:R-:W-:Y:S02]  /*171a0*/  LOP3.LUT R21, R21, 0x10, RZ, 0xc0, !PT ;  /* 0x0000001015157812 */ /* 0x000fe400078ec0ff */
[----:B------:R-:W-:-:S02]  /*171b0*/  LOP3.LUT R13, R12, 0x40, RZ, 0xfc, !PT ;  /* 0x000000400c0d7812 */ /* 0x000fc400078efcff */
[----:B------:R-:W-:Y:S02]  /*171c0*/  LOP3.LUT R12, R12, 0x20, RZ, 0xfc, !PT ;  /* 0x000000200c0c7812 */ /* 0x000fe400078efcff */
[-C--:B-----5:R-:W-:Y:S02]  /*171d0*/  ISETP.GE.AND P2, PT, R13, R11.reuse, PT ;  /* 0x0000000b0d00720c */ /* 0x0a0fe40003f46270 */
[-C--:B------:R-:W-:Y:S02]  /*171e0*/  ISETP.GE.AND P3, PT, R12, R11.reuse, PT ;  /* 0x0000000b0c00720c */ /* 0x080fe40003f66270 */
[----:B------:R-:W-:Y:S01]  /*171f0*/  ISETP.GE.AND P4, PT, R21, R11, PT ;  /* 0x0000000b1500720c */ /* 0x000fe20003f86270 */
[----:B------:R-:W-:-:S12]  /*17200*/  BRA.DIV UR4, `(.L_x_579) ;  /* 0x0000003a04107947 */ /* 0x000fd8000b800000 */
[----:B------:R-:W1:Y:S04]  /*17210*/  SHFL.IDX PT, R2, R7, RZ, 0x1e1f ;  /* 0x001e1fff07027589 */ /* 0x000e6800000e0000 */
[----:B------:R-:W4:Y:S04]  /*17220*/  SHFL.IDX PT, R3, R8, RZ, 0x1e1f ;  /* 0x001e1fff08037589 */ /* 0x000f2800000e0000 */
[----:B------:R-:W0:Y:S01]  /*17230*/  SHFL.IDX PT, R8, R8, 0x1, 0x1e1f ;  /* 0x003e1f0008087f89 */ /* 0x000e2200000e0000 */
[----:B-1----:R-:W-:-:S05]  /*17240*/  IADD3 R2, P0, R21, R2, RZ ;  /* 0x0000000215027210 */ /* 0x002fca0007f1e0ff */
[----:B----4-:R-:W-:-:S05]  /*17250*/  IMAD.X R3, RZ, RZ, R3, P0 ;  /* 0x000000ffff037224 */ /* 0x010fca00000e0603 */
[----:B------:R-:W-:Y:S04]  /*17260*/  LDGSTS.E.BYPASS.LTC128B.128 [R6+0x13800], desc[UR42][R2.64], !P4 ;  /* 0x1380000002067fae */ /* 0x000fe8000e101d6a */
[----:B------:R-:W-:Y:S04]  /*17270*/  LDGSTS.E.BYPASS.LTC128B.128 [R6+0x14800], desc[UR42][R2.64+0x20], !P3 ;  /* 0x1480002002067fae */ /* 0x000fe8000d901d6a */
[----:B------:R1:W-:Y:S04]  /*17280*/  LDGSTS.E.BYPASS.LTC128B.128 [R6+0x15800], desc[UR42][R2.64+0x40], !P2 ;  /* 0x1580004002067fae */ /* 0x0003e8000d101d6a */
[----:B01----:R1:W4:Y:S02]  /*17290*/  SHFL.IDX PT, R2, R7, 0x1, 0x1e1f ;  /* 0x003e1f0007027f89 */ /* 0x00332400000e0000 */
.L_x_706:
[----:B----4-:R-:W-:-:S05]  /*172a0*/  IADD3 R2, P0, R21, R2, RZ ;  /* 0x0000000215027210 */ /* 0x010fca0007f1e0ff */
        /* <DEDUP_REMOVED lines=9> */
.L_x_580:
[----:B------:R-:W-:Y:S02]  /*17340*/  PLOP3.LUT P2, PT, P2, P0, PT, 0xa2, 0x0 ;  /* 0x000000000000781c */ /* 0x000fe40001741472 */
[----:B------:R-:W-:-:S08]  /*17350*/  @P0 R2UR P2, UR4, R0 ;  /* 0x00000000000402ca */ /* 0x000fd00000040000 */
[----:B------:R-:W-:-:S05]  /*17360*/  @P0 PLOP3.LUT P0, PT, P2, PT, PT, 0x80, 0x0 ;  /* 0x000000000000081c */ /* 0x000fca000170f070 */
[----:B------:R-:W-:Y:S01]  /*17370*/  @!P2 SYNCS.ARRIVE.TRANS64.RED.A0T1 RZ, [UR4+0x19c30], RZ ;  /* 0x019c30ffffffa9a7 */ /* 0x000fe20008200404 */
[----:B------:R-:W-:Y:S07]  /*17380*/  @!P2 ARRIVES.LDGSTSBAR.64.TRANSCNT [UR4+0x19c30] ;  /* 0x019c3000ff00a9b0 */ /* 0x000fee0008000a84 */
[----:B------:R-:W-:Y:S05]  /*17390*/  @P0 BRA.U.ANY `(.L_x_580) ;  /* 0xfffffffd00e80947 */ /* 0x000fea000393ffff */
[----:B------:R-:W-:Y:S01]  /*173a0*/  NOP ;  /* 0x0000000000007918 */ /* 0x000fe20000000000 */
[----:B0-----:R-:W-:-:S04]  /*173b0*/  MOV R2, UR39 ;  /* 0x0000002700027c02 */ /* 0x001fc80008000f00 */
[----:B------:R-:W-:-:S13]  /*173c0*/  ISETP.NE.AND P3, PT, R2, 0x3, PT ;  /* 0x000000030200780c */ /* 0x000fda0003f65270 */
[----:B------:R-:W-:Y:S05]  /*173d0*/  @!P3 BRA `(.L_x_581) ;  /* 0x000000000004b947 */ /* 0x000fea0003800000 */
[----:B------:R-:W-:Y:S01]  /*173e0*/  BPT.TRAP 0x1 ;  /* 0x000000040000795c */ /* 0x000fe20000300000 */
.L_x_581:
[----:B------:R2:W-:Y:S02]  /*173f0*/  SYNCS.ARRIVE.TRANS64.A1T0 RZ, [R0+URZ+0x19c30], RZ ;  /* 0x019c30ff00ff79a7 */ /* 0x0005e4000810003f */
[----:B--23--:R-:W-:-:S05]  /*17400*/  IMAD.U32 R0, RZ, RZ, UR36 ;  /* 0x00000024ff007e24 */ /* 0x00cfca000f8e00ff */
[----:B------:R-:W-:-:S13]  /*17410*/  ISETP.NE.AND P0, PT, R0, 0x3, PT ;  /* 0x000000030000780c */ /* 0x000fda0003f05270 */
[----:B------:R-:W-:Y:S05]  /*17420*/  @!P0 BRA `(.L_x_582) ;  /* 0x0000000000048947 */ /* 0x000fea0003800000 */
[----:B------:R-:W-:Y:S01]  /*17430*/  BPT.TRAP 0x1 ;  /* 0x000000040000795c */ /* 0x000fe20000300000 */
.L_x_582:
[----:B------:R-:W-:Y:S01]  /*17440*/  LOP3.LUT R0, R5, 0x1, RZ, 0x3c, !PT ;  /* 0x0000000105007812 */ /* 0x000fe200078e3cff */
[----:B------:R-:W-:Y:S01]  /*17450*/  IMAD R2, R4, 0x8, R22 ;  /* 0x0000000804027824 */ /* 0x000fe200078e0216 */
[----:B------:R-:W-:Y:S02]  /*17460*/  BSSY B0, `(.L_x_583) ;  /* 0x0000004000007945 */ /* 0x000fe40003800000 */
[----:B------:R-:W-:-:S04]  /*17470*/  SHF.L.U32 R0, R0, 0x1f, RZ ;  /* 0x0000001f00007819 */ /* 0x000fc800000006ff */
[----:B------:R-:W0:Y:S02]  /*17480*/  SYNCS.PHASECHK.TRANS64.TRYWAIT P2, [R2+URZ+0x19c70], R0 ;  /* 0x019c7000020075a7 */ /* 0x000e24000804017f */
[----:B0-----:R-:W-:Y:S05]  /*17490*/  @!P2 BRA `(.L_x_584) ;  /* 0x000000380004a947 */ /* 0x001fea0003800000 */
.L_x_707:
[----:B------:R-:W-:Y:S05]  /*174a0*/  BSYNC B0 ;  /* 0x0000000000007941 */ /* 0x000fea0003800000 */
.L_x_583:
[----:B------:R-:W-:-:S05]  /*174b0*/  IMAD.U32 R3, RZ, RZ, UR39 ;  /* 0x00000027ff037e24 */ /* 0x000fca000f8e00ff */
[----:B------:R-:W-:-:S13]  /*174c0*/  ISETP.NE.AND P2, PT, R3, 0x3, PT ;  /* 0x000000030300780c */ /* 0x000fda0003f45270 */
[----:B------:R-:W-:Y:S05]  /*174d0*/  @!P2 BRA `(.L_x_585) ;  /* 0x000000000004a947 */ /* 0x000fea0003800000 */
[----:B------:R-:W-:Y:S01]  /*174e0*/  BPT.TRAP 0x1 ;  /* 0x000000040000795c */ /* 0x000fe20000300000 */
.L_x_585:
[----:B0-----:R-:W-:Y:S01]  /*174f0*/  SHF.L.U32 R0, R5, 0x1f, RZ ;  /* 0x0000001f05007819 */ /* 0x001fe200000006ff */
[----:B------:R-:W-:-:S03]  /*17500*/  IMAD R3, R4, 0x3000, RZ ;  /* 0x0000300004037824 */ /* 0x000fc600078e02ff */
[----:B------:R-:W0:Y:S02]  /*17510*/  SYNCS.PHASECHK.TRANS64.TRYWAIT P2, [R2+URZ+0x19c60], R0 ;  /* 0x019c6000020075a7 */ /* 0x000e24000804017f */
[----:B0-----:R-:W-:Y:S05]  /*17520*/  @!P2 BRA `(.L_x_586) ;  /* 0x0000003400f4a947 */ /* 0x001fea0003800000 */
.L_x_708:
        /* <DEDUP_REMOVED lines=8> */
[----:B-1----:R-:W0:Y:S02]  /*175b0*/  LDSM.16.MT88.4 R4, [R0+0x9000] ;  /* 0x009000000004783b */ /* 0x002e240000004200 */
        /* <DEDUP_REMOVED lines=46> */
.L_x_587:
[----:B-1----:R1:W-:Y:S01]  /*178a0*/  SYNCS.ARRIVE.TRANS64.A1T0 RZ, [R2+URZ+0x19c50], RZ ;  /* 0x019c50ff02ff79a7 */ /* 0x0023e2000810003f */
[----:B------:R-:W-:Y:S06]  /*178b0*/  BAR.SYNC.DEFER_BLOCKING 0x2, 0x80 ;  /* 0x0082000000007b1d */ /* 0x000fec0000010000 */
[----:B------:R-:W-:Y:S05]  /*178c0*/  @!P0 BRA `(.L_x_588) ;  /* 0x0000000000048947 */ /* 0x000fea0003800000 */
[----:B------:R-:W-:Y:S01]  /*178d0*/  BPT.TRAP 0x1 ;  /* 0x000000040000795c */ /* 0x000fe20000300000 */
.L_x_588:
[----:B------:R-:W2:Y:S01]  /*178e0*/  LDL R0, [R1+0xc] ;  /* 0x00000c0001007983 */ /* 0x000ea20000100800 */
[----:B-1----:R-:W-:Y:S02]  /*178f0*/  VIADD R2, R2, 0x19c80 ;  /* 0x00019c8002027836 */ /* 0x002fe40000000000 */
[----:B------:R-:W-:Y:S02]  /*17900*/  IMAD.MOV.U32 R4, RZ, RZ, R23 ;  /* 0x000000ffff047224 */ /* 0x000fe400078e0017 */
[----:B------:R-:W-:Y:S01]  /*17910*/  IMAD.MOV.U32 R5, RZ, RZ, R25 ;  /* 0x000000ffff057224 */ /* 0x000fe200078e0019 */
[----:B--2---:R-:W-:-:S04]  /*17920*/  PRMT R2, R0, 0x654, R2 ;  /* 0x0000065400027816 */ /* 0x004fc80000000002 */
[----:B------:R3:W-:Y:S01]  /*17930*/  SYNCS.ARRIVE.TRANS64.RED.A1T0 RZ, [R2+URZ], RZ ;  /* 0x000000ff02ff79a7 */ /* 0x0007e2000810043f */
[----:B------:R-:W-:Y:S05]  /*17940*/  @P1 BRA `(.L_x_589) ;  /* 0xffffffec00c41947 */ /* 0x000fea000383ffff */
.L_x_569:
[----:B--2---:R-:W3:Y:S01]  /*17950*/  S2R R0, SR_TID.X ;  /* 0x0000000000007919 */ /* 0x004ee20000002100 */
[----:B------:R-:W-:Y:S01]  /*17960*/  BSSY B0, `(.L_x_590) ;  /* 0x0000012000007945 */ /* 0x000fe20003800000 */
[----:B---3--:R-:W-:Y:S01]  /*17970*/  LOP3.LUT R2, R0, 0x7f, RZ, 0xc0, !PT ;  /* 0x0000007f00027812 */ /* 0x008fe200078ec0ff */
[----:B------:R-:W-:-:S03]  /*17980*/  IMAD.U32 R0, RZ, RZ, UR36 ;  /* 0x00000024ff007e24 */ /* 0x000fc6000f8e00ff */
[----:B------:R-:W-:Y:S02]  /*17990*/  ISETP.NE.AND P1, PT, R2, RZ, PT ;  /* 0x000000ff0200720c */ /* 0x000fe40003f25270 */
[----:B------:R-:W-:-:S11]  /*179a0*/  ISETP.NE.AND P0, PT, R0, 0x3, PT ;  /* 0x000000030000780c */ /* 0x000fd60003f05270 */
[----:B------:R-:W-:Y:S05]  /*179b0*/  @P1 BRA `(.L_x_591) ;  /* 0x0000000000301947 */ /* 0x000fea0003800000 */
[----:B0-----:R-:W0:Y:S01]  /*179c0*/  S2R R5, SR_LANEID ;  /* 0x0000000000057919 */ /* 0x001e220000000000 */
[----:B------:R-:W-:Y:S01]  /*179d0*/  VOTEU.ANY UR4, UPT, PT ;  /* 0x0000000000047886 */ /* 0x000fe200038e0100 */
[----:B-1----:R-:W1:Y:S01]  /*179e0*/  LDC.64 R2, c[0x0][0xc60] ;  /* 0x00031800ff027b82 */ /* 0x002e620000000a00 */
        /* <DEDUP_REMOVED lines=8> */
[----:B0-----:R-:W-:-:S07]  /*17a70*/  IADD3 R16, R0, UR38, R7 ;  /* 0x0000002600107c10 */ /* 0x001fce000fffe007 */
.L_x_591:
[----:B------:R-:W-:Y:S05]  /*17a80*/  BSYNC B0 ;  /* 0x0000000000007941 */ /* 0x000fea0003800000 */
.L_x_590:
[----:B------:R-:W-:Y:S05]  /*17a90*/  @!P0 BRA `(.L_x_592) ;  /* 0x0000000000048947 */ /* 0x000fea0003800000 */
[----:B------:R-:W-:Y:S01]  /*17aa0*/  BPT.TRAP 0x1 ;  /* 0x000000040000795c */ /* 0x000fe20000300000 */
.L_x_592:
[----:B------:R-:W-:Y:S01]  /*17ab0*/  LOP3.LUT R0, R25, 0x1, RZ, 0x3c, !PT ;  /* 0x0000000119007812 */ /* 0x000fe200078e3cff */
[----:B01----:R-:W-:Y:S01]  /*17ac0*/  IMAD R3, R23, 0x8, R22 ;  /* 0x0000000817037824 */ /* 0x003fe200078e0216 */
[----:B------:R-:W-:Y:S02]  /*17ad0*/  BSSY B0, `(.L_x_593) ;  /* 0x0000004000007945 */ /* 0x000fe40003800000 */
[----:B------:R-:W-:-:S04]  /*17ae0*/  SHF.L.U32 R0, R0, 0x1f, RZ ;  /* 0x0000001f00007819 */ /* 0x000fc800000006ff */
[----:B------:R-:W0:Y:S02]  /*17af0*/  SYNCS.PHASECHK.TRANS64.TRYWAIT P1, [R3+URZ+0x19c70], R0 ;  /* 0x019c7000030075a7 */ /* 0x000e24000802017f */
[----:B0-----:R-:W-:Y:S05]  /*17b00*/  @!P1 BRA `(.L_x_594) ;  /* 0x0000003000909947 */ /* 0x001fea0003800000 */
.L_x_709:
[----:B------:R-:W-:Y:S05]  /*17b10*/  BSYNC B0 ;  /* 0x0000000000007941 */ /* 0x000fea0003800000 */
.L_x_593:
[----:B------:R-:W-:-:S04]  /*17b20*/  MOV R2, UR39 ;  /* 0x0000002700027c02 */ /* 0x000fc80008000f00 */
[----:B------:R-:W-:-:S13]  /*17b30*/  ISETP.NE.AND P1, PT, R2, 0x3, PT ;  /* 0x000000030200780c */ /* 0x000fda0003f25270 */
[----:B------:R-:W-:Y:S05]  /*17b40*/  @!P1 BRA `(.L_x_595) ;  /* 0x0000000000049947 */ /* 0x000fea0003800000 */
[----:B------:R-:W-:Y:S01]  /*17b50*/  BPT.TRAP 0x1 ;  /* 0x000000040000795c */ /* 0x000fe20000300000 */
.L_x_595:
[----:B0-----:R-:W-:-:S04]  /*17b60*/  SHF.L.U32 R0, R25, 0x1f, RZ ;  /* 0x0000001f19007819 */ /* 0x001fc800000006ff */
[----:B------:R-:W0:Y:S02]  /*17b70*/  SYNCS.PHASECHK.TRANS64.TRYWAIT P1, [R3+URZ+0x19c60], R0 ;  /* 0x019c6000030075a7 */ /* 0x000e24000802017f */
[----:B0-----:R-:W-:Y:S05]  /*17b80*/  @!P1 BRA `(.L_x_596) ;  /* 0x0000003000849947 */ /* 0x001fea0003800000 */
.L_x_710:
        /* <DEDUP_REMOVED lines=56> */
.L_x_597:
[----:B-1----:R1:W-:Y:S01]  /*17f10*/  SYNCS.ARRIVE.TRANS64.A1T0 RZ, [R3+URZ+0x19c50], RZ ;  /* 0x019c50ff03ff79a7 */ /* 0x0023e2000810003f */
[----:B------:R-:W-:Y:S06]  /*17f20*/  BAR.SYNC.DEFER_BLOCKING 0x2, 0x80 ;  /* 0x0082000000007b1d */ /* 0x000fec0000010000 */
[----:B------:R-:W-:Y:S05]  /*17f30*/  @!P0 BRA `(.L_x_598) ;  /* 0x0000000000048947 */ /* 0x000fea0003800000 */
[----:B------:R-:W-:Y:S01]  /*17f40*/  BPT.TRAP 0x1 ;  /* 0x000000040000795c */ /* 0x000fe20000300000 */
.L_x_598:
[----:B------:R-:W2:Y:S01]  /*17f50*/  LDL R0, [R1+0xc] ;  /* 0x00000c0001007983 */ /* 0x000ea20000100800 */
[----:B-1----:R-:W-:Y:S02]  /*17f60*/  VIADD R3, R3, 0x19c80 ;  /* 0x00019c8003037836 */ /* 0x002fe40000000000 */
[----:B------:R-:W-:-:S05]  /*17f70*/  VIADD R23, R23, 0x1 ;  /* 0x0000000117177836 */ /* 0x000fca0000000000 */
[----:B------:R-:W-:-:S04]  /*17f80*/  ISETP.NE.AND P0, PT, R23, 0x2, PT ;  /* 0x000000021700780c */ /* 0x000fc80003f05270 */
[----:B------:R-:W-:Y:S02]  /*17f90*/  SEL R23, R23, RZ, P0 ;  /* 0x000000ff17177207 */ /* 0x000fe40000000000 */
[----:B--2---:R-:W-:Y:S02]  /*17fa0*/  PRMT R3, R0, 0x654, R3 ;  /* 0x0000065400037816 */ /* 0x004fe40000000003 */
[----:B------:R-:W-:Y:S02]  /*17fb0*/  SEL R0, RZ, 0x1, P0 ;  /* 0x00000001ff007807 */ /* 0x000fe40000000000 */
[----:B------:R1:W-:Y:S02]  /*17fc0*/  SYNCS.ARRIVE.TRANS64.RED.A1T0 RZ, [R3+URZ], RZ ;  /* 0x000000ff03ff79a7 */ /* 0x0003e4000810043f */
[----:B------:R-:W-:-:S07]  /*17fd0*/  LOP3.LUT R25, R25, R0, RZ, 0x3c, !PT ;  /* 0x0000000019197212 */ /* 0x000fce00078e3cff */
.L_x_539:
[----:B------:R-:W2:Y:S02]  /*17fe0*/  LDL R0, [R1+0x8] ;  /* 0x0000080001007983 */ /* 0x000ea40000100800 */
[----:B--2---:R-:W-:-:S13]  /*17ff0*/  LOP3.LUT P0, RZ, R0, 0x10, RZ, 0xc0, !PT ;  /* 0x0000001000ff7812 */ /* 0x004fda000780c0ff */
[----:B------:R-:W-:Y:S05]  /*18000*/  @!P0 BRA `(.L_x_599) ;  /* 0x0000000000288947 */ /* 0x000fea0003800000 */
[----:B------:R-:W-:Y:S05]  /*18010*/  WARPSYNC.ALL ;  /* 0x0000000000007948 */ /* 0x000fea0003800000 */
[----:B------:R-:W2:Y:S08]  /*18020*/  S2UR UR4, SR_CgaCtaId ;  /* 0x00000000000479c3 */ /* 0x000eb00000008800 */
[----:B------:R-:W-:Y:S01]  /*18030*/  BAR.SYNC.DEFER_BLOCKING 0x5, 0x200 ;  /* 0x0148000000007b1d */ /* 0x000fe20000010000 */
[----:B0-----:R-:W-:Y:S01]  /*18040*/  MOV R22, 0x400 ;  /* 0x0000040000167802 */ /* 0x001fe20000000f00 */
[----:B--2---:R-:W-:-:S05]  /*18050*/  IMAD.U32 R0, RZ, RZ, UR4 ;  /* 0x00000004ff007e24 */ /* 0x004fca000f8e00ff */
[----:B------:R-:W-:Y:S01]  /*18060*/  LEA R22, R0, R22, 0x18 ;  /* 0x0000001600167211 */ /* 0x000fe200078ec0ff */
[----:B------:R0:W-:Y:S04]  /*18070*/  STL [R1+0xc], R0 ;  /* 0x00000c0001007387 */ /* 0x0001e80000100800 */
[----:B------:R0:W2:Y:S01]  /*18080*/  LDS.128 R16, [R22+0x19cd0] ;  /* 0x019cd00016107984 */ /* 0x0000a20000000c00 */
[----:B------:R-:W-:Y:S06]  /*18090*/  BAR.ARV 0x4, 0x200 ;  /* 0x0108000000007b1d */ /* 0x000fec0000002000 */
[----:B------:R-:W-:Y:S05]  /*180a0*/  BRA `(.L_x_600) ;  /* 0x0000000800487947 */ /* 0x000fea0003800000 */
.L_x_599:
[----:B------:R-:W2:Y:S01]  /*180b0*/  S2R R0, SR_TID.X ;  /* 0x0000000000007919 */ /* 0x000ea20000002100 */
[----:B------:R-:W-:Y:S01]  /*180c0*/  UMOV UR4, 0xffffffff ;  /* 0xffffffff00047882 */ /* 0x000fe20000000000 */
[----:B--2---:R-:W-:-:S04]  /*180d0*/  LOP3.LUT R6, R0, 0x1f, RZ, 0xc0, !PT ;  /* 0x0000001f00067812 */ /* 0x004fc800078ec0ff */
[----:B------:R-:W-:Y:S01]  /*180e0*/  ISETP.NE.AND P0, PT, R6, 0x1f, PT ;  /* 0x0000001f0600780c */ /* 0x000fe20003f05270 */
[----:B------:R-:W-:-:S12]  /*180f0*/  BRA.DIV UR4, `(.L_x_601) ;  /* 0x0000002e043c7947 */ /* 0x000fd8000b800000 */
[----:B0-----:R-:W-:Y:S01]  /*18100*/  IMAD.IADD R5, R19, 0x1, R6 ;  /* 0x0000000113057824 */ /* 0x001fe200078e0206 */
[----:B------:R-:W-:-:S04]  /*18110*/  ULDC UR4, c[0x0][0xc3c] ;  /* 0x00030f0000047ab9 */ /* 0x000fc80000000800 */
[----:B------:R-:W-:-:S13]  /*18120*/  ISETP.GE.OR P1, PT, R5, UR4, !P0 ;  /* 0x0000000405007c0c */ /* 0x000fda000c726670 */
[----:B-1----:R-:W0:Y:S02]  /*18130*/  @!P1 LDC.64 R2, c[0x0][0xc80] ;  /* 0x00032000ff029b82 */ /* 0x002e240000000a00 */
[----:B0-----:R-:W-:-:S06]  /*18140*/  @!P1 IMAD.WIDE R2, R5, 0x4, R2 ;  /* 0x0000000405029825 */ /* 0x001fcc00078e0202 */
[----:B------:R0:W2:Y:S01]  /*18150*/  @!P1 LDG.E R3, desc[UR42][R2.64] ;  /* 0x0000002a02039981 */ /* 0x0000a2000c1e1900 */
[C---:B------:R-:W-:Y:S02]  /*18160*/  ISETP.GE.U32.AND P2, PT, R6.reuse, 0x2, PT ;  /* 0x000000020600780c */ /* 0x040fe40003f46070 */
[C---:B------:R-:W-:Y:S01]  /*18170*/  ISETP.GE.U32.AND P3, PT, R6.reuse, 0x4, PT ;  /* 0x000000040600780c */ /* 0x040fe20003f66070 */
[----:B------:R-:W-:Y:S01]  /*18180*/  SHFL.IDX PT, R0, R16, RZ, 0x1f ;  /* 0x00001fff10007589 */ /* 0x000fe200000e0000 */
[C---:B------:R-:W-:Y:S02]  /*18190*/  ISETP.GE.U32.AND P4, PT, R6.reuse, 0x8, PT ;  /* 0x000000080600780c */ /* 0x040fe40003f86070 */
[C---:B------:R-:W-:Y:S01]  /*181a0*/  ISETP.GE.U32.AND P5, PT, R6.reuse, 0x10, PT ;  /* 0x000000100600780c */ /* 0x040fe20003fa6070 */
[----:B------:R-:W-:Y:S01]  /*181b0*/  SHFL.IDX PT, R4, R16, 0x1, 0x1f ;  /* 0x00201f0010047f89 */ /* 0x000fe200000e0000 */
[----:B0-----:R-:W-:Y:S02]  /*181c0*/  IMAD.MOV.U32 R2, RZ, RZ, RZ ;  /* 0x000000ffff027224 */ /* 0x001fe400078e00ff */
[----:B--2---:R-:W-:Y:S01]  /*181d0*/  @!P1 IMAD.MOV.U32 R2, RZ, RZ, R3 ;  /* 0x000000ffff029224 */ /* 0x004fe200078e0003 */
[----:B------:R-:W-:-:S04]  /*181e0*/  ISETP.NE.AND P1, PT, R6, RZ, PT ;  /* 0x000000ff0600720c */ /* 0x000fc80003f25270 */
[----:B------:R-:W0:Y:S02]  /*181f0*/  SHFL.UP PT, R14, R2, 0x1, RZ ;  /* 0x04200000020e7989 */ /* 0x000e2400000e00ff */
[----:B0-----:R-:W-:-:S05]  /*18200*/  SEL R5, R14, RZ, P1 ;  /* 0x000000ff0e057207 */ /* 0x001fca0000800000 */
[----:B------:R-:W-:-:S05]  /*18210*/  IMAD.IADD R3, R2, 0x1, R5 ;  /* 0x0000000102037824 */ /* 0x000fca00078e0205 */
[----:B------:R-:W0:Y:S02]  /*18220*/  SHFL.UP PT, R14, R3, 0x2, RZ ;  /* 0x04400000030e7989 */ /* 0x000e2400000e00ff */
[----:B0-----:R-:W-:-:S05]  /*18230*/  SEL R14, R14, RZ, P2 ;  /* 0x000000ff0e0e7207 */ /* 0x001fca0001000000 */
[----:B------:R-:W-:-:S05]  /*18240*/  IMAD.IADD R3, R3, 0x1, R14 ;  /* 0x0000000103037824 */ /* 0x000fca00078e020e */
[----:B------:R-:W0:Y:S02]  /*18250*/  SHFL.UP PT, R14, R3, 0x4, RZ ;  /* 0x04800000030e7989 */ /* 0x000e2400000e00ff */
[----:B0-----:R-:W-:-:S04]  /*18260*/  SEL R14, R14, RZ, P3 ;  /* 0x000000ff0e0e7207 */ /* 0x001fc80001800000 */
[----:B------:R-:W-:-:S05]  /*18270*/  IADD3 R3, R3, R14, RZ ;  /* 0x0000000e03037210 */ /* 0x000fca0007ffe0ff */
[----:B------:R-:W0:Y:S02]  /*18280*/  SHFL.UP PT, R14, R3, 0x8, RZ ;  /* 0x05000000030e7989 */ /* 0x000e2400000e00ff */
[----:B0-----:R-:W-:-:S05]  /*18290*/  SEL R14, R14, RZ, P4 ;  /* 0x000000ff0e0e7207 */ /* 0x001fca0002000000 */
[----:B------:R-:W-:-:S05]  /*182a0*/  IMAD.IADD R3, R3, 0x1, R14 ;  /* 0x0000000103037824 */ /* 0x000fca00078e020e */
[----:B------:R-:W0:Y:S02]  /*182b0*/  SHFL.UP PT, R14, R3, 0x10, RZ ;  /* 0x06000000030e7989 */ /* 0x000e2400000e00ff */
[----:B0-----:R-:W-:-:S05]  /*182c0*/  SEL R14, R14, RZ, P5 ;  /* 0x000000ff0e0e7207 */ /* 0x001fca0002800000 */
[----:B------:R-:W-:-:S05]  /*182d0*/  IMAD.IADD R3, R3, 0x1, R14 ;  /* 0x0000000103037824 */ /* 0x000fca00078e020e */
[----:B------:R0:W1:Y:S02]  /*182e0*/  SHFL.IDX PT, R14, R3, 0x1f, 0x1f ;  /* 0x03e01f00030e7f89 */ /* 0x00006400000e0000 */
.L_x_720:
[----:B------:R-:W-:Y:S02]  /*182f0*/  ULDC UR4, c[0x0][0xc38] ;  /* 0x00030e0000047ab9 */ /* 0x000fe40000000800 */
[----:B------:R-:W-:-:S04]  /*18300*/  IMAD.U32 R16, RZ, RZ, UR4 ;  /* 0x00000004ff107e24 */ /* 0x000fc8000f8e00ff */
[----:B-1----:R-:W-:-:S04]  /*18310*/  IMAD R6, R14, R16, RZ ;  /* 0x000000100e067224 */ /* 0x002fc800078e02ff */
[----:B------:R-:W-:-:S05]  /*18320*/  IMAD.IADD R4, R4, 0x1, R6 ;  /* 0x0000000104047824 */ /* 0x000fca00078e0206 */
[----:B------:R-:W-:-:S13]  /*18330*/  ISETP.GT.AND P6, PT, R4, R0, PT ;  /* 0x000000000400720c */ /* 0x000fda0003fc4270 */
[----:B------:R-:W-:Y:S05]  /*18340*/  @P6 BRA `(.L_x_602) ;  /* 0x00000000009c6947 */ /* 0x000fea0003800000 */
.L_x_607:
[----:B------:R-:W1:Y:S01]  /*18350*/  LDC R2, c[0x0][0xc3c] ;  /* 0x00030f00ff027b82 */ /* 0x000e620000000800 */
[----:B------:R-:W-:-:S05]  /*18360*/  VIADD R19, R19, 0x1f ;  /* 0x0000001f13137836 */ /* 0x000fca0000000000 */
[----:B-1----:R-:W-:-:S13]  /*18370*/  ISETP.GE.AND P6, PT, R19, R2, PT ;  /* 0x000000021300720c */ /* 0x002fda0003fc6270 */
[----:B------:R-:W-:Y:S05]  /*18380*/  @P6 BRA `(.L_x_603) ;  /* 0x0000000400446947 */ /* 0x000fea0003800000 */
[----:B0-----:R-:W0:Y:S01]  /*18390*/  S2R R3, SR_TID.X ;  /* 0x0000000000037919 */ /* 0x001e220000002100 */
[----:B------:R-:W-:Y:S01]  /*183a0*/  BSSY B0, `(.L_x_604) ;  /* 0x0000009000007945 */ /* 0x000fe20003800000 */
[----:B0-----:R-:W-:-:S05]  /*183b0*/  LOP3.LUT R3, R3, 0x1f, RZ, 0xc0, !PT ;  /* 0x0000001f03037812 */ /* 0x001fca00078ec0ff */
[----:B------:R-:W-:-:S05]  /*183c0*/  IMAD.IADD R5, R19, 0x1, R3 ;  /* 0x0000000113057824 */ /* 0x000fca00078e0203 */
[----:B------:R-:W-:Y:S01]  /*183d0*/  ISETP.GE.OR P6, PT, R5, R2, !P0 ;  /* 0x000000020500720c */ /* 0x000fe200047c6670 */
[----:B------:R-:W-:-:S12]  /*183e0*/  IMAD.MOV.U32 R2, RZ, RZ, RZ ;  /* 0x000000ffff027224 */ /* 0x000fd800078e00ff */
[----:B------:R-:W-:Y:S05]  /*183f0*/  @P6 BRA `(.L_x_605) ;  /* 0x00000000000c6947 */ /* 0x000fea0003800000 */
[----:B------:R-:W0:Y:S02]  /*18400*/  LDC.64 R2, c[0x0][0xc80] ;  /* 0x00032000ff027b82 */ /* 0x000e240000000a00 */
[----:B0-----:R-:W-:-:S06]  /*18410*/  IMAD.WIDE R2, R5, 0x4, R2 ;  /* 0x0000000405027825 */ /* 0x001fcc00078e0202 */
[----:B------:R0:W5:Y:S02]  /*18420*/  LDG.E R2, desc[UR42][R2.64] ;  /* 0x0000002a02027981 */ /* 0x000164000c1e1900 */
.L_x_605:
[----:B------:R-:W-:Y:S05]  /*18430*/  BSYNC B0 ;  /* 0x0000000000007941 */ /* 0x000fea0003800000 */
.L_x_604:
[----:B------:R-:W-:-:S03]  /*18440*/  UMOV UR4, 0xffffffff ;  /* 0xffffffff00047882 */ /* 0x000fc60000000000 */
[----:B------:R-:W-:Y:S05]  /*18450*/  BRA.DIV UR4, `(.L_x_606) ;  /* 0x0000002e04887947 */ /* 0x000fea000b800000 */
[----:B-----5:R-:W0:Y:S02]  /*18460*/  SHFL.UP PT, R14, R2, 0x1, RZ ;  /* 0x04200000020e7989 */ /* 0x020e2400000e00ff */
        /* <DEDUP_REMOVED lines=14> */
[----:B------:R0:W1:Y:S02]  /*18550*/  SHFL.IDX PT, R14, R3, 0x1f, 0x1f ;  /* 0x03e01f00030e7f89 */ /* 0x00006400000e0000 */
.L_x_728:
[----:B------:R-:W-:Y:S02]  /*18560*/  ULDC UR4, c[0x0][0xc38] ;  /* 0x00030e0000047ab9 */ /* 0x000fe40000000800 */
[----:B------:R-:W-:-:S04]  /*18570*/  IMAD.U32 R16, RZ, RZ, UR4 ;  /* 0x00000004ff107e24 */ /* 0x000fc8000f8e00ff */
[----:B-1----:R-:W-:-:S04]  /*18580*/  IMAD R6, R14, R16, RZ ;  /* 0x000000100e067224 */ /* 0x002fc800078e02ff */
[----:B------:R-:W-:-:S05]  /*18590*/  IMAD.IADD R4, R6, 0x1, R4 ;  /* 0x0000000106047824 */ /* 0x000fca00078e0204 */
[----:B------:R-:W-:-:S13]  /*185a0*/  ISETP.GT.AND P6, PT, R4, R0, PT ;  /* 0x000000000400720c */ /* 0x000fda0003fc4270 */
[----:B------:R-:W-:Y:S05]  /*185b0*/  @!P6 BRA `(.L_x_607) ;  /* 0xfffffffc0064e947 */ /* 0x000fea000383ffff */
.L_x_602:
[----:B------:R-:W-:Y:S01]  /*185c0*/  IMAD.IADD R6, R4, 0x1, -R6 ;  /* 0x0000000104067824 */ /* 0x000fe200078e0a06 */
[----:B------:R-:W-:-:S03]  /*185d0*/  UMOV UR4, 0xffffffff ;  /* 0xffffffff00047882 */ /* 0x000fc60000000000 */
[----:B------:R-:W-:-:S05]  /*185e0*/  IMAD R5, R3, R16, R6 ;  /* 0x0000001003057224 */ /* 0x000fca00078e0206 */
[----:B------:R-:W-:Y:S01]  /*185f0*/  ISETP.GT.AND P6, PT, R5, R0, PT ;  /* 0x000000000500720c */ /* 0x000fe20003fc4270 */
[----:B------:R-:W-:-:S12]  /*18600*/  BRA.DIV UR4, `(.L_x_608) ;  /* 0x0000002e04dc7947 */ /* 0x000fd8000b800000 */
[----:B------:R-:W-:-:S04]  /*18610*/  VOTE.ANY R5, PT, !P6 ;  /* 0x0000000000057806 */ /* 0x000fc800070e0100 */
[----:B------:R-:W1:Y:S02]  /*18620*/  POPC R4, R5 ;  /* 0x0000000500047309 */ /* 0x000e640000000000 */
[----:B-1----:R1:W2:Y:S02]  /*18630*/  SHFL.IDX PT, R17, R2, R4, 0x1f ;  /* 0x00001f0402117589 */ /* 0x0022a400000e0000 */
.L_x_732:
[----:B------:R-:W-:Y:S01]  /*18640*/  ISETP.NE.AND P0, PT, R5, RZ, PT ;  /* 0x000000ff0500720c */ /* 0x000fe20003f05270 */
[----:B-1----:R-:W-:-:S12]  /*18650*/  IMAD.MOV.U32 R2, RZ, RZ, RZ ;  /* 0x000000ffff027224 */ /* 0x002fd800078e00ff */
[----:B------:R-:W-:Y:S05]  /*18660*/  @!P0 BRA `(.L_x_609) ;  /* 0x0000000000108947 */ /* 0x000fea0003800000 */
[----:B------:R-:W-:Y:S01]  /*18670*/  UMOV UR4, 0xffffffff ;  /* 0xffffffff00047882 */ /* 0x000fe20000000000 */
[----:B------:R-:W-:Y:S02]  /*18680*/  VIADD R12, R4, 0xffffffff ;  /* 0xffffffff040c7836 */ /* 0x000fe40000000000 */
[----:B------:R-:W-:Y:S05]  /*18690*/  BRA.DIV UR4, `(.L_x_610) ;  /* 0x0000003204007947 */ /* 0x000fea000b800000 */
[----:B------:R1:W3:Y:S02]  /*186a0*/  SHFL.IDX PT, R2, R3, R12, 0x1f ;  /* 0x00001f0c03027589 */ /* 0x0002e400000e0000 */
.L_x_609:
[----:B--2---:R-:W-:Y:S01]  /*186b0*/  IABS R5, R17 ;  /* 0x0000001100057213 */ /* 0x004fe20000000000 */
[----:B---3--:R-:W-:Y:S02]  /*186c0*/  IMAD R16, R2, R16, R6 ;  /* 0x0000001002107224 */ /* 0x008fe400078e0206 */
[----:B------:R-:W-:Y:S01]  /*186d0*/  IMAD.IADD R19, R4, 0x1, R19 ;  /* 0x0000000104137824 */ /* 0x000fe200078e0213 */
[----:B------:R-:W2:Y:S01]  /*186e0*/  I2F.RP R7, R5 ;  /* 0x0000000500077306 */ /* 0x000ea20000209400 */
[----:B------:R-:W-:-:S07]  /*186f0*/  IMAD.IADD R0, R0, 0x1, -R16 ;  /* 0x0000000100007824 */ /* 0x000fce00078e0a10 */
[----:B--2---:R-:W2:Y:S02]  /*18700*/  MUFU.RCP R7, R7 ;  /* 0x0000000700077308 */ /* 0x004ea40000001000 */
[----:B--2---:R-:W-:-:S06]  /*18710*/  VIADD R8, R7, 0xffffffe ;  /* 0x0ffffffe07087836 */ /* 0x004fcc0000000000 */
[----:B01----:R-:W0:Y:S02]  /*18720*/  F2I.FTZ.U32.TRUNC.NTZ R3, R8 ;  /* 0x0000000800037305 */ /* 0x003e24000021f000 */
[----:B0-----:R-:W-:-:S04]  /*18730*/  IMAD.MOV R2, RZ, RZ, -R3 ;  /* 0x000000ffff027224 */ /* 0x001fc800078e0a03 */
[----:B------:R-:W-:Y:S02]  /*18740*/  IMAD R6, R2, R5, RZ ;  /* 0x0000000502067224 */ /* 0x000fe400078e02ff */
[----:B------:R-:W-:-:S04]  /*18750*/  IMAD.MOV.U32 R2, RZ, RZ, RZ ;  /* 0x000000ffff027224 */ /* 0x000fc800078e00ff */
[----:B------:R-:W-:Y:S01]  /*18760*/  IMAD.HI.U32 R2, R3, R6, R2 ;  /* 0x0000000603027227 */ /* 0x000fe200078e0002 */
[----:B------:R-:W-:Y:S02]  /*18770*/  IABS R6, R17 ;  /* 0x0000001100067213 */ /* 0x000fe40000000000 */
[----:B------:R-:W-:-:S03]  /*18780*/  IABS R3, R0 ;  /* 0x0000000000037213 */ /* 0x000fc60000000000 */
[----:B------:R-:W-:Y:S02]  /*18790*/  IMAD.MOV R6, RZ, RZ, -R6 ;  /* 0x000000ffff067224 */ /* 0x000fe400078e0a06 */
[----:B------:R-:W-:-:S04]  /*187a0*/  IMAD.HI.U32 R2, R2, R3, RZ ;  /* 0x0000000302027227 */ /* 0x000fc800078e00ff */
[----:B------:R-:W-:-:S05]  /*187b0*/  IMAD R3, R2, R6, R3 ;  /* 0x0000000602037224 */ /* 0x000fca00078e0203 */
[----:B------:R-:W-:-:S13]  /*187c0*/  ISETP.GT.U32.AND P1, PT, R5, R3, PT ;  /* 0x000000030500720c */ /* 0x000fda0003f24070 */
[----:B------:R-:W-:Y:S01]  /*187d0*/  @!P1 IMAD.IADD R3, R3, 0x1, -R5 ;  /* 0x0000000103039824 */ /* 0x000fe200078e0a05 */
[----:B------:R-:W-:Y:S02]  /*187e0*/  @!P1 IADD3 R2, R2, 0x1, RZ ;  /* 0x0000000102029810 */ /* 0x000fe40007ffe0ff */
        /* <DEDUP_REMOVED lines=11> */
.L_x_603:
[----:B------:R-:W-:Y:S01]  /*188a0*/  UMOV UR4, URZ ;  /* 0x0000003f00047c82 */ /* 0x000fe20008000000 */
[----:B------:R-:W-:Y:S01]  /*188b0*/  UMOV UR5, URZ ;  /* 0x0000003f00057c82 */ /* 0x000fe20008000000 */
[----:B------:R-:W-:Y:S01]  /*188c0*/  ULDC UR6, c[0x0][0xc3c] ;  /* 0x00030f0000067ab9 */ /* 0x000fe20000000800 */
[----:B------:R-:W-:Y:S02]  /*188d0*/  IMAD.MOV.U32 R16, RZ, RZ, R0 ;  /* 0x000000ffff107224 */ /* 0x000fe400078e0000 */
[----:B------:R-:W-:Y:S02]  /*188e0*/  IMAD.U32 R17, RZ, RZ, UR4 ;  /* 0x00000004ff117e24 */ /* 0x000fe4000f8e00ff */
[----:B------:R-:W-:Y:S02]  /*188f0*/  IMAD.U32 R18, RZ, RZ, UR5 ;  /* 0x00000005ff127e24 */ /* 0x000fe4000f8e00ff */
[----:B------:R-:W-:-:S07]  /*18900*/  IMAD.U32 R19, RZ, RZ, UR6 ;  /* 0x00000006ff137e24 */ /* 0x000fce000f8e00ff */
.L_x_611:
[----:B------:R3:W2:Y:S01]  /*18910*/  LDL R2, [R1+0xc] ;  /* 0x00000c0001027983 */ /* 0x0006a20000100800 */
[----:B------:R-:W1:Y:S01]  /*18920*/  S2R R0, SR_TID.X ;  /* 0x0000000000007919 */ /* 0x000e620000002100 */
[----:B------:R-:W-:Y:S05]  /*18930*/  WARPSYNC.ALL ;  /* 0x0000000000007948 */ /* 0x000fea0003800000 */
[----:B-1----:R-:W-:Y:S01]  /*18940*/  LOP3.LUT R0, R0, 0x1f, RZ, 0xc0, !PT ;  /* 0x0000001f00007812 */ /* 0x002fe200078ec0ff */
[----:B------:R-:W-:Y:S03]  /*18950*/  BAR.SYNC.DEFER_BLOCKING 0x4, 0x200 ;  /* 0x0108000000007b1d */ /* 0x000fe60000010000 */
[----:B------:R-:W-:-:S13]  /*18960*/  ISETP.NE.AND P0, PT, R0, RZ, PT ;  /* 0x000000ff0000720c */ /* 0x000fda0003f05270 */
[----:B------:R-:W-:Y:S01]  /*18970*/  @!P0 MOV R0, 0x400 ;  /* 0x0000040000008802 */ /* 0x000fe20000000f00 */
[----:B--2---:R-:W1:Y:S03]  /*18980*/  @!P0 S2R R2, SR_CgaCtaId ;  /* 0x0000000000028919 */ /* 0x004e660000008800 */
[----:B-1----:R-:W-:Y:S01]  /*18990*/  @!P0 LEA R22, R2, R0, 0x18 ;  /* 0x0000000002168211 */ /* 0x002fe200078ec0ff */
[----:B------:R3:W-:Y:S04]  /*189a0*/  @!P0 STL [R1+0xc], R2 ;  /* 0x00000c0201008387 */ /* 0x0007e80000100800 */
[----:B------:R3:W-:Y:S01]  /*189b0*/  @!P0 STS.128 [R22+0x19cd0], R16 ;  /* 0x019cd01016008388 */ /* 0x0007e20000000c00 */
[----:B------:R-:W-:Y:S06]  /*189c0*/  BAR.ARV 0x5, 0x200 ;  /* 0x0148000000007b1d */ /* 0x000fec0000002000 */
.L_x_600:
[----:B------:R-:W-:Y:S02]  /*189d0*/  ULDC UR4, c[0x0][0xc3c] ;  /* 0x00030f0000047ab9 */ /* 0x000fe40000000800 */
[----:B--2---:R-:W-:-:S13]  /*189e0*/  ISETP.GE.AND P0, PT, R19, UR4, PT ;  /* 0x0000000413007c0c */ /* 0x004fda000bf06270 */
[----:B------:R-:W-:Y:S05]  /*189f0*/  @!P0 BRA `(.L_x_612) ;  /* 0xffffffa000d08947 */ /* 0x000fea000383ffff */
[----:B------:R-:W-:Y:S05]  /*18a00*/  BSYNC B7 ;  /* 0x0000000000077941 */ /* 0x000fea0003800000 */
.L_x_494:
[----:B0-----:R-:W2:Y:S01]  /*18a10*/  LDL.LU R0, [R1+0x40] ;  /* 0x0000400001007983 */ /* 0x001ea20000300800 */
[----:B------:R-:W-:Y:S01]  /*18a20*/  BSSY B0, `(.L_x_613) ;  /* 0x000000b000007945 */ /* 0x000fe20003800000 */
[----:B------:R-:W0:Y:S01]  /*18a30*/  S2R R5, SR_CgaCtaId ;  /* 0x0000000000057919 */ /* 0x000e220000008800 */
[----:B--2---:R-:W-:-:S05]  /*18a40*/  VIADD R0, R0, 0x1 ;  /* 0x0000000100007836 */ /* 0x004fca0000000000 */
[----:B-1-3--:R-:W-:-:S04]  /*18a50*/  LEA.HI R2, R0, R0, RZ, 0x1 ;  /* 0x0000000000027211 */ /* 0x00afc800078f08ff */
[----:B------:R-:W-:Y:S02]  /*18a60*/  LOP3.LUT R3, R2, 0xfffffffe, RZ, 0xc0, !PT ;  /* 0xfffffffe02037812 */ /* 0x000fe400078ec0ff */
[----:B------:R-:W-:-:S03]  /*18a70*/  MOV R2, 0x400 ;  /* 0x0000040000027802 */ /* 0x000fc60000000f00 */
[----:B------:R-:W-:Y:S01]  /*18a80*/  IMAD.IADD R0, R0, 0x1, -R3 ;  /* 0x0000000100007824 */ /* 0x000fe200078e0a03 */
[----:B0-----:R-:W-:-:S04]  /*18a90*/  LEA R5, R5, R2, 0x18 ;  /* 0x0000000205057211 */ /* 0x001fc800078ec0ff */
[----:B------:R-:W-:-:S04]  /*18aa0*/  SHF.L.U32 R0, R0, 0x1f, RZ ;  /* 0x0000001f00007819 */ /* 0x000fc800000006ff */
[----:B------:R-:W0:Y:S02]  /*18ab0*/  SYNCS.PHASECHK.TRANS64.TRYWAIT P0, [R5+URZ+0x19c20], R0 ;  /* 0x019c2000050075a7 */ /* 0x000e24000800017f */
[----:B0-----:R-:W-:Y:S05]  /*18ac0*/  @!P0 BRA `(.L_x_614) ;  /* 0x0000002c001c8947 */ /* 0x001fea0003800000 */
.L_x_735:
[----:B------:R-:W-:Y:S05]  /*18ad0*/  BSYNC B0 ;  /* 0x0000000000007941 */ /* 0x000fea0003800000 */
.L_x_613:
[----:B------:R-:W-:-:S03]  /*18ae0*/  UMOV UR4, 0xffffffff ;  /* 0xffffffff00047882 */ /* 0x000fc60000000000 */
[----:B------:R-:W-:Y:S05]  /*18af0*/  BRA.DIV UR4, `(.L_x_615) ;  /* 0x0000002e04247947 */ /* 0x000fea000b800000 */
[----:B0-----:R-:W0:Y:S02]  /*18b00*/  S2R R0, SR_TID.X ;  /* 0x0000000000007919 */ /* 0x001e240000002100 */
[----:B0-----:R-:W-:-:S04]  /*18b10*/  SHF.R.U32.HI R0, RZ, 0x5, R0 ;  /* 0x00000005ff007819 */ /* 0x001fc80000011600 */
[----:B------:R-:W-:-:S05]  /*18b20*/  LOP3.LUT R0, R0, 0x3, RZ, 0xc0, !PT ;  /* 0x0000000300007812 */ /* 0x000fca00078ec0ff */
[----:B------:R0:W1:Y:S02]  /*18b30*/  SHFL.IDX PT, R14, R0, RZ, 0x1f ;  /* 0x00001fff000e7589 */ /* 0x00006400000e0000 */
.L_x_738:
[----:B-1----:R-:W-:-:S13]  /*18b40*/  ISETP.NE.AND P0, PT, R14, RZ, PT ;  /* 0x000000ff0e00720c */ /* 0x002fda0003f05270 */
[----:B------:R-:W-:Y:S05]  /*18b50*/  @P0 BRA `(.L_x_365) ;  /* 0x0000000000a80947 */ /* 0x000fea0003800000 */
[----:B------:R-:W-:-:S03]  /*18b60*/  UMOV UR4, 0xffffffff ;  /* 0xffffffff00047882 */ /* 0x000fc60000000000 */
[----:B------:R-:W-:Y:S05]  /*18b70*/  BRA.DIV UR4, `(.L_x_616) ;  /* 0x0000002e04387947 */ /* 0x000fea000b800000 */
[----:B------:R-:W-:-:S13]  /*18b80*/  ELECT P6, URZ, PT ;  /* 0x00000000003f782f */ /* 0x000fda00038c0000 */
.L_x_741:
[----:B------:R-:W-:Y:S05]  /*18b90*/  @!P6 BRA `(.L_x_365) ;  /* 0x000000000098e947 */ /* 0x000fea0003800000 */
[----:B------:R-:W-:-:S06]  /*18ba0*/  ULOP3.LUT UR4, UR37, 0x2, URZ, 0xfc, !UPT ;  /* 0x0000000225047892 */ /* 0x000fcc000f8efc3f */
[----:B0-----:R-:W-:-:S04]  /*18bb0*/  MOV R0, UR4 ;  /* 0x0000000400007c02 */ /* 0x001fc80008000f00 */
[----:B------:R-:W-:-:S13]  /*18bc0*/  ISETP.NE.AND P0, PT, R0, 0x3, PT ;  /* 0x000000030000780c */ /* 0x000fda0003f05270 */
[----:B------:R-:W-:Y:S05]  /*18bd0*/  @!P0 BRA `(.L_x_617) ;  /* 0x0000000000048947 */ /* 0x000fea0003800000 */
[----:B------:R-:W-:Y:S01]  /*18be0*/  BPT.TRAP 0x1 ;  /* 0x000000040000795c */ /* 0x000fe20000300000 */
.L_x_617:
[----:B------:R-:W-:Y:S01]  /*18bf0*/  IMAD R3, R23, 0x8, R5 ;  /* 0x0000000817037824 */ /* 0x000fe200078e0205 */
[----:B------:R-:W-:Y:S01]  /*18c00*/  SHF.L.U32 R2, R25, 0x1f, RZ ;  /* 0x0000001f19027819 */ /* 0x000fe200000006ff */
[----:B------:R-:W-:-:S03]  /*18c10*/  VIADD R23, R23, 0x1 ;  /* 0x0000000117177836 */ /* 0x000fc60000000000 */
[----:B------:R-:W0:Y:S02]  /*18c20*/  SYNCS.PHASECHK.TRANS64.TRYWAIT P1, [R3+URZ+0x19c40], R2 ;  /* 0x019c4002030075a7 */ /* 0x000e24000802017f */
[----:B------:R-:W-:-:S04]  /*18c30*/  ISETP.NE.AND P2, PT, R23, 0x2, PT ;  /* 0x000000021700780c */ /* 0x000fc80003f45270 */
[----:B------:R-:W-:Y:S01]  /*18c40*/  SEL R0, RZ, 0x1, P2 ;  /* 0x00000001ff007807 */ /* 0x000fe20001000000 */
[----:B0-----:R-:W-:Y:S08]  /*18c50*/  @!P1 BRA `(.L_x_618) ;  /* 0x0000002c00209947 */ /* 0x001ff00003800000 */
.L_x_742:
[----:B------:R-:W-:Y:S02]  /*18c60*/  SEL R23, R23, RZ, P2 ;  /* 0x000000ff17177207 */ /* 0x000fe40001000000 */
[----:B------:R-:W-:Y:S01]  /*18c70*/  LOP3.LUT R0, R25, R0, RZ, 0x3c, !PT ;  /* 0x0000000019007212 */ /* 0x000fe200078e3cff */
[----:B------:R-:W-:Y:S06]  /*18c80*/  @!P0 BRA `(.L_x_619) ;  /* 0x0000000000048947 */ /* 0x000fec0003800000 */
[----:B------:R-:W-:Y:S01]  /*18c90*/  BPT.TRAP 0x1 ;  /* 0x000000040000795c */ /* 0x000fe20000300000 */
.L_x_619:
[----:B------:R-:W-:Y:S01]  /*18ca0*/  IMAD R23, R23, 0x8, R5 ;  /* 0x0000000817177824 */ /* 0x000fe200078e0205 */
[----:B------:R-:W-:-:S04]  /*18cb0*/  SHF.L.U32 R0, R0, 0x1f, RZ ;  /* 0x0000001f00007819 */ /* 0x000fc800000006ff */
[----:B------:R-:W1:Y:S02]  /*18cc0*/  SYNCS.PHASECHK.TRANS64.TRYWAIT P1, [R23+URZ+0x19c40], R0 ;  /* 0x019c4000170075a7 */ /* 0x000e64000802017f */
[----:B-1----:R-:W-:Y:S05]  /*18cd0*/  @!P1 BRA `(.L_x_620) ;  /* 0x0000002c00149947 */ /* 0x002fea0003800000 */
.L_x_743:
[----:B------:R-:W-:Y:S05]  /*18ce0*/  @!P0 BRA `(.L_x_621) ;  /* 0x0000000000048947 */ /* 0x000fea0003800000 */
[----:B------:R-:W-:Y:S01]  /*18cf0*/  BPT.TRAP 0x1 ;  /* 0x000000040000795c */ /* 0x000fe20000300000 */
.L_x_621:
[----:B------:R-:W2:Y:S02]  /*18d00*/  SYNCS.PHASECHK.TRANS64.TRYWAIT P1, [R3+URZ+0x19c60], R2 ;  /* 0x019c6002030075a7 */ /* 0x000ea4000802017f */
[----:B--2---:R-:W-:Y:S05]  /*18d10*/  @!P1 BRA `(.L_x_622) ;  /* 0x0000002c00189947 */ /* 0x004fea0003800000 */
.L_x_744:
[----:B------:R-:W-:Y:S05]  /*18d20*/  @!P0 BRA `(.L_x_623) ;  /* 0x0000000000048947 */ /* 0x000fea0003800000 */
[----:B------:R-:W-:Y:S01]  /*18d30*/  BPT.TRAP 0x1 ;  /* 0x000000040000795c */ /* 0x000fe20000300000 */
.L_x_623:
[----:B------:R-:W3:Y:S02]  /*18d40*/  SYNCS.PHASECHK.TRANS64.TRYWAIT P1, [R23+URZ+0x19c60], R0 ;  /* 0x019c6000170075a7 */ /* 0x000ee4000802017f */
[----:B---3--:R-:W-:Y:S05]  /*18d50*/  @!P1 BRA `(.L_x_624) ;  /* 0x0000002c001c9947 */ /* 0x008fea0003800000 */
.L_x_745:
[----:B------:R-:W-:Y:S05]  /*18d60*/  @!P0 BRA `(.L_x_625) ;  /* 0x0000000000048947 */ /* 0x000fea0003800000 */
[----:B------:R-:W-:Y:S01]  /*18d70*/  BPT.TRAP 0x1 ;  /* 0x000000040000795c */ /* 0x000fe20000300000 */
.L_x_625:
[----:B------:R-:W4:Y:S02]  /*18d80*/  SYNCS.PHASECHK.TRANS64.TRYWAIT P1, [R3+URZ+0x19c80], R2 ;  /* 0x019c8002030075a7 */ /* 0x000f24000802017f */
[----:B----4-:R-:W-:Y:S05]  /*18d90*/  @!P1 BRA `(.L_x_626) ;  /* 0x0000002c00209947 */ /* 0x010fea0003800000 */
.L_x_746:
[----:B------:R-:W-:Y:S05]  /*18da0*/  @!P0 BRA `(.L_x_627) ;  /* 0x0000000000048947 */ /* 0x000fea0003800000 */
[----:B------:R-:W-:Y:S01]  /*18db0*/  BPT.TRAP 0x1 ;  /* 0x000000040000795c */ /* 0x000fe20000300000 */
.L_x_627:
[----:B------:R0:W0:Y:S02]  /*18dc0*/  SYNCS.PHASECHK.TRANS64.TRYWAIT P0, [R23+URZ+0x19c80], R0 ;  /* 0x019c8000170075a7 */ /* 0x000024000800017f */
[----:B0-----:R-:W-:Y:S05]  /*18dd0*/  @!P0 NANOSLEEP.SYNCS 0x989680 ;  /* 0x009896800000895d */ /* 0x001fea0003900000 */
[----:B------:R-:W0:Y:S02]  /*18de0*/  @!P0 SYNCS.PHASECHK.TRANS64 P0, [R23+URZ+0x19c80], R0 ;  /* 0x019c8000170085a7 */ /* 0x000e24000800007f */
[----:B0-----:R-:W-:Y:S05]  /*18df0*/  @!P0 BRA `(.L_x_627) ;  /* 0xfffffffc00f08947 */ /* 0x001fea000383ffff */
.L_x_365:
[----:B------:R-:W-:Y:S05]  /*18e00*/  BSYNC B8 ;  /* 0x0000000000087941 */ /* 0x000fea0003800000 */
.L_x_362:
[----:B------:R-:W-:Y:S05]  /*18e10*/  EXIT ;  /* 0x000000000000794d */ /* 0x000fea0003800000 */
.L_x_381:
[----:B-1----:R1:W2:Y:S02]  /*18e20*/  SYNCS.PHASECHK.TRANS64.TRYWAIT P6, [R68+URZ+0x19c90], R79 ;  /* 0x019c904f440075a7 */ /* 0x0022a400080c017f */
[----:B--2---:R-:W-:Y:S05]  /*18e30*/  @!P6 NANOSLEEP.SYNCS 0x989680 ;  /* 0x009896800000e95d */ /* 0x004fea0003900000 */
[----:B------:R-:W2:Y:S02]  /*18e40*/  @!P6 SYNCS.PHASECHK.TRANS64 P6, [R68+URZ+0x19c90], R79 ;  /* 0x019c904f4400e5a7 */ /* 0x000ea400080c007f */
[----:B--2---:R-:W-:Y:S05]  /*18e50*/  @!P6 BRA `(.L_x_381) ;  /* 0xfffffffc00f0e947 */ /* 0x004fea000383ffff */
[----:B------:R-:W-:Y:S05]  /*18e60*/  BRA `(.L_x_628) ;  /* 0xfffffe9800607947 */ /* 0x000fea000383ffff */
.L_x_382:
[----:B------:R-:W-:Y:S01]  /*18e70*/  BSSY B1, `(.L_x_629) ;  /* 0x0000008000017945 */ /* 0x000fe20003800000 */
[----:B0-----:R-:W-:Y:S02]  /*18e80*/  IMAD.MOV.U32 R13, RZ, RZ, R82 ;  /* 0x000000ffff0d7224 */ /* 0x001fe400078e0052 */
[----:B------:R-:W-:Y:S02]  /*18e90*/  IMAD.MOV.U32 R12, RZ, RZ, RZ ;  /* 0x000000ffff0c7224 */ /* 0x000fe400078e00ff */
[----:B------:R-:W-:Y:S02]  /*18ea0*/  IMAD.MOV.U32 R11, RZ, RZ, 0x1e1f ;  /* 0x00001e1fff0b7424 */ /* 0x000fe400078e00ff */
[----:B------:R-:W-:-:S07]  /*18eb0*/  IMAD.MOV.U32 R15, RZ, RZ, -0x1 ;  /* 0xffffffffff0f7424 */ /* 0x000fce00078e00ff */
[----:B-1----:R-:W-:Y:S05]  /*18ec0*/  WARPSYNC.COLLECTIVE R15, `(.L_x_630) ;  /* 0x000000000f087348 */ /* 0x002fea0003c00000 */
[----:B------:R0:W2:Y:S02]  /*18ed0*/  SHFL.IDX P6, R14, R13, R12, R11 ;  /* 0x0000000c0d0e7389 */ /* 0x0000a400000c000b */
[----:B012---:R-:W-:Y:S01]  /*18ee0*/  ENDCOLLECTIVE ;  /* 0x000000000000791b */ /* 0x007fe20003800000 */
.L_x_630:
[----:B------:R-:W-:Y:S05]  /*18ef0*/  BSYNC B1 ;  /* 0x0000000000017941 */ /* 0x000fea0003800000 */
.L_x_629:
[----:B------:R-:W-:Y:S01]  /*18f00*/  IMAD.MOV.U32 R13, RZ, RZ, R84 ;  /* 0x000000ffff0d7224 */ /* 0x000fe200078e0054 */
[----:B------:R-:W-:Y:S01]  /*18f10*/  MOV R15, 0xffffffff ;  /* 0xffffffff000f7802 */ /* 0x000fe20000000f00 */
[----:B------:R-:W-:Y:S02]  /*18f20*/  IMAD.MOV.U32 R12, RZ, RZ, RZ ;  /* 0x000000ffff0c7224 */ /* 0x000fe400078e00ff */
[----:B------:R-:W-:Y:S02]  /*18f30*/  IMAD.MOV.U32 R11, RZ, RZ, 0x1e1f ;  /* 0x00001e1fff0b7424 */ /* 0x000fe400078e00ff */
[----:B------:R-:W-:-:S07]  /*18f40*/  IMAD.MOV.U32 R39, RZ, RZ, R14 ;  /* 0x000000ffff277224 */ /* 0x000fce00078e000e */
[----:B------:R-:W-:Y:S05]  /*18f50*/  WARPSYNC.COLLECTIVE R15, `(.L_x_631) ;  /* 0x000000000f087348 */ /* 0x000fea0003c00000 */
[----:B------:R0:W1:Y:S02]  /*18f60*/  SHFL.IDX P6, R14, R13, R12, R11 ;  /* 0x0000000c0d0e7389 */ /* 0x00006400000c000b */
[----:B01----:R-:W-:Y:S01]  /*18f70*/  ENDCOLLECTIVE ;  /* 0x000000000000791b */ /* 0x003fe20003800000 */
.L_x_631:
[----:B------:R-:W-:Y:S05]  /*18f80*/  BRA `(.L_x_632) ;  /* 0xfffffe98002c7947 */ /* 0x000fea000383ffff */
.L_x_398:
[----:B-1----:R1:W2:Y:S02]  /*18f90*/  SYNCS.PHASECHK.TRANS64.TRYWAIT P6, [R68+URZ+0x19c90], R79 ;  /* 0x019c904f440075a7 */ /* 0x0022a400080c017f */
[----:B--2---:R-:W-:Y:S05]  /*18fa0*/  @!P6 NANOSLEEP.SYNCS 0x989680 ;  /* 0x009896800000e95d */ /* 0x004fea0003900000 */
[----:B------:R-:W2:Y:S02]  /*18fb0*/  @!P6 SYNCS.PHASECHK.TRANS64 P6, [R68+URZ+0x19c90], R79 ;  /* 0x019c904f4400e5a7 */ /* 0x000ea400080c007f */
[----:B--2---:R-:W-:Y:S05]  /*18fc0*/  @!P6 BRA `(.L_x_398) ;  /* 0xfffffffc00f0e947 */ /* 0x004fea000383ffff */
[----:B------:R-:W-:Y:S05]  /*18fd0*/  BRA `(.L_x_633) ;  /* 0xfffffeb000507947 */ /* 0x000fea000383ffff */
.L_x_399:
        /* <DEDUP_REMOVED lines=8> */
.L_x_635:
[----:B------:R-:W-:Y:S05]  /*19060*/  BSYNC B1 ;  /* 0x0000000000017941 */ /* 0x000fea0003800000 */
.L_x_634:
        /* <DEDUP_REMOVED lines=8> */
.L_x_636:
[----:B------:R-:W-:Y:S01]  /*190f0*/  IMAD.MOV.U32 R84, RZ, RZ, R14 ;  /* 0x000000ffff547224 */ /* 0x000fe200078e000e */
[----:B------:R-:W-:Y:S06]  /*19100*/  BRA `(.L_x_637) ;  /* 0xfffffeb000187947 */ /* 0x000fec000383ffff */
.L_x_408:
[----:B0-----:R0:W1:Y:S02]  /*19110*/  SYNCS.PHASECHK.TRANS64.TRYWAIT P5, [R68+URZ+0x19c90], R79 ;  /* 0x019c904f440075a7 */ /* 0x00106400080a017f */
[----:B-1----:R-:W-:Y:S05]  /*19120*/  @!P5 NANOSLEEP.SYNCS 0x989680 ;  /* 0x009896800000d95d */ /* 0x002fea0003900000 */
[----:B------:R-:W1:Y:S02]  /*19130*/  @!P5 SYNCS.PHASECHK.TRANS64 P5, [R68+URZ+0x19c90], R79 ;  /* 0x019c904f4400d5a7 */ /* 0x000e6400080a007f */
[----:B-1----:R-:W-:Y:S05]  /*19140*/  @!P5 BRA `(.L_x_408) ;  /* 0xfffffffc00f0d947 */ /* 0x002fea000383ffff */
[----:B------:R-:W-:Y:S05]  /*19150*/  BRA `(.L_x_638) ;  /* 0xfffffecc00d87947 */ /* 0x000fea000383ffff */
.L_x_409:
[----:B------:R-:W-:Y:S01]  /*19160*/  BSSY B1, `(.L_x_639) ;  /* 0x0000007000017945 */ /* 0x000fe20003800000 */
[----:B------:R-:W-:Y:S01]  /*19170*/  IMAD.MOV.U32 R12, RZ, RZ, RZ ;  /* 0x000000ffff0c7224 */ /* 0x000fe200078e00ff */
[----:B------:R-:W-:Y:S01]  /*19180*/  MOV R11, 0x1e1f ;  /* 0x00001e1f000b7802 */ /* 0x000fe20000000f00 */
[----:B------:R-:W-:-:S07]  /*19190*/  IMAD.MOV.U32 R15, RZ, RZ, -0x1 ;  /* 0xffffffffff0f7424 */ /* 0x000fce00078e00ff */
[----:B0-----:R-:W-:Y:S05]  /*191a0*/  WARPSYNC.COLLECTIVE R15, `(.L_x_640) ;  /* 0x000000000f087348 */ /* 0x001fea0003c00000 */
[----:B------:R1:W2:Y:S02]  /*191b0*/  SHFL.IDX P6, R14, R13, R12, R11 ;  /* 0x0000000c0d0e7389 */ /* 0x0002a400000c000b */
[----:B012---:R-:W-:Y:S01]  /*191c0*/  ENDCOLLECTIVE ;  /* 0x000000000000791b */ /* 0x007fe20003800000 */
.L_x_640:
[----:B------:R-:W-:Y:S05]  /*191d0*/  BSYNC B1 ;  /* 0x0000000000017941 */ /* 0x000fea0003800000 */
.L_x_639:
        /* <DEDUP_REMOVED lines=8> */
.L_x_641:
[----:B------:R-:W-:Y:S05]  /*19260*/  BRA `(.L_x_642) ;  /* 0xfffffed0000c7947 */ /* 0x000fea000383ffff */
.L_x_413:
[----:B0-----:R0:W2:Y:S02]  /*19270*/  SYNCS.PHASECHK.TRANS64.TRYWAIT P0, [R68+URZ+0x19cb0], R79 ;  /* 0x019cb04f440075a7 */ /* 0x0010a4000800017f */
[----:B--2---:R-:W-:Y:S05]  /*19280*/  @!P0 NANOSLEEP.SYNCS 0x989680 ;  /* 0x009896800000895d */ /* 0x004fea0003900000 */
[----:B------:R-:W2:Y:S02]  /*19290*/  @!P0 SYNCS.PHASECHK.TRANS64 P0, [R68+URZ+0x19cb0], R79 ;  /* 0x019cb04f440085a7 */ /* 0x000ea4000800007f */
[----:B--2---:R-:W-:Y:S05]  /*192a0*/  @!P0 BRA `(.L_x_413) ;  /* 0xfffffffc00f08947 */ /* 0x004fea000383ffff */
[----:B------:R-:W-:Y:S05]  /*192b0*/  BRA `(.L_x_643) ;  /* 0xfffffed0009c7947 */ /* 0x000fea000383ffff */
.L_x_431:
        /* <DEDUP_REMOVED lines=8> */
.L_x_645:
[----:B------:R-:W-:Y:S05]  /*19340*/  BSYNC B1 ;  /* 0x0000000000017941 */ /* 0x000fea0003800000 */
.L_x_644:
[----:B------:R-:W-:Y:S01]  /*19350*/  MOV R13, R28 ;  /* 0x0000001c000d7202 */ /* 0x000fe20000000f00 */
[----:B------:R-:W-:Y:S02]  /*19360*/  IMAD.MOV.U32 R12, RZ, RZ, RZ ;  /* 0x000000ffff0c7224 */ /* 0x000fe400078e00ff */
[----:B------:R-:W-:Y:S02]  /*19370*/  IMAD.MOV.U32 R11, RZ, RZ, 0x1e1f ;  /* 0x00001e1fff0b7424 */ /* 0x000fe400078e00ff */
[----:B------:R-:W-:Y:S02]  /*19380*/  IMAD.MOV.U32 R15, RZ, RZ, -0x1 ;  /* 0xffffffffff0f7424 */ /* 0x000fe400078e00ff */
[----:B------:R-:W-:-:S07]  /*19390*/  IMAD.MOV.U32 R0, RZ, RZ, R14 ;  /* 0x000000ffff007224 */ /* 0x000fce00078e000e */
[----:B------:R-:W-:Y:S05]  /*193a0*/  WARPSYNC.COLLECTIVE R15, `(.L_x_646) ;  /* 0x000000000f087348 */ /* 0x000fea0003c00000 */
[----:B------:R0:W1:Y:S02]  /*193b0*/  SHFL.IDX P6, R14, R13, R12, R11 ;  /* 0x0000000c0d0e7389 */ /* 0x00006400000c000b */
[----:B01----:R-:W-:Y:S01]  /*193c0*/  ENDCOLLECTIVE ;  /* 0x000000000000791b */ /* 0x003fe20003800000 */
.L_x_646:
[----:B------:R-:W-:Y:S02]  /*193d0*/  IMAD.MOV.U32 R13, RZ, RZ, R30 ;  /* 0x000000ffff0d7224 */ /* 0x000fe400078e001e */
[----:B------:R-:W-:-:S07]  /*193e0*/  IMAD.MOV.U32 R29, RZ, RZ, R14 ;  /* 0x000000ffff1d7224 */ /* 0x000fce00078e000e */
[----:B------:R-:W-:Y:S05]  /*193f0*/  WARPSYNC.COLLECTIVE R15, `(.L_x_647) ;  /* 0x000000000f087348 */ /* 0x000fea0003c00000 */
[----:B------:R0:W1:Y:S02]  /*19400*/  SHFL.IDX P6, R14, R13, R12, R11 ;  /* 0x0000000c0d0e7389 */ /* 0x00006400000c000b */
[----:B01----:R-:W-:Y:S01]  /*19410*/  ENDCOLLECTIVE ;  /* 0x000000000000791b */ /* 0x003fe20003800000 */
.L_x_647:
[----:B------:R-:W-:Y:S02]  /*19420*/  IMAD.MOV.U32 R13, RZ, RZ, R26 ;  /* 0x000000ffff0d7224 */ /* 0x000fe400078e001a */
[----:B------:R-:W-:-:S07]  /*19430*/  IMAD.MOV.U32 R3, RZ, RZ, R14 ;  /* 0x000000ffff037224 */ /* 0x000fce00078e000e */
[----:B------:R-:W-:Y:S05]  /*19440*/  WARPSYNC.COLLECTIVE R15, `(.L_x_648) ;  /* 0x000000000f087348 */ /* 0x000fea0003c00000 */
[----:B------:R0:W1:Y:S02]  /*19450*/  SHFL.IDX P6, R14, R13, R12, R11 ;  /* 0x0000000c0d0e7389 */ /* 0x00006400000c000b */
[----:B01----:R-:W-:Y:S01]  /*19460*/  ENDCOLLECTIVE ;  /* 0x000000000000791b */ /* 0x003fe20003800000 */
.L_x_648:
[----:B------:R-:W-:Y:S05]  /*19470*/  BRA `(.L_x_649) ;  /* 0xfffffedc00f47947 */ /* 0x000fea000383ffff */
.L_x_435:
[----:B-1----:R1:W3:Y:S02]  /*19480*/  SYNCS.PHASECHK.TRANS64.TRYWAIT P0, [R18+URZ+0x19c00], R21 ;  /* 0x019c0015120075a7 */ /* 0x0022e4000800017f */
[----:B---3--:R-:W-:Y:S05]  /*19490*/  @!P0 NANOSLEEP.SYNCS 0x989680 ;  /* 0x009896800000895d */ /* 0x008fea0003900000 */
[----:B------:R-:W3:Y:S02]  /*194a0*/  @!P0 SYNCS.PHASECHK.TRANS64 P0, [R18+URZ+0x19c00], R21 ;  /* 0x019c0015120085a7 */ /* 0x000ee4000800007f */
[----:B---3--:R-:W-:Y:S05]  /*194b0*/  @!P0 BRA `(.L_x_435) ;  /* 0xfffffffc00f08947 */ /* 0x008fea000383ffff */
[----:B------:R-:W-:Y:S05]  /*194c0*/  BRA `(.L_x_650) ;  /* 0xfffffee000c07947 */ /* 0x000fea000383ffff */
.L_x_441:
        /* <DEDUP_REMOVED lines=8> */
.L_x_652:
[----:B------:R-:W-:Y:S05]  /*19550*/  BSYNC B1 ;  /* 0x0000000000017941 */ /* 0x000fea0003800000 */
.L_x_651:
[----:B------:R-:W-:Y:S01]  /*19560*/  IMAD.MOV.U32 R13, RZ, RZ, R28 ;  /* 0x000000ffff0d7224 */ /* 0x000fe200078e001c */
[----:B------:R-:W-:Y:S01]  /*19570*/  MOV R0, R14 ;  /* 0x0000000e00007202 */ /* 0x000fe20000000f00 */
[----:B------:R-:W-:Y:S02]  /*19580*/  IMAD.MOV.U32 R12, RZ, RZ, RZ ;  /* 0x000000ffff0c7224 */ /* 0x000fe400078e00ff */
[----:B------:R-:W-:Y:S02]  /*19590*/  IMAD.MOV.U32 R11, RZ, RZ, 0x1e1f ;  /* 0x00001e1fff0b7424 */ /* 0x000fe400078e00ff */
[----:B------:R-:W-:-:S07]  /*195a0*/  IMAD.MOV.U32 R15, RZ, RZ, -0x1 ;  /* 0xffffffffff0f7424 */ /* 0x000fce00078e00ff */
[----:B------:R-:W-:Y:S05]  /*195b0*/  WARPSYNC.COLLECTIVE R15, `(.L_x_653) ;  /* 0x000000000f087348 */ /* 0x000fea0003c00000 */
[----:B------:R0:W1:Y:S02]  /*195c0*/  SHFL.IDX P6, R14, R13, R12, R11 ;  /* 0x0000000c0d0e7389 */ /* 0x00006400000c000b */
[----:B01----:R-:W-:Y:S01]  /*195d0*/  ENDCOLLECTIVE ;  /* 0x000000000000791b */ /* 0x003fe20003800000 */
.L_x_653:
[----:B------:R-:W-:Y:S02]  /*195e0*/  IMAD.MOV.U32 R13, RZ, RZ, R30 ;  /* 0x000000ffff0d7224 */ /* 0x000fe400078e001e */
[----:B------:R-:W-:-:S07]  /*195f0*/  IMAD.MOV.U32 R29, RZ, RZ, R14 ;  /* 0x000000ffff1d7224 */ /* 0x000fce00078e000e */
[----:B------:R-:W-:Y:S05]  /*19600*/  WARPSYNC.COLLECTIVE R15, `(.L_x_654) ;  /* 0x000000000f087348 */ /* 0x000fea0003c00000 */
[----:B------:R0:W1:Y:S02]  /*19610*/  SHFL.IDX P6, R14, R13, R12, R11 ;  /* 0x0000000c0d0e7389 */ /* 0x00006400000c000b */
[----:B01----:R-:W-:Y:S01]  /*19620*/  ENDCOLLECTIVE ;  /* 0x000000000000791b */ /* 0x003fe20003800000 */
.L_x_654:
[----:B------:R-:W-:Y:S02]  /*19630*/  IMAD.MOV.U32 R13, RZ, RZ, R26 ;  /* 0x000000ffff0d7224 */ /* 0x000fe400078e001a */
[----:B------:R-:W-:-:S07]  /*19640*/  IMAD.MOV.U32 R3, RZ, RZ, R14 ;  /* 0x000000ffff037224 */ /* 0x000fce00078e000e */
[----:B------:R-:W-:Y:S05]  /*19650*/  WARPSYNC.COLLECTIVE R15, `(.L_x_655) ;  /* 0x000000000f087348 */ /* 0x000fea0003c00000 */
[----:B------:R0:W1:Y:S02]  /*19660*/  SHFL.IDX P6, R14, R13, R12, R11 ;  /* 0x0000000c0d0e7389 */ /* 0x00006400000c000b */
[----:B01----:R-:W-:Y:S01]  /*19670*/  ENDCOLLECTIVE ;  /* 0x000000000000791b */ /* 0x003fe20003800000 */
.L_x_655:
[----:B------:R-:W-:Y:S01]  /*19680*/  IMAD.MOV.U32 R21, RZ, RZ, R14 ;  /* 0x000000ffff157224 */ /* 0x000fe200078e000e */
[----:B------:R-:W-:Y:S06]  /*19690*/  BRA `(.L_x_656) ;  /* 0xfffffef8003c7947 */ /* 0x000fec000383ffff */
.L_x_445:
[----:B-1----:R1:W3:Y:S02]  /*196a0*/  SYNCS.PHASECHK.TRANS64.TRYWAIT P0, [R18+URZ+0x19c00], R37 ;  /* 0x019c0025120075a7 */ /* 0x0022e4000800017f */
[----:B---3--:R-:W-:Y:S05]  /*196b0*/  @!P0 NANOSLEEP.SYNCS 0x989680 ;  /* 0x009896800000895d */ /* 0x008fea0003900000 */
[----:B------:R-:W3:Y:S02]  /*196c0*/  @!P0 SYNCS.PHASECHK.TRANS64 P0, [R18+URZ+0x19c00], R37 ;  /* 0x019c0025120085a7 */ /* 0x000ee4000800007f */
[----:B---3--:R-:W-:Y:S05]  /*196d0*/  @!P0 BRA `(.L_x_445) ;  /* 0xfffffffc00f08947 */ /* 0x008fea000383ffff */
[----:B------:R-:W-:Y:S05]  /*196e0*/  BRA `(.L_x_657) ;  /* 0xfffffefc000c7947 */ /* 0x000fea000383ffff */
.L_x_451:
[----:B-1----:R1:W2:Y:S02]  /*196f0*/  SYNCS.PHASECHK.TRANS64.TRYWAIT P1, [R3+URZ+0x19c30], R4 ;  /* 0x019c3004030075a7 */ /* 0x0022a4000802017f */
[----:B--2---:R-:W-:Y:S05]  /*19700*/  @!P1 NANOSLEEP.SYNCS 0x989680 ;  /* 0x009896800000995d */ /* 0x004fea0003900000 */
[----:B------:R-:W2:Y:S02]  /*19710*/  @!P1 SYNCS.PHASECHK.TRANS64 P1, [R3+URZ+0x19c30], R4 ;  /* 0x019c3004030095a7 */ /* 0x000ea4000802007f */
[----:B--2---:R-:W-:Y:S05]  /*19720*/  @!P1 BRA `(.L_x_451) ;  /* 0xfffffffc00f09947 */ /* 0x004fea000383ffff */
[----:B------:R-:W-:Y:S05]  /*19730*/  BRA `(.L_x_450) ;  /* 0xffffff1c007c7947 */ /* 0x000fea000383ffff */
.L_x_459:
[----:B-1----:R1:W2:Y:S02]  /*19740*/  SYNCS.PHASECHK.TRANS64.TRYWAIT P1, [R0+URZ+0x19c30], R5 ;  /* 0x019c3005000075a7 */ /* 0x0022a4000802017f */
[----:B--2---:R-:W-:Y:S05]  /*19750*/  @!P1 NANOSLEEP.SYNCS 0x989680 ;  /* 0x009896800000995d */ /* 0x004fea0003900000 */
[----:B------:R-:W2:Y:S02]  /*19760*/  @!P1 SYNCS.PHASECHK.TRANS64 P1, [R0+URZ+0x19c30], R5 ;  /* 0x019c3005000095a7 */ /* 0x000ea4000802007f */
[----:B--2---:R-:W-:Y:S05]  /*19770*/  @!P1 BRA `(.L_x_459) ;  /* 0xfffffffc00f09947 */ /* 0x004fea000383ffff */
[----:B------:R-:W-:Y:S05]  /*19780*/  BRA `(.L_x_458) ;  /* 0xffffff4000047947 */ /* 0x000fea000383ffff */
.L_x_464:
[----:B-1----:R1:W2:Y:S02]  /*19790*/  SYNCS.PHASECHK.TRANS64.TRYWAIT P1, [R7+URZ+0x19c50], R5 ;  /* 0x019c5005070075a7 */ /* 0x0022a4000802017f */
[----:B--2---:R-:W-:Y:S05]  /*197a0*/  @!P1 NANOSLEEP.SYNCS 0x989680 ;  /* 0x009896800000995d */ /* 0x004fea0003900000 */
[----:B------:R-:W2:Y:S02]  /*197b0*/  @!P1 SYNCS.PHASECHK.TRANS64 P1, [R7+URZ+0x19c50], R5 ;  /* 0x019c5005070095a7 */ /* 0x000ea4000802007f */
[----:B--2---:R-:W-:Y:S05]  /*197c0*/  @!P1 BRA `(.L_x_464) ;  /* 0xfffffffc00f09947 */ /* 0x004fea000383ffff */
[----:B------:R-:W-:Y:S05]  /*197d0*/  BRA `(.L_x_463) ;  /* 0xffffff4000847947 */ /* 0x000fea000383ffff */
.L_x_472:
[----:B-1----:R1:W2:Y:S02]  /*197e0*/  SYNCS.PHASECHK.TRANS64.TRYWAIT P1, [R4+URZ+0x19c50], R7 ;  /* 0x019c5007040075a7 */ /* 0x0022a4000802017f */
[----:B--2---:R-:W-:Y:S05]  /*197f0*/  @!P1 NANOSLEEP.SYNCS 0x989680 ;  /* 0x009896800000995d */ /* 0x004fea0003900000 */
[----:B------:R-:W2:Y:S02]  /*19800*/  @!P1 SYNCS.PHASECHK.TRANS64 P1, [R4+URZ+0x19c50], R7 ;  /* 0x019c5007040095a7 */ /* 0x000ea4000802007f */
[----:B--2---:R-:W-:Y:S05]  /*19810*/  @!P1 BRA `(.L_x_472) ;  /* 0xfffffffc00f09947 */ /* 0x004fea000383ffff */
[----:B------:R-:W-:Y:S05]  /*19820*/  BRA `(.L_x_471) ;  /* 0xffffff5c00087947 */ /* 0x000fea000383ffff */
.L_x_500:
[----:B-1----:R-:W0:Y:S01]  /*19830*/  S2R R8, SR_TID.X ;  /* 0x0000000000087919 */ /* 0x002e220000002100 */
[----:B------:R-:W-:Y:S01]  /*19840*/  BSSY B1, `(.L_x_658) ;  /* 0x000000a000017945 */ /* 0x000fe20003800000 */
[----:B------:R-:W-:Y:S01]  /*19850*/  IMAD.MOV.U32 R12, RZ, RZ, RZ ;  /* 0x000000ffff0c7224 */ /* 0x000fe200078e00ff */
[----:B------:R-:W-:Y:S01]  /*19860*/  MOV R11, 0x1f ;  /* 0x0000001f000b7802 */ /* 0x000fe20000000f00 */
[----:B------:R-:W-:Y:S01]  /*19870*/  IMAD.MOV.U32 R15, RZ, RZ, -0x1 ;  /* 0xffffffffff0f7424 */ /* 0x000fe200078e00ff */
[----:B0-----:R-:W-:-:S04]  /*19880*/  SHF.R.U32.HI R8, RZ, 0x5, R8 ;  /* 0x00000005ff087819 */ /* 0x001fc80000011608 */
[----:B------:R-:W-:-:S05]  /*19890*/  LOP3.LUT R8, R8, 0x3, RZ, 0xc0, !PT ;  /* 0x0000000308087812 */ /* 0x000fca00078ec0ff */
[----:B------:R-:W-:-:S07]  /*198a0*/  IMAD.MOV.U32 R13, RZ, RZ, R8 ;  /* 0x000000ffff0d7224 */ /* 0x000fce00078e0008 */
[----:B------:R-:W-:Y:S05]  /*198b0*/  WARPSYNC.COLLECTIVE R15, `(.L_x_659) ;  /* 0x000000000f087348 */ /* 0x000fea0003c00000 */
[----:B------:R0:W1:Y:S02]  /*198c0*/  SHFL.IDX P6, R14, R13, R12, R11 ;  /* 0x0000000c0d0e7389 */ /* 0x00006400000c000b */
[----:B01----:R-:W-:Y:S01]  /*198d0*/  ENDCOLLECTIVE ;  /* 0x000000000000791b */ /* 0x003fe20003800000 */
.L_x_659:
[----:B------:R-:W-:Y:S05]  /*198e0*/  BSYNC B1 ;  /* 0x0000000000017941 */ /* 0x000fea0003800000 */
.L_x_658:
[----:B------:R-:W-:Y:S05]  /*198f0*/  BRA `(.L_x_660) ;  /* 0xffffff9800c07947 */ /* 0x000fea000383ffff */
.L_x_502:
[----:B------:R-:W-:Y:S01]  /*19900*/  BSSY B1, `(.L_x_661) ;  /* 0x0000006000017945 */ /* 0x000fe20003800000 */
[----:B------:R-:W-:-:S07]  /*19910*/  IMAD.MOV.U32 R15, RZ, RZ, -0x1 ;  /* 0xffffffffff0f7424 */ /* 0x000fce00078e00ff */
[----:B01----:R-:W-:Y:S05]  /*19920*/  WARPSYNC.COLLECTIVE R15, `(.L_x_662) ;  /* 0x000000000f0c7348 */ /* 0x003fea0003c00000 */
[----:B------:R-:W-:Y:S02]  /*19930*/  ELECT P6, UR62, PT ;  /* 0x00000000003e782f */ /* 0x000fe400038c0000 */
[----:B------:R-:W-:Y:S01]  /*19940*/  MOV R14, UR62 ;  /* 0x0000003e000e7c02 */ /* 0x000fe20008000f00 */
[----:B01----:R-:W-:Y:S10]  /*19950*/  ENDCOLLECTIVE ;  /* 0x000000000000791b */ /* 0x003ff40003800000 */
.L_x_662:
[----:B------:R-:W-:Y:S05]  /*19960*/  BSYNC B1 ;  /* 0x0000000000017941 */ /* 0x000fea0003800000 */
.L_x_661:
[----:B------:R-:W-:Y:S05]  /*19970*/  BRA `(.L_x_501) ;  /* 0xffffff9800b87947 */ /* 0x000fea000383ffff */
.L_x_504:
[----:B0-----:R0:W2:Y:S02]  /*19980*/  SYNCS.PHASECHK.TRANS64.TRYWAIT P0, [R22+URZ+0x19c20], R5 ;  /* 0x019c2005160075a7 */ /* 0x0010a4000800017f */
[----:B--2---:R-:W-:Y:S05]  /*19990*/  @!P0 NANOSLEEP.SYNCS 0x989680 ;  /* 0x009896800000895d */ /* 0x004fea0003900000 */
[----:B------:R-:W2:Y:S02]  /*199a0*/  @!P0 SYNCS.PHASECHK.TRANS64 P0, [R22+URZ+0x19c20], R5 ;  /* 0x019c2005160085a7 */ /* 0x000ea4000800007f */
[----:B--2---:R-:W-:Y:S05]  /*199b0*/  @!P0 BRA `(.L_x_504) ;  /* 0xfffffffc00f08947 */ /* 0x004fea000383ffff */
[----:B------:R-:W-:Y:S05]  /*199c0*/  BRA `(.L_x_663) ;  /* 0xffffff9800c87947 */ /* 0x000fea000383ffff */
.L_x_508:
[----:B-1----:R1:W2:Y:S02]  /*199d0*/  SYNCS.PHASECHK.TRANS64.TRYWAIT P0, [R8+URZ+0x19ca0], R10 ;  /* 0x019ca00a080075a7 */ /* 0x0022a4000800017f */
[----:B--2---:R-:W-:Y:S05]  /*199e0*/  @!P0 NANOSLEEP.SYNCS 0x989680 ;  /* 0x009896800000895d */ /* 0x004fea0003900000 */
[----:B------:R-:W2:Y:S02]  /*199f0*/  @!P0 SYNCS.PHASECHK.TRANS64 P0, [R8+URZ+0x19ca0], R10 ;  /* 0x019ca00a080085a7 */ /* 0x000ea4000800007f */
[----:B--2---:R-:W-:Y:S05]  /*19a00*/  @!P0 BRA `(.L_x_508) ;  /* 0xfffffffc00f08947 */ /* 0x004fea000383ffff */
[----:B------:R-:W-:Y:S05]  /*19a10*/  BRA `(.L_x_664) ;  /* 0xffffff9800e07947 */ /* 0x000fea000383ffff */
.L_x_515:
[----:B0-----:R0:W2:Y:S02]  /*19a20*/  SYNCS.PHASECHK.TRANS64.TRYWAIT P0, [R8+URZ+0x19cc0], R10 ;  /* 0x019cc00a080075a7 */ /* 0x0010a4000800017f */
[----:B--2---:R-:W-:Y:S05]  /*19a30*/  @!P0 NANOSLEEP.SYNCS 0x989680 ;  /* 0x009896800000895d */ /* 0x004fea0003900000 */
[----:B------:R-:W2:Y:S02]  /*19a40*/  @!P0 SYNCS.PHASECHK.TRANS64 P0, [R8+URZ+0x19cc0], R10 ;  /* 0x019cc00a080085a7 */ /* 0x000ea4000800007f */
[----:B--2---:R-:W-:Y:S05]  /*19a50*/  @!P0 BRA `(.L_x_515) ;  /* 0xfffffffc00f08947 */ /* 0x004fea000383ffff */
[----:B------:R-:W-:Y:S05]  /*19a60*/  BRA `(.L_x_665) ;  /* 0xffffff9c00dc7947 */ /* 0x000fea000383ffff */
.L_x_524:
[----:B-1----:R1:W2:Y:S02]  /*19a70*/  SYNCS.PHASECHK.TRANS64.TRYWAIT P1, [R8+URZ+0x19ca0], R7 ;  /* 0x019ca007080075a7 */ /* 0x0022a4000802017f */
[----:B--2---:R-:W-:Y:S05]  /*19a80*/  @!P1 NANOSLEEP.SYNCS 0x989680 ;  /* 0x009896800000995d */ /* 0x004fea0003900000 */
[----:B------:R-:W2:Y:S02]  /*19a90*/  @!P1 SYNCS.PHASECHK.TRANS64 P1, [R8+URZ+0x19ca0], R7 ;  /* 0x019ca007080095a7 */ /* 0x000ea4000802007f */
[----:B--2---:R-:W-:Y:S05]  /*19aa0*/  @!P1 BRA `(.L_x_524) ;  /* 0xfffffffc00f09947 */ /* 0x004fea000383ffff */
[----:B------:R-:W-:Y:S05]  /*19ab0*/  BRA `(.L_x_666) ;  /* 0xffffffa400107947 */ /* 0x000fea000383ffff */
.L_x_531:
[----:B0-----:R0:W2:Y:S02]  /*19ac0*/  SYNCS.PHASECHK.TRANS64.TRYWAIT P1, [R8+URZ+0x19cc0], R7 ;  /* 0x019cc007080075a7 */ /* 0x0010a4000802017f */
[----:B--2---:R-:W-:Y:S05]  /*19ad0*/  @!P1 NANOSLEEP.SYNCS 0x989680 ;  /* 0x009896800000995d */ /* 0x004fea0003900000 */
[----:B------:R-:W2:Y:S02]  /*19ae0*/  @!P1 SYNCS.PHASECHK.TRANS64 P1, [R8+URZ+0x19cc0], R7 ;  /* 0x019cc007080095a7 */ /* 0x000ea4000802007f */
[----:B--2---:R-:W-:Y:S05]  /*19af0*/  @!P1 BRA `(.L_x_531) ;  /* 0xfffffffc00f09947 */ /* 0x004fea000383ffff */
[----:B------:R-:W-:Y:S05]  /*19b00*/  BRA `(.L_x_667) ;  /* 0xffffffa800087947 */ /* 0x000fea000383ffff */
.L_x_548:
[----:B-1----:R-:W0:Y:S01]  /*19b10*/  S2R R20, SR_TID.X ;  /* 0x0000000000147919 */ /* 0x002e220000002100 */
[----:B------:R-:W-:Y:S01]  /*19b20*/  BSSY B0, `(.L_x_668) ;  /* 0x000000a000007945 */ /* 0x000fe20003800000 */
        /* <DEDUP_REMOVED lines=9> */
.L_x_669:
[----:B------:R-:W-:Y:S05]  /*19bc0*/  BSYNC B0 ;  /* 0x0000000000007941 */ /* 0x000fea0003800000 */
.L_x_668:
[----:B------:R-:W-:Y:S05]  /*19bd0*/  BRA `(.L_x_670) ;  /* 0xffffffb400b07947 */ /* 0x000fea000383ffff */
.L_x_551:
[----:B0-----:R-:W2:Y:S02]  /*19be0*/  LDL R3, [R1+0x30] ;  /* 0x0000300001037983 */ /* 0x001ea40000100800 */
[----:B--2---:R0:W1:Y:S02]  /*19bf0*/  SYNCS.PHASECHK.TRANS64.TRYWAIT P0, [R4+URZ+0x19c80], R3 ;  /* 0x019c8003040075a7 */ /* 0x004064000800017f */
[----:B-1----:R-:W-:Y:S05]  /*19c00*/  @!P0 NANOSLEEP.SYNCS 0x989680 ;  /* 0x009896800000895d */ /* 0x002fea0003900000 */
[----:B------:R-:W1:Y:S02]  /*19c10*/  @!P0 SYNCS.PHASECHK.TRANS64 P0, [R4+URZ+0x19c80], R3 ;  /* 0x019c8003040085a7 */ /* 0x000e64000800007f */
[----:B-1----:R-:W-:Y:S05]  /*19c20*/  @!P0 BRA `(.L_x_551) ;  /* 0xfffffffc00ec8947 */ /* 0x002fea000383ffff */
[----:B------:R-:W-:Y:S05]  /*19c30*/  BRA `(.L_x_671) ;  /* 0xffffffb400c07947 */ /* 0x000fea000383ffff */
.L_x_552:
        /* <DEDUP_REMOVED lines=8> */
.L_x_673:
[----:B------:R-:W-:Y:S05]  /*19cc0*/  BSYNC B0 ;  /* 0x0000000000007941 */ /* 0x000fea0003800000 */
.L_x_672:
[----:B------:R-:W0:Y:S01]  /*19cd0*/  S2R R7, SR_TID.X ;  /* 0x0000000000077919 */ /* 0x000e220000002100 */
[----:B------:R-:W-:Y:S01]  /*19ce0*/  MOV R13, R8 ;  /* 0x00000008000d7202 */ /* 0x000fe20000000f00 */
[----:B------:R-:W-:Y:S02]  /*19cf0*/  IMAD.MOV.U32 R12, RZ, RZ, RZ ;  /* 0x000000ffff0c7224 */ /* 0x000fe400078e00ff */
[----:B------:R-:W-:Y:S02]  /*19d00*/  IMAD.MOV.U32 R11, RZ, RZ, 0x1e1f ;  /* 0x00001e1fff0b7424 */ /* 0x000fe400078e00ff */
[----:B------:R-:W-:Y:S02]  /*19d10*/  IMAD.MOV.U32 R15, RZ, RZ, -0x1 ;  /* 0xffffffffff0f7424 */ /* 0x000fe400078e00ff */
[----:B------:R-:W-:-:S07]  /*19d20*/  IMAD.MOV.U32 R0, RZ, RZ, R14 ;  /* 0x000000ffff007224 */ /* 0x000fce00078e000e */
[----:B0-----:R-:W-:Y:S05]  /*19d30*/  WARPSYNC.COLLECTIVE R15, `(.L_x_674) ;  /* 0x000000000f087348 */ /* 0x001fea0003c00000 */
[----:B------:R1:W2:Y:S02]  /*19d40*/  SHFL.IDX P6, R14, R13, R12, R11 ;  /* 0x0000000c0d0e7389 */ /* 0x0002a400000c000b */
[----:B012---:R-:W-:Y:S01]  /*19d50*/  ENDCOLLECTIVE ;  /* 0x000000000000791b */ /* 0x007fe20003800000 */
.L_x_674:
[----:B------:R-:W0:Y:S01]  /*19d60*/  LDC R11, c[0x0][0x2f4] ;  /* 0x0000bd00ff0b7b82 */ /* 0x000e220000000800 */
[----:B------:R-:W-:Y:S02]  /*19d70*/  IMAD.MOV.U32 R13, RZ, RZ, R9 ;  /* 0x000000ffff0d7224 */ /* 0x000fe400078e0009 */
[----:B------:R-:W-:Y:S02]  /*19d80*/  IMAD.SHL.U32 R15, R7, 0x10, RZ ;  /* 0x00000010070f7824 */ /* 0x000fe400078e00ff */
[----:B------:R-:W-:-:S03]  /*19d90*/  IMAD.MOV.U32 R6, RZ, RZ, R14 ;  /* 0x000000ffff067224 */ /* 0x000fc600078e000e */
[----:B------:R-:W-:-:S04]  /*19da0*/  LOP3.LUT R15, R15, 0x10, RZ, 0xc0, !PT ;  /* 0x000000100f0f7812 */ /* 0x000fc800078ec0ff */
[C---:B------:R-:W-:Y:S02]  /*19db0*/  IADD3 R6, P0, R15.reuse, R6, RZ ;  /* 0x000000060f067210 */ /* 0x040fe40007f1e0ff */
[----:B------:R-:W-:-:S03]  /*19dc0*/  LOP3.LUT R12, R15, 0x20, RZ, 0xfc, !PT ;  /* 0x000000200f0c7812 */ /* 0x000fc600078efcff */
[----:B------:R-:W-:Y:S02]  /*19dd0*/  IMAD.X R7, RZ, RZ, R0, P0 ;  /* 0x000000ffff077224 */ /* 0x000fe400000e0600 */
[----:B------:R-:W-:Y:S01]  /*19de0*/  IMAD.IADD R0, R22, 0x1, R10 ;  /* 0x0000000116007824 */ /* 0x000fe200078e020a */
[-C--:B0-----:R-:W-:Y:S02]  /*19df0*/  ISETP.GE.AND P4, PT, R15, R11.reuse, PT ;  /* 0x0000000b0f00720c */ /* 0x081fe40003f86270 */
[----:B------:R-:W-:Y:S01]  /*19e00*/  ISETP.GE.AND P2, PT, R12, R11, PT ;  /* 0x0000000b0c00720c */ /* 0x000fe20003f46270 */
[----:B------:R-:W-:Y:S01]  /*19e10*/  IMAD.MOV.U32 R12, RZ, RZ, 0x1 ;  /* 0x00000001ff0c7424 */ /* 0x000fe200078e00ff */
[----:B------:R-:W-:Y:S02]  /*19e20*/  ISETP.LT.OR P0, PT, R3, 0x1, P4 ;  /* 0x000000010300780c */ /* 0x000fe40002701670 */
[----:B------:R-:W-:-:S11]  /*19e30*/  LOP3.LUT R15, R15, 0x40, RZ, 0xfc, !PT ;  /* 0x000000400f0f7812 */ /* 0x000fd600078efcff */
        /* <DEDUP_REMOVED lines=13> */
.L_x_675:
[----:B------:R-:W-:Y:S01]  /*19f10*/  @!PT LDS RZ, [RZ] ;  /* 0x00000000fffff984 */ /* 0x000fe20000000800 */
[----:B------:R-:W-:Y:S01]  /*19f20*/  @!PT LDS RZ, [RZ] ;  /* 0x00000000fffff984 */ /* 0x000fe20000000800 */
[----:B------:R-:W-:Y:S01]  /*19f30*/  @!PT LDS RZ, [RZ] ;  /* 0x00000000fffff984 */ /* 0x000fe20000000800 */
[----:B------:R0:W-:Y:S01]  /*19f40*/  LDGSTS.E.BYPASS.LTC128B.128 [R0+0xb000], desc[UR42][R6.64+0x40], !P3 ;  /* 0x0b00004006007fae */ /* 0x0001e2000d901d6a */
[----:B------:R-:W-:Y:S01]  /*19f50*/  ISETP.GE.AND P3, PT, R3, 0x41, PT ;  /* 0x000000410300780c */ /* 0x000fe20003f66270 */
[----:B------:R-:W-:Y:S01]  /*19f60*/  IMAD.MOV.U32 R13, RZ, RZ, R8 ;  /* 0x000000ffff0d7224 */ /* 0x000fe200078e0008 */
[----:B------:R-:W-:-:S11]  /*19f70*/  MOV R9, R14 ;  /* 0x0000000e00097202 */ /* 0x000fd60000000f00 */
[----:B0-----:R-:W-:Y:S05]  /*19f80*/  WARPSYNC.COLLECTIVE R15, `(.L_x_676) ;  /* 0x000000000f087348 */ /* 0x001fea0003c00000 */
[----:B------:R1:W2:Y:S02]  /*19f90*/  SHFL.IDX P6, R14, R13, R12, R11 ;  /* 0x0000000c0d0e7389 */ /* 0x0002a400000c000b */
[----:B012---:R-:W-:Y:S01]  /*19fa0*/  ENDCOLLECTIVE ;  /* 0x000000000000791b */ /* 0x007fe20003800000 */
.L_x_676:
[----:B------:R-:W-:Y:S01]  /*19fb0*/  IMAD.MOV.U32 R6, RZ, RZ, R14 ;  /* 0x000000ffff067224 */ /* 0x000fe200078e000e */
[----:B------:R-:W-:Y:S06]  /*19fc0*/  BRA `(.L_x_677) ;  /* 0xffffffb400ac7947 */ /* 0x000fec000383ffff */
.L_x_557:
[----:B---3--:R-:W3:Y:S02]  /*19fd0*/  LDL R3, [R1+0x30] ;  /* 0x0000300001037983 */ /* 0x008ee40000100800 */
[----:B---3--:R3:W4:Y:S02]  /*19fe0*/  SYNCS.PHASECHK.TRANS64.TRYWAIT P0, [R4+URZ+0x19c40], R3 ;  /* 0x019c4003040075a7 */ /* 0x008724000800017f */
[----:B----4-:R-:W-:Y:S05]  /*19ff0*/  @!P0 NANOSLEEP.SYNCS 0x989680 ;  /* 0x009896800000895d */ /* 0x010fea0003900000 */
[----:B------:R-:W4:Y:S02]  /*1a000*/  @!P0 SYNCS.PHASECHK.TRANS64 P0, [R4+URZ+0x19c40], R3 ;  /* 0x019c4003040085a7 */ /* 0x000f24000800007f */
[----:B----4-:R-:W-:Y:S05]  /*1a010*/  @!P0 BRA `(.L_x_557) ;  /* 0xfffffffc00ec8947 */ /* 0x010fea000383ffff */
[----:B------:R-:W-:Y:S05]  /*1a020*/  BRA `(.L_x_678) ;  /* 0xffffffb8001c7947 */ /* 0x000fea000383ffff */
.L_x_558:
[----:B------:R-:W-:Y:S01]  /*1a030*/  BSSY B0, `(.L_x_679) ;  /* 0x0000008000007945 */ /* 0x000fe20003800000 */
[----:B------:R-:W-:Y:S02]  /*1a040*/  IMAD.MOV.U32 R13, RZ, RZ, R6 ;  /* 0x000000ffff0d7224 */ /* 0x000fe400078e0006 */
[----:B------:R-:W-:Y:S02]  /*1a050*/  IMAD.MOV.U32 R12, RZ, RZ, RZ ;  /* 0x000000ffff0c7224 */ /* 0x000fe400078e00ff */
[----:B------:R-:W-:Y:S02]  /*1a060*/  IMAD.MOV.U32 R11, RZ, RZ, 0x1e1f ;  /* 0x00001e1fff0b7424 */ /* 0x000fe400078e00ff */
[----:B------:R-:W-:-:S07]  /*1a070*/  IMAD.MOV.U32 R15, RZ, RZ, -0x1 ;  /* 0xffffffffff0f7424 */ /* 0x000fce00078e00ff */
[----:B--2---:R-:W-:Y:S05]  /*1a080*/  WARPSYNC.COLLECTIVE R15, `(.L_x_680) ;  /* 0x000000000f087348 */ /* 0x004fea0003c00000 */
[----:B------:R0:W1:Y:S02]  /*1a090*/  SHFL.IDX P6, R14, R13, R12, R11 ;  /* 0x0000000c0d0e7389 */ /* 0x00006400000c000b */
[----:B012---:R-:W-:Y:S01]  /*1a0a0*/  ENDCOLLECTIVE ;  /* 0x000000000000791b */ /* 0x007fe20003800000 */
.L_x_680:
[----:B------:R-:W-:Y:S05]  /*1a0b0*/  BSYNC B0 ;  /* 0x0000000000007941 */ /* 0x000fea0003800000 */
.L_x_679:
        /* <DEDUP_REMOVED lines=8> */
.L_x_681:
[----:B------:R-:W-:Y:S02]  /*1a140*/  IMAD.MOV.U32 R13, RZ, RZ, R6 ;  /* 0x000000ffff0d7224 */ /* 0x000fe400078e0006 */
[----:B------:R-:W-:Y:S01]  /*1a150*/  IMAD.MOV.U32 R12, RZ, RZ, 0x1 ;  /* 0x00000001ff0c7424 */ /* 0x000fe200078e00ff */
[----:B------:R-:W-:-:S07]  /*1a160*/  MOV R3, R14 ;  /* 0x0000000e00037202 */ /* 0x000fce0000000f00 */
[----:B------:R-:W-:Y:S05]  /*1a170*/  WARPSYNC.COLLECTIVE R15, `(.L_x_682) ;  /* 0x000000000f087348 */ /* 0x000fea0003c00000 */
[----:B------:R0:W1:Y:S02]  /*1a180*/  SHFL.IDX P6, R14, R13, R12, R11 ;  /* 0x0000000c0d0e7389 */ /* 0x00006400000c000b */
[----:B01----:R-:W-:Y:S01]  /*1a190*/  ENDCOLLECTIVE ;  /* 0x000000000000791b */ /* 0x003fe20003800000 */
.L_x_682:
[----:B------:R-:W-:-:S05]  /*1a1a0*/  @P1 IADD3 R3, P0, R8, R3, RZ ;  /* 0x0000000308031210 */ /* 0x000fca0007f1e0ff */
[----:B------:R-:W-:-:S05]  /*1a1b0*/  @P1 IMAD.X R2, RZ, RZ, R2, P0 ;  /* 0x000000ffff021224 */ /* 0x000fca00000e0602 */
[----:B------:R-:W-:Y:S01]  /*1a1c0*/  @P1 LOP3.LUT R3, R3, R2, RZ, 0x3c, !PT ;  /* 0x0000000203031212 */ /* 0x000fe200078e3cff */
[----:B------:R-:W-:-:S03]  /*1a1d0*/  IMAD.MOV.U32 R13, RZ, RZ, R5 ;  /* 0x000000ffff0d7224 */ /* 0x000fc600078e0005 */
[----:B------:R-:W-:-:S04]  /*1a1e0*/  @P1 LOP3.LUT R2, R3, R2, RZ, 0x3c, !PT ;  /* 0x0000000203021212 */ /* 0x000fc800078e3cff */
[----:B------:R-:W-:Y:S01]  /*1a1f0*/  @P1 LOP3.LUT R3, R3, R2, RZ, 0x3c, !PT ;  /* 0x0000000203031212 */ /* 0x000fe200078e3cff */
[----:B------:R-:W-:-:S04]  /*1a200*/  IMAD.MOV.U32 R6, RZ, RZ, R14 ;  /* 0x000000ffff067224 */ /* 0x000fc800078e000e */
[----:B------:R-:W-:Y:S01]  /*1a210*/  @!PT LDS RZ, [RZ] ;  /* 0x00000000fffff984 */ /* 0x000fe20000000800 */
[----:B------:R-:W-:Y:S01]  /*1a220*/  @!PT LDS RZ, [RZ] ;  /* 0x00000000fffff984 */ /* 0x000fe20000000800 */
[----:B------:R-:W-:Y:S01]  /*1a230*/  @!PT LDS RZ, [RZ] ;  /* 0x00000000fffff984 */ /* 0x000fe20000000800 */
[----:B------:R0:W-:Y:S03]  /*1a240*/  @P1 LDGSTS.E.BYPASS.LTC128B.128 [R0+0x13800], desc[UR42][R2.64], !P5 ;  /* 0x1380000002001fae */ /* 0x0001e6000e901d6a */
[----:B0-----:R-:W-:Y:S05]  /*1a250*/  WARPSYNC.COLLECTIVE R15, `(.L_x_683) ;  /* 0x000000000f087348 */ /* 0x001fea0003c00000 */
[----:B------:R1:W2:Y:S02]  /*1a260*/  SHFL.IDX P6, R14, R13, R12, R11 ;  /* 0x0000000c0d0e7389 */ /* 0x0002a400000c000b */
[----:B012---:R-:W-:Y:S01]  /*1a270*/  ENDCOLLECTIVE ;  /* 0x000000000000791b */ /* 0x007fe20003800000 */
.L_x_683:
[----:B------:R-:W-:Y:S01]  /*1a280*/  @!PT LDS RZ, [RZ] ;  /* 0x00000000fffff984 */ /* 0x000fe20000000800 */
[----:B------:R-:W-:Y:S01]  /*1a290*/  @!PT LDS RZ, [RZ] ;  /* 0x00000000fffff984 */ /* 0x000fe20000000800 */
[----:B------:R-:W-:Y:S01]  /*1a2a0*/  @!PT LDS RZ, [RZ] ;  /* 0x00000000fffff984 */ /* 0x000fe20000000800 */
[----:B------:R1:W-:Y:S04]  /*1a2b0*/  @P1 LDGSTS.E.BYPASS.LTC128B.128 [R0+0x14800], desc[UR42][R2.64+0x20], !P4 ;  /* 0x1480002002001fae */ /* 0x0003e8000e101d6a */
[----:B------:R1:W-:Y:S01]  /*1a2c0*/  @P1 LDGSTS.E.BYPASS.LTC128B.128 [R0+0x15800], desc[UR42][R2.64+0x40], !P2 ;  /* 0x1580004002001fae */ /* 0x0003e2000d101d6a */
[----:B------:R-:W-:Y:S01]  /*1a2d0*/  IMAD.MOV.U32 R5, RZ, RZ, R14 ;  /* 0x000000ffff057224 */ /* 0x000fe200078e000e */
[----:B------:R-:W-:Y:S06]  /*1a2e0*/  BRA `(.L_x_684) ;  /* 0xffffffb8001c7947 */ /* 0x000fec000383ffff */
.L_x_563:
[----:B------:R-:W-:Y:S02]  /*1a2f0*/  IMAD.MOV.U32 R13, RZ, RZ, R4 ;  /* 0x000000ffff0d7224 */ /* 0x000fe400078e0004 */
[----:B------:R-:W-:Y:S02]  /*1a300*/  IMAD.MOV.U32 R12, RZ, RZ, RZ ;  /* 0x000000ffff0c7224 */ /* 0x000fe400078e00ff */
[----:B------:R-:W-:Y:S02]  /*1a310*/  IMAD.MOV.U32 R11, RZ, RZ, 0x1e1f ;  /* 0x00001e1fff0b7424 */ /* 0x000fe400078e00ff */
[----:B------:R-:W-:Y:S02]  /*1a320*/  IMAD.MOV.U32 R15, RZ, RZ, -0x1 ;  /* 0xffffffffff0f7424 */ /* 0x000fe400078e00ff */
[----:B-----5:R-:W-:Y:S02]  /*1a330*/  IMAD R0, R21, R9, RZ ;  /* 0x0000000915007224 */ /* 0x020fe400078e02ff */
[----:B------:R-:W-:-:S07]  /*1a340*/  IMAD R17, R17, 0xc0, R20 ;  /* 0x000000c011117824 */ /* 0x000fce00078e0214 */
[----:B------:R-:W-:Y:S05]  /*1a350*/  WARPSYNC.COLLECTIVE R15, `(.L_x_685) ;  /* 0x000000000f087348 */ /* 0x000fea0003c00000 */
[----:B------:R0:W1:Y:S02]  /*1a360*/  SHFL.IDX P6, R14, R13, R12, R11 ;  /* 0x0000000c0d0e7389 */ /* 0x00006400000c000b */
[----:B01----:R-:W-:Y:S01]  /*1a370*/  ENDCOLLECTIVE ;  /* 0x000000000000791b */ /* 0x003fe20003800000 */
.L_x_685:
[----:B------:R-:W-:Y:S02]  /*1a380*/  ISETP.GE.AND P2, PT, R17, R0, PT ;  /* 0x000000001100720c */ /* 0x000fe40003f46270 */
[----:B------:R-:W-:Y:S01]  /*1a390*/  MOV R13, R6 ;  /* 0x00000006000d7202 */ /* 0x000fe20000000f00 */
[----:B------:R-:W-:-:S10]  /*1a3a0*/  IMAD.MOV.U32 R2, RZ, RZ, R14 ;  /* 0x000000ffff027224 */ /* 0x000fd400078e000e */
[----:B------:R-:W-:Y:S05]  /*1a3b0*/  WARPSYNC.COLLECTIVE R15, `(.L_x_686) ;  /* 0x000000000f087348 */ /* 0x000fea0003c00000 */
[----:B------:R0:W1:Y:S02]  /*1a3c0*/  SHFL.IDX P6, R14, R13, R12, R11 ;  /* 0x0000000c0d0e7389 */ /* 0x00006400000c000b */
[----:B01----:R-:W-:Y:S01]  /*1a3d0*/  ENDCOLLECTIVE ;  /* 0x000000000000791b */ /* 0x003fe20003800000 */
.L_x_686:
[----:B------:R-:W-:Y:S02]  /*1a3e0*/  IMAD.MOV.U32 R13, RZ, RZ, R4 ;  /* 0x000000ffff0d7224 */ /* 0x000fe400078e0004 */
[----:B------:R-:W-:Y:S02]  /*1a3f0*/  IMAD.MOV.U32 R12, RZ, RZ, 0x1 ;  /* 0x00000001ff0c7424 */ /* 0x000fe400078e00ff */
[----:B------:R-:W-:-:S07]  /*1a400*/  IMAD.MOV.U32 R3, RZ, RZ, R14 ;  /* 0x000000ffff037224 */ /* 0x000fce00078e000e */
[----:B------:R-:W-:Y:S05]  /*1a410*/  WARPSYNC.COLLECTIVE R15, `(.L_x_687) ;  /* 0x000000000f087348 */ /* 0x000fea0003c00000 */
[----:B------:R0:W1:Y:S02]  /*1a420*/  SHFL.IDX P6, R14, R13, R12, R11 ;  /* 0x0000000c0d0e7389 */ /* 0x00006400000c000b */
[----:B01----:R-:W-:Y:S01]  /*1a430*/  ENDCOLLECTIVE ;  /* 0x000000000000791b */ /* 0x003fe20003800000 */
.L_x_687:
        /* <DEDUP_REMOVED lines=10> */
.L_x_688:
[----:B------:R-:W-:Y:S01]  /*1a4e0*/  @!PT LDS RZ, [RZ] ;  /* 0x00000000fffff984 */ /* 0x000fe20000000800 */
[----:B------:R-:W-:Y:S01]  /*1a4f0*/  @!PT LDS RZ, [RZ] ;  /* 0x00000000fffff984 */ /* 0x000fe20000000800 */
[----:B------:R-:W-:Y:S01]  /*1a500*/  @!PT LDS RZ, [RZ] ;  /* 0x00000000fffff984 */ /* 0x000fe20000000800 */
[----:B------:R-:W-:Y:S04]  /*1a510*/  @!P2 LDGSTS.E.BYPASS.LTC128B.128 [R8+0xf000], desc[UR42][R2.64], !P3 ;  /* 0x0f0000000208afae */ /* 0x000fe8000d901d6a */
[----:B------:R-:W-:Y:S04]  /*1a520*/  @!P2 LDGSTS.E.BYPASS.LTC128B.128 [R8+0x10800], desc[UR42][R2.64+0x20], !P0 ;  /* 0x108000200208afae */ /* 0x000fe8000c101d6a */
[----:B------:R0:W-:Y:S01]  /*1a530*/  @!P2 LDGSTS.E.BYPASS.LTC128B.128 [R8+0x12000], desc[UR42][R2.64+0x40], !P1 ;  /* 0x120000400208afae */ /* 0x0001e2000c901d6a */
[----:B------:R-:W-:Y:S02]  /*1a540*/  IMAD.MOV.U32 R13, RZ, RZ, R5 ;  /* 0x000000ffff0d7224 */ /* 0x000fe400078e0005 */
[----:B------:R-:W-:-:S02]  /*1a550*/  IMAD.MOV.U32 R12, RZ, RZ, RZ ;  /* 0x000000ffff0c7224 */ /* 0x000fc400078e00ff */
[----:B0-----:R-:W-:Y:S02]  /*1a560*/  VIADD R3, R17, 0x40 ;  /* 0x0000004011037836 */ /* 0x001fe40000000000 */
[----:B------:R-:W-:-:S07]  /*1a570*/  IMAD.MOV.U32 R6, RZ, RZ, R14 ;  /* 0x000000ffff067224 */ /* 0x000fce00078e000e */
[----:B------:R-:W-:Y:S05]  /*1a580*/  WARPSYNC.COLLECTIVE R15, `(.L_x_689) ;  /* 0x000000000f087348 */ /* 0x000fea0003c00000 */
[----:B------:R0:W1:Y:S02]  /*1a590*/  SHFL.IDX P6, R14, R13, R12, R11 ;  /* 0x0000000c0d0e7389 */ /* 0x00006400000c000b */
[----:B01----:R-:W-:Y:S01]  /*1a5a0*/  ENDCOLLECTIVE ;  /* 0x000000000000791b */ /* 0x003fe20003800000 */
.L_x_689:
[----:B------:R-:W-:-:S13]  /*1a5b0*/  ISETP.GE.AND P2, PT, R3, R0, PT ;  /* 0x000000000300720c */ /* 0x000fda0003f46270 */
[----:B------:R-:W-:Y:S01]  /*1a5c0*/  @!P2 IADD3 R2, P4, R10, R6, RZ ;  /* 0x000000060a02a210 */ /* 0x000fe20007f9e0ff */
[----:B------:R-:W-:-:S04]  /*1a5d0*/  IMAD.MOV.U32 R13, RZ, RZ, R7 ;  /* 0x000000ffff0d7224 */ /* 0x000fc800078e0007 */
[----:B------:R-:W-:-:S05]  /*1a5e0*/  @!P2 IMAD.X R3, RZ, RZ, R4, P4 ;  /* 0x000000ffff03a224 */ /* 0x000fca00020e0604 */
[----:B------:R-:W-:Y:S01]  /*1a5f0*/  @!PT LDS RZ, [RZ] ;  /* 0x00000000fffff984 */ /* 0x000fe20000000800 */
[----:B------:R-:W-:Y:S01]  /*1a600*/  @!PT LDS RZ, [RZ] ;  /* 0x00000000fffff984 */ /* 0x000fe20000000800 */
[----:B------:R-:W-:Y:S01]  /*1a610*/  @!PT LDS RZ, [RZ] ;  /* 0x00000000fffff984 */ /* 0x000fe20000000800 */
[----:B------:R-:W-:Y:S04]  /*1a620*/  @!P2 LDGSTS.E.BYPASS.LTC128B.128 [R8+0xf800], desc[UR42][R2.64], !P3 ;  /* 0x0f8000000208afae */ /* 0x000fe8000d901d6a */
[----:B------:R-:W-:Y:S04]  /*1a630*/  @!P2 LDGSTS.E.BYPASS.LTC128B.128 [R8+0x11000], desc[UR42][R2.64+0x20], !P0 ;  /* 0x110000200208afae */ /* 0x000fe8000c101d6a */
[----:B------:R0:W-:Y:S02]  /*1a640*/  @!P2 LDGSTS.E.BYPASS.LTC128B.128 [R8+0x12800], desc[UR42][R2.64+0x40], !P1 ;  /* 0x128000400208afae */ /* 0x0001e4000c901d6a */
[----:B0-----:R-:W-:-:S07]  /*1a650*/  MOV R3, R14 ;  /* 0x0000000e00037202 */ /* 0x001fce0000000f00 */
[----:B------:R-:W-:Y:S05]  /*1a660*/  WARPSYNC.COLLECTIVE R15, `(.L_x_690) ;  /* 0x000000000f087348 */ /* 0x000fea0003c00000 */
[----:B------:R0:W1:Y:S02]  /*1a670*/  SHFL.IDX P6, R14, R13, R12, R11 ;  /* 0x0000000c0d0e7389 */ /* 0x00006400000c000b */
[----:B01----:R-:W-:Y:S01]  /*1a680*/  ENDCOLLECTIVE ;  /* 0x000000000000791b */ /* 0x003fe20003800000 */
.L_x_690:
[----:B------:R-:W-:Y:S01]  /*1a690*/  IMAD.MOV.U32 R2, RZ, RZ, R14 ;  /* 0x000000ffff027224 */ /* 0x000fe200078e000e */
[----:B------:R-:W-:Y:S06]  /*1a6a0*/  BRA `(.L_x_691) ;  /* 0xffffffbc00c87947 */ /* 0x000fec000383ffff */
.L_x_568:
[----:B--2---:R2:W3:Y:S02]  /*1a6b0*/  SYNCS.PHASECHK.TRANS64.TRYWAIT P0, [R22+URZ+0x19c20], R0 ;  /* 0x019c2000160075a7 */ /* 0x0044e4000800017f */
[----:B---3--:R-:W-:Y:S05]  /*1a6c0*/  @!P0 NANOSLEEP.SYNCS 0x989680 ;  /* 0x009896800000895d */ /* 0x008fea0003900000 */
[----:B------:R-:W3:Y:S02]  /*1a6d0*/  @!P0 SYNCS.PHASECHK.TRANS64 P0, [R22+URZ+0x19c20], R0 ;  /* 0x019c2000160085a7 */ /* 0x000ee4000800007f */
[----:B---3--:R-:W-:Y:S05]  /*1a6e0*/  @!P0 BRA `(.L_x_568) ;  /* 0xfffffffc00f08947 */ /* 0x008fea000383ffff */
[----:B------:R-:W-:Y:S05]  /*1a6f0*/  BRA `(.L_x_692) ;  /* 0xffffffc000387947 */ /* 0x000fea000383ffff */
.L_x_572:
[----:B0-----:R0:W1:Y:S02]  /*1a700*/  SYNCS.PHASECHK.TRANS64.TRYWAIT P0, [R0+URZ+0x19c80], R10 ;  /* 0x019c800a000075a7 */ /* 0x001064000800017f */
[----:B-1----:R-:W-:Y:S05]  /*1a710*/  @!P0 NANOSLEEP.SYNCS 0x989680 ;  /* 0x009896800000895d */ /* 0x002fea0003900000 */
[----:B------:R-:W1:Y:S02]  /*1a720*/  @!P0 SYNCS.PHASECHK.TRANS64 P0, [R0+URZ+0x19c80], R10 ;  /* 0x019c800a000085a7 */ /* 0x000e64000800007f */
[----:B-1----:R-:W-:Y:S05]  /*1a730*/  @!P0 BRA `(.L_x_572) ;  /* 0xfffffffc00f08947 */ /* 0x002fea000383ffff */
[----:B------:R-:W-:Y:S05]  /*1a740*/  BRA `(.L_x_693) ;  /* 0xffffffc400047947 */ /* 0x000fea000383ffff */
.L_x_573:
        /* <DEDUP_REMOVED lines=8> */
.L_x_695:
[----:B------:R-:W-:Y:S05]  /*1a7d0*/  BSYNC B0 ;  /* 0x0000000000007941 */ /* 0x000fea0003800000 */
.L_x_694:
[----:B------:R-:W0:Y:S01]  /*1a7e0*/  S2R R2, SR_TID.X ;  /* 0x0000000000027919 */ /* 0x000e220000002100 */
[----:B------:R-:W-:Y:S02]  /*1a7f0*/  IMAD.MOV.U32 R13, RZ, RZ, R21 ;  /* 0x000000ffff0d7224 */ /* 0x000fe400078e0015 */
[----:B------:R-:W-:Y:S02]  /*1a800*/  IMAD.MOV.U32 R12, RZ, RZ, RZ ;  /* 0x000000ffff0c7224 */ /* 0x000fe400078e00ff */
[----:B------:R-:W-:Y:S02]  /*1a810*/  IMAD.MOV.U32 R11, RZ, RZ, 0x1e1f ;  /* 0x00001e1fff0b7424 */ /* 0x000fe400078e00ff */
[----:B------:R-:W-:Y:S02]  /*1a820*/  IMAD.MOV.U32 R15, RZ, RZ, -0x1 ;  /* 0xffffffffff0f7424 */ /* 0x000fe400078e00ff */
[----:B------:R-:W-:Y:S02]  /*1a830*/  IMAD.MOV.U32 R3, RZ, RZ, R14 ;  /* 0x000000ffff037224 */ /* 0x000fe400078e000e */
[----:B------:R-:W-:-:S07]  /*1a840*/  IMAD.IADD R6, R22, 0x1, R6 ;  /* 0x0000000116067824 */ /* 0x000fce00078e0206 */
[----:B0-----:R-:W-:Y:S05]  /*1a850*/  WARPSYNC.COLLECTIVE R15, `(.L_x_696) ;  /* 0x000000000f087348 */ /* 0x001fea0003c00000 */
[----:B------:R1:W2:Y:S02]  /*1a860*/  SHFL.IDX P6, R14, R13, R12, R11 ;  /* 0x0000000c0d0e7389 */ /* 0x0002a400000c000b */
[----:B012---:R-:W-:Y:S01]  /*1a870*/  ENDCOLLECTIVE ;  /* 0x000000000000791b */ /* 0x007fe20003800000 */
.L_x_696:
[----:B------:R-:W-:Y:S02]  /*1a880*/  IMAD.MOV.U32 R13, RZ, RZ, R26 ;  /* 0x000000ffff0d7224 */ /* 0x000fe400078e001a */
[----:B------:R-:W-:Y:S01]  /*1a890*/  IMAD.MOV.U32 R12, RZ, RZ, 0x1 ;  /* 0x00000001ff0c7424 */ /* 0x000fe200078e00ff */
[----:B------:R-:W-:Y:S01]  /*1a8a0*/  SHF.L.U32 R15, R2, 0x4, RZ ;  /* 0x00000004020f7819 */ /* 0x000fe200000006ff */
        /* <DEDUP_REMOVED lines=8> */
.L_x_697:
        /* <DEDUP_REMOVED lines=11> */
.L_x_698:
[----:B------:R-:W-:Y:S01]  /*1a9e0*/  IMAD.MOV.U32 R2, RZ, RZ, R14 ;  /* 0x000000ffff027224 */ /* 0x000fe200078e000e */
[----:B------:R-:W-:Y:S06]  /*1a9f0*/  BRA `(.L_x_699) ;  /* 0xffffffc400107947 */ /* 0x000fec000383ffff */
.L_x_578:
[----:B---3--:R3:W4:Y:S02]  /*1aa00*/  SYNCS.PHASECHK.TRANS64.TRYWAIT P0, [R0+URZ+0x19c40], R10 ;  /* 0x019c400a000075a7 */ /* 0x008724000800017f */
[----:B----4-:R-:W-:Y:S05]  /*1aa10*/  @!P0 NANOSLEEP.SYNCS 0x989680 ;  /* 0x009896800000895d */ /* 0x010fea0003900000 */
[----:B------:R-:W4:Y:S02]  /*1aa20*/  @!P0 SYNCS.PHASECHK.TRANS64 P0, [R0+URZ+0x19c40], R10 ;  /* 0x019c400a000085a7 */ /* 0x000f24000800007f */
[----:B----4-:R-:W-:Y:S05]  /*1aa30*/  @!P0 BRA `(.L_x_578) ;  /* 0xfffffffc00f08947 */ /* 0x010fea000383ffff */
[----:B------:R-:W-:Y:S05]  /*1aa40*/  BRA `(.L_x_700) ;  /* 0xffffffc400747947 */ /* 0x000fea000383ffff */
.L_x_579:
[----:B------:R-:W-:Y:S01]  /*1aa50*/  BSSY B0, `(.L_x_701) ;  /* 0x0000008000007945 */ /* 0x000fe20003800000 */
[----:B------:R-:W-:Y:S01]  /*1aa60*/  IMAD.MOV.U32 R13, RZ, RZ, R8 ;  /* 0x000000ffff0d7224 */ /* 0x000fe200078e0008 */
[----:B------:R-:W-:Y:S01]  /*1aa70*/  MOV R11, 0x1e1f ;  /* 0x00001e1f000b7802 */ /* 0x000fe20000000f00 */
[----:B------:R-:W-:Y:S02]  /*1aa80*/  IMAD.MOV.U32 R12, RZ, RZ, RZ ;  /* 0x000000ffff0c7224 */ /* 0x000fe400078e00ff */
[----:B------:R-:W-:-:S07]  /*1aa90*/  IMAD.MOV.U32 R15, RZ, RZ, -0x1 ;  /* 0xffffffffff0f7424 */ /* 0x000fce00078e00ff */
[----:B0-23--:R-:W-:Y:S05]  /*1aaa0*/  WARPSYNC.COLLECTIVE R15, `(.L_x_702) ;  /* 0x000000000f087348 */ /* 0x00dfea0003c00000 */
[----:B------:R1:W4:Y:S02]  /*1aab0*/  SHFL.IDX P6, R14, R13, R12, R11 ;  /* 0x0000000c0d0e7389 */ /* 0x00032400000c000b */
[----:B01234-:R-:W-:Y:S01]  /*1aac0*/  ENDCOLLECTIVE ;  /* 0x000000000000791b */ /* 0x01ffe20003800000 */
.L_x_702:
[----:B------:R-:W-:Y:S05]  /*1aad0*/  BSYNC B0 ;  /* 0x0000000000007941 */ /* 0x000fea0003800000 */
.L_x_701:
        /* <DEDUP_REMOVED lines=8> */
.L_x_703:
[----:B------:R-:W-:Y:S02]  /*1ab60*/  IMAD.MOV.U32 R13, RZ, RZ, R8 ;  /* 0x000000ffff0d7224 */ /* 0x000fe400078e0008 */
[----:B------:R-:W-:Y:S02]  /*1ab70*/  IMAD.MOV.U32 R12, RZ, RZ, 0x1 ;  /* 0x00000001ff0c7424 */ /* 0x000fe400078e00ff */
[----:B------:R-:W-:-:S07]  /*1ab80*/  IMAD.MOV.U32 R2, RZ, RZ, R14 ;  /* 0x000000ffff027224 */ /* 0x000fce00078e000e */
[----:B------:R-:W-:Y:S05]  /*1ab90*/  WARPSYNC.COLLECTIVE R15, `(.L_x_704) ;  /* 0x000000000f087348 */ /* 0x000fea0003c00000 */
[----:B------:R0:W1:Y:S02]  /*1aba0*/  SHFL.IDX P6, R14, R13, R12, R11 ;  /* 0x0000000c0d0e7389 */ /* 0x00006400000c000b */
[----:B01----:R-:W-:Y:S01]  /*1abb0*/  ENDCOLLECTIVE ;  /* 0x000000000000791b */ /* 0x003fe20003800000 */
.L_x_704:
[----:B------:R-:W-:-:S05]  /*1abc0*/  IADD3 R2, P0, R21, R2, RZ ;  /* 0x0000000215027210 */ /* 0x000fca0007f1e0ff */
[----:B------:R-:W-:-:S05]  /*1abd0*/  IMAD.X R3, RZ, RZ, R3, P0 ;  /* 0x000000ffff037224 */ /* 0x000fca00000e0603 */
[----:B------:R-:W-:Y:S01]  /*1abe0*/  @!PT LDS RZ, [RZ] ;  /* 0x00000000fffff984 */ /* 0x000fe20000000800 */
[----:B------:R-:W-:Y:S01]  /*1abf0*/  @!PT LDS RZ, [RZ] ;  /* 0x00000000fffff984 */ /* 0x000fe20000000800 */
[----:B------:R-:W-:Y:S01]  /*1ac00*/  @!PT LDS RZ, [RZ] ;  /* 0x00000000fffff984 */ /* 0x000fe20000000800 */
[----:B------:R0:W-:Y:S01]  /*1ac10*/  LDGSTS.E.BYPASS.LTC128B.128 [R6+0x13800], desc[UR42][R2.64], !P4 ;  /* 0x1380000002067fae */ /* 0x0001e2000e101d6a */
[----:B------:R-:W-:-:S03]  /*1ac20*/  MOV R13, R7 ;  /* 0x00000007000d7202 */ /* 0x000fc60000000f00 */
[----:B------:R0:W-:Y:S04]  /*1ac30*/  LDGSTS.E.BYPASS.LTC128B.128 [R6+0x14800], desc[UR42][R2.64+0x20], !P3 ;  /* 0x1480002002067fae */ /* 0x0001e8000d901d6a */
[----:B------:R0:W-:Y:S01]  /*1ac40*/  LDGSTS.E.BYPASS.LTC128B.128 [R6+0x15800], desc[UR42][R2.64+0x40], !P2 ;  /* 0x1580004002067fae */ /* 0x0001e2000d101d6a */
[----:B------:R-:W-:-:S07]  /*1ac50*/  IMAD.MOV.U32 R8, RZ, RZ, R14 ;  /* 0x000000ffff087224 */ /* 0x000fce00078e000e */
[----:B0-----:R-:W-:Y:S05]  /*1ac60*/  WARPSYNC.COLLECTIVE R15, `(.L_x_705) ;  /* 0x000000000f087348 */ /* 0x001fea0003c00000 */
[----:B------:R1:W2:Y:S02]  /*1ac70*/  SHFL.IDX P6, R14, R13, R12, R11 ;  /* 0x0000000c0d0e7389 */ /* 0x0002a400000c000b */
[----:B012---:R-:W-:Y:S01]  /*1ac80*/  ENDCOLLECTIVE ;  /* 0x000000000000791b */ /* 0x007fe20003800000 */
.L_x_705:
[----:B------:R-:W-:Y:S01]  /*1ac90*/  IMAD.MOV.U32 R2, RZ, RZ, R14 ;  /* 0x000000ffff027224 */ /* 0x000fe200078e000e */
[----:B------:R-:W-:Y:S06]  /*1aca0*/  BRA `(.L_x_706) ;  /* 0xffffffc4007c7947 */ /* 0x000fec000383ffff */
.L_x_584:
[----:B0-----:R0:W2:Y:S02]  /*1acb0*/  SYNCS.PHASECHK.TRANS64.TRYWAIT P2, [R2+URZ+0x19c70], R0 ;  /* 0x019c7000020075a7 */ /* 0x0010a4000804017f */
[----:B--2---:R-:W-:Y:S05]  /*1acc0*/  @!P2 NANOSLEEP.SYNCS 0x989680 ;  /* 0x009896800000a95d */ /* 0x004fea0003900000 */
[----:B------:R-:W2:Y:S02]  /*1acd0*/  @!P2 SYNCS.PHASECHK.TRANS64 P2, [R2+URZ+0x19c70], R0 ;  /* 0x019c70000200a5a7 */ /* 0x000ea4000804007f */
[----:B--2---:R-:W-:Y:S05]  /*1ace0*/  @!P2 BRA `(.L_x_584) ;  /* 0xfffffffc00f0a947 */ /* 0x004fea000383ffff */
[----:B------:R-:W-:Y:S05]  /*1acf0*/  BRA `(.L_x_707) ;  /* 0xffffffc400e87947 */ /* 0x000fea000383ffff */
.L_x_586:
[----:B0-----:R0:W2:Y:S02]  /*1ad00*/  SYNCS.PHASECHK.TRANS64.TRYWAIT P2, [R2+URZ+0x19c60], R0 ;  /* 0x019c6000020075a7 */ /* 0x0010a4000804017f */
[----:B--2---:R-:W-:Y:S05]  /*1ad10*/  @!P2 NANOSLEEP.SYNCS 0x989680 ;  /* 0x009896800000a95d */ /* 0x004fea0003900000 */
[----:B------:R-:W2:Y:S02]  /*1ad20*/  @!P2 SYNCS.PHASECHK.TRANS64 P2, [R2+URZ+0x19c60], R0 ;  /* 0x019c60000200a5a7 */ /* 0x000ea4000804007f */
[----:B--2---:R-:W-:Y:S05]  /*1ad30*/  @!P2 BRA `(.L_x_586) ;  /* 0xfffffffc00f0a947 */ /* 0x004fea000383ffff */
[----:B------:R-:W-:Y:S05]  /*1ad40*/  BRA `(.L_x_708) ;  /* 0xffffffc400f87947 */ /* 0x000fea000383ffff */
.L_x_594:
[----:B0-----:R0:W1:Y:S02]  /*1ad50*/  SYNCS.PHASECHK.TRANS64.TRYWAIT P1, [R3+URZ+0x19c70], R0 ;  /* 0x019c7000030075a7 */ /* 0x001064000802017f */
[----:B-1----:R-:W-:Y:S05]  /*1ad60*/  @!P1 NANOSLEEP.SYNCS 0x989680 ;  /* 0x009896800000995d */ /* 0x002fea0003900000 */
[----:B------:R-:W1:Y:S02]  /*1ad70*/  @!P1 SYNCS.PHASECHK.TRANS64 P1, [R3+URZ+0x19c70], R0 ;  /* 0x019c7000030095a7 */ /* 0x000e64000802007f */
[----:B-1----:R-:W-:Y:S05]  /*1ad80*/  @!P1 BRA `(.L_x_594) ;  /* 0xfffffffc00f09947 */ /* 0x002fea000383ffff */
[----:B------:R-:W-:Y:S05]  /*1ad90*/  BRA `(.L_x_709) ;  /* 0xffffffcc005c7947 */ /* 0x000fea000383ffff */
.L_x_596:
[----:B0-----:R0:W1:Y:S02]  /*1ada0*/  SYNCS.PHASECHK.TRANS64.TRYWAIT P1, [R3+URZ+0x19c60], R0 ;  /* 0x019c6000030075a7 */ /* 0x001064000802017f */
[----:B-1----:R-:W-:Y:S05]  /*1adb0*/  @!P1 NANOSLEEP.SYNCS 0x989680 ;  /* 0x009896800000995d */ /* 0x002fea0003900000 */
[----:B------:R-:W1:Y:S02]  /*1adc0*/  @!P1 SYNCS.PHASECHK.TRANS64 P1, [R3+URZ+0x19c60], R0 ;  /* 0x019c6000030095a7 */ /* 0x000e64000802007f */
[----:B-1----:R-:W-:Y:S05]  /*1add0*/  @!P1 BRA `(.L_x_596) ;  /* 0xfffffffc00f09947 */ /* 0x002fea000383ffff */
[----:B------:R-:W-:Y:S05]  /*1ade0*/  BRA `(.L_x_710) ;  /* 0xffffffcc00687947 */ /* 0x000fea000383ffff */
.L_x_601:
[----:B------:R-:W-:Y:S01]  /*1adf0*/  BSSY B0, `(.L_x_711) ;  /* 0x0000008000007945 */ /* 0x000fe20003800000 */
[----:B------:R-:W-:Y:S02]  /*1ae00*/  IMAD.MOV.U32 R13, RZ, RZ, R16 ;  /* 0x000000ffff0d7224 */ /* 0x000fe400078e0010 */
[----:B------:R-:W-:Y:S02]  /*1ae10*/  IMAD.MOV.U32 R12, RZ, RZ, RZ ;  /* 0x000000ffff0c7224 */ /* 0x000fe400078e00ff */
[----:B0-----:R-:W-:Y:S02]  /*1ae20*/  IMAD.MOV.U32 R11, RZ, RZ, 0x1f ;  /* 0x0000001fff0b7424 */ /* 0x001fe400078e00ff */
[----:B------:R-:W-:-:S07]  /*1ae30*/  IMAD.MOV.U32 R15, RZ, RZ, -0x1 ;  /* 0xffffffffff0f7424 */ /* 0x000fce00078e00ff */
[----:B-1----:R-:W-:Y:S05]  /*1ae40*/  WARPSYNC.COLLECTIVE R15, `(.L_x_712) ;  /* 0x000000000f087348 */ /* 0x002fea0003c00000 */
[----:B------:R0:W2:Y:S02]  /*1ae50*/  SHFL.IDX P6, R14, R13, R12, R11 ;  /* 0x0000000c0d0e7389 */ /* 0x0000a400000c000b */
[----:B012---:R-:W-:Y:S01]  /*1ae60*/  ENDCOLLECTIVE ;  /* 0x000000000000791b */ /* 0x007fe20003800000 */
.L_x_712:
[----:B------:R-:W-:Y:S05]  /*1ae70*/  BSYNC B0 ;  /* 0x0000000000007941 */ /* 0x000fea0003800000 */
.L_x_711:
[----:B------:R-:W-:Y:S01]  /*1ae80*/  IMAD.MOV.U32 R13, RZ, RZ, R16 ;  /* 0x000000ffff0d7224 */ /* 0x000fe200078e0010 */
[----:B------:R-:W-:Y:S01]  /*1ae90*/  IADD3 R5, R19, R6, RZ ;  /* 0x0000000613057210 */ /* 0x000fe20007ffe0ff */
[----:B------:R-:W-:Y:S02]  /*1aea0*/  IMAD.MOV.U32 R12, RZ, RZ, 0x1 ;  /* 0x00000001ff0c7424 */ /* 0x000fe400078e00ff */
[----:B------:R-:W-:Y:S02]  /*1aeb0*/  IMAD.MOV.U32 R11, RZ, RZ, 0x1f ;  /* 0x0000001fff0b7424 */ /* 0x000fe400078e00ff */
[----:B------:R-:W-:Y:S02]  /*1aec0*/  IMAD.MOV.U32 R15, RZ, RZ, -0x1 ;  /* 0xffffffffff0f7424 */ /* 0x000fe400078e00ff */
[----:B------:R-:W-:-:S07]  /*1aed0*/  IMAD.MOV.U32 R0, RZ, RZ, R14 ;  /* 0x000000ffff007224 */ /* 0x000fce00078e000e */
[----:B------:R-:W-:Y:S05]  /*1aee0*/  WARPSYNC.COLLECTIVE R15, `(.L_x_713) ;  /* 0x000000000f087348 */ /* 0x000fea0003c00000 */
[----:B------:R0:W1:Y:S02]  /*1aef0*/  SHFL.IDX P6, R14, R13, R12, R11 ;  /* 0x0000000c0d0e7389 */ /* 0x00006400000c000b */
[----:B01----:R-:W-:Y:S01]  /*1af00*/  ENDCOLLECTIVE ;  /* 0x000000000000791b */ /* 0x003fe20003800000 */
.L_x_713:
[----:B------:R-:W-:Y:S02]  /*1af10*/  ULDC UR4, c[0x0][0xc3c] ;  /* 0x00030f0000047ab9 */ /* 0x000fe40000000800 */
[----:B------:R-:W-:-:S13]  /*1af20*/  ISETP.GE.OR P1, PT, R5, UR4, !P0 ;  /* 0x0000000405007c0c */ /* 0x000fda000c726670 */
[----:B------:R-:W0:Y:S01]  /*1af30*/  @!P1 LDC.64 R2, c[0x0][0xc80] ;  /* 0x00032000ff029b82 */ /* 0x000e220000000a00 */
[----:B------:R-:W-:Y:S02]  /*1af40*/  IMAD.MOV.U32 R11, RZ, RZ, RZ ;  /* 0x000000ffff0b7224 */ /* 0x000fe400078e00ff */
[----:B------:R-:W-:Y:S02]  /*1af50*/  IMAD.MOV.U32 R4, RZ, RZ, R14 ;  /* 0x000000ffff047224 */ /* 0x000fe400078e000e */
[----:B0-----:R-:W-:-:S06]  /*1af60*/  @!P1 IMAD.WIDE R2, R5, 0x4, R2 ;  /* 0x0000000405029825 */ /* 0x001fcc00078e0202 */
[----:B------:R0:W2:Y:S01]  /*1af70*/  @!P1 LDG.E R3, desc[UR42][R2.64] ;  /* 0x0000002a02039981 */ /* 0x0000a2000c1e1900 */
[C---:B------:R-:W-:Y:S02]  /*1af80*/  ISETP.GE.U32.AND P2, PT, R6.reuse, 0x2, PT ;  /* 0x000000020600780c */ /* 0x040fe40003f46070 */
[C---:B------:R-:W-:Y:S02]  /*1af90*/  ISETP.GE.U32.AND P3, PT, R6.reuse, 0x4, PT ;  /* 0x000000040600780c */ /* 0x040fe40003f66070 */
[C---:B------:R-:W-:Y:S02]  /*1afa0*/  ISETP.GE.U32.AND P4, PT, R6.reuse, 0x8, PT ;  /* 0x000000080600780c */ /* 0x040fe40003f86070 */
[C---:B------:R-:W-:Y:S01]  /*1afb0*/  ISETP.GE.U32.AND P5, PT, R6.reuse, 0x10, PT ;  /* 0x000000100600780c */ /* 0x040fe20003fa6070 */
[----:B0-----:R-:W-:Y:S02]  /*1afc0*/  IMAD.MOV.U32 R2, RZ, RZ, RZ ;  /* 0x000000ffff027224 */ /* 0x001fe400078e00ff */
[----:B--2---:R-:W-:Y:S01]  /*1afd0*/  @!P1 IMAD.MOV.U32 R2, RZ, RZ, R3 ;  /* 0x000000ffff029224 */ /* 0x004fe200078e0003 */
[----:B------:R-:W-:-:S03]  /*1afe0*/  ISETP.NE.AND P1, PT, R6, RZ, PT ;  /* 0x000000ff0600720c */ /* 0x000fc60003f25270 */
[----:B------:R-:W-:-:S10]  /*1aff0*/  IMAD.MOV.U32 R13, RZ, RZ, R2 ;  /* 0x000000ffff0d7224 */ /* 0x000fd400078e0002 */
[----:B------:R-:W-:Y:S05]  /*1b000*/  WARPSYNC.COLLECTIVE R15, `(.L_x_714) ;  /* 0x000000000f087348 */ /* 0x000fea0003c00000 */
[----:B------:R0:W1:Y:S02]  /*1b010*/  SHFL.UP P6, R14, R13, R12, R11 ;  /* 0x0400000c0d0e7389 */ /* 0x00006400000c000b */
[----:B01----:R-:W-:Y:S01]  /*1b020*/  ENDCOLLECTIVE ;  /* 0x000000000000791b */ /* 0x003fe20003800000 */
.L_x_714:
[----:B------:R-:W-:Y:S01]  /*1b030*/  IMAD.MOV.U32 R12, RZ, RZ, 0x2 ;  /* 0x00000002ff0c7424 */ /* 0x000fe200078e00ff */
[----:B------:R-:W-:-:S05]  /*1b040*/  SEL R5, R14, RZ, P1 ;  /* 0x000000ff0e057207 */ /* 0x000fca0000800000 */
[----:B------:R-:W-:-:S04]  /*1b050*/  IMAD.IADD R3, R2, 0x1, R5 ;  /* 0x0000000102037824 */ /* 0x000fc800078e0205 */
[----:B------:R-:W-:-:S07]  /*1b060*/  IMAD.MOV.U32 R13, RZ, RZ, R3 ;  /* 0x000000ffff0d7224 */ /* 0x000fce00078e0003 */
[----:B------:R-:W-:Y:S05]  /*1b070*/  WARPSYNC.COLLECTIVE R15, `(.L_x_715) ;  /* 0x000000000f087348 */ /* 0x000fea0003c00000 */
[----:B------:R0:W1:Y:S02]  /*1b080*/  SHFL.UP P6, R14, R13, R12, R11 ;  /* 0x0400000c0d0e7389 */ /* 0x00006400000c000b */
[----:B01----:R-:W-:Y:S01]  /*1b090*/  ENDCOLLECTIVE ;  /* 0x000000000000791b */ /* 0x003fe20003800000 */
.L_x_715:
[----:B------:R-:W-:Y:S01]  /*1b0a0*/  IMAD.MOV.U32 R12, RZ, RZ, 0x4 ;  /* 0x00000004ff0c7424 */ /* 0x000fe200078e00ff */
[----:B------:R-:W-:-:S05]  /*1b0b0*/  SEL R14, R14, RZ, P2 ;  /* 0x000000ff0e0e7207 */ /* 0x000fca0001000000 */
[----:B------:R-:W-:-:S04]  /*1b0c0*/  IMAD.IADD R3, R3, 0x1, R14 ;  /* 0x0000000103037824 */ /* 0x000fc800078e020e */
[----:B------:R-:W-:-:S07]  /*1b0d0*/  IMAD.MOV.U32 R13, RZ, RZ, R3 ;  /* 0x000000ffff0d7224 */ /* 0x000fce00078e0003 */
[----:B------:R-:W-:Y:S05]  /*1b0e0*/  WARPSYNC.COLLECTIVE R15, `(.L_x_716) ;  /* 0x000000000f087348 */ /* 0x000fea0003c00000 */
[----:B------:R0:W1:Y:S02]  /*1b0f0*/  SHFL.UP P6, R14, R13, R12, R11 ;  /* 0x0400000c0d0e7389 */ /* 0x00006400000c000b */
[----:B01----:R-:W-:Y:S01]  /*1b100*/  ENDCOLLECTIVE ;  /* 0x000000000000791b */ /* 0x003fe20003800000 */
.L_x_716:
[----:B------:R-:W-:Y:S01]  /*1b110*/  IMAD.MOV.U32 R12, RZ, RZ, 0x8 ;  /* 0x00000008ff0c7424 */ /* 0x000fe200078e00ff */
[----:B------:R-:W-:-:S05]  /*1b120*/  SEL R14, R14, RZ, P3 ;  /* 0x000000ff0e0e7207 */ /* 0x000fca0001800000 */
[----:B------:R-:W-:-:S05]  /*1b130*/  IMAD.IADD R3, R3, 0x1, R14 ;  /* 0x0000000103037824 */ /* 0x000fca00078e020e */
[----:B------:R-:W-:-:S07]  /*1b140*/  MOV R13, R3 ;  /* 0x00000003000d7202 */ /* 0x000fce0000000f00 */
[----:B------:R-:W-:Y:S05]  /*1b150*/  WARPSYNC.COLLECTIVE R15, `(.L_x_717) ;  /* 0x000000000f087348 */ /* 0x000fea0003c00000 */
[----:B------:R0:W1:Y:S02]  /*1b160*/  SHFL.UP P6, R14, R13, R12, R11 ;  /* 0x0400000c0d0e7389 */ /* 0x00006400000c000b */
[----:B01----:R-:W-:Y:S01]  /*1b170*/  ENDCOLLECTIVE ;  /* 0x000000000000791b */ /* 0x003fe20003800000 */
.L_x_717:
[----:B------:R-:W-:Y:S01]  /*1b180*/  IMAD.MOV.U32 R12, RZ, RZ, 0x10 ;  /* 0x00000010ff0c7424 */ /* 0x000fe200078e00ff */
[----:B------:R-:W-:-:S05]  /*1b190*/  SEL R14, R14, RZ, P4 ;  /* 0x000000ff0e0e7207 */ /* 0x000fca0002000000 */
[----:B------:R-:W-:-:S04]  /*1b1a0*/  IMAD.IADD R3, R3, 0x1, R14 ;  /* 0x0000000103037824 */ /* 0x000fc800078e020e */
[----:B------:R-:W-:-:S07]  /*1b1b0*/  IMAD.MOV.U32 R13, RZ, RZ, R3 ;  /* 0x000000ffff0d7224 */ /* 0x000fce00078e0003 */
[----:B------:R-:W-:Y:S05]  /*1b1c0*/  WARPSYNC.COLLECTIVE R15, `(.L_x_718) ;  /* 0x000000000f087348 */ /* 0x000fea0003c00000 */
[----:B------:R0:W1:Y:S02]  /*1b1d0*/  SHFL.UP P6, R14, R13, R12, R11 ;  /* 0x0400000c0d0e7389 */ /* 0x00006400000c000b */
[----:B01----:R-:W-:Y:S01]  /*1b1e0*/  ENDCOLLECTIVE ;  /* 0x000000000000791b */ /* 0x003fe20003800000 */
.L_x_718:
[----:B------:R-:W-:Y:S02]  /*1b1f0*/  IMAD.MOV.U32 R12, RZ, RZ, 0x1f ;  /* 0x0000001fff0c7424 */ /* 0x000fe400078e00ff */
[----:B------:R-:W-:Y:S01]  /*1b200*/  IMAD.MOV.U32 R11, RZ, RZ, 0x1f ;  /* 0x0000001fff0b7424 */ /* 0x000fe200078e00ff */
[----:B------:R-:W-:-:S05]  /*1b210*/  SEL R14, R14, RZ, P5 ;  /* 0x000000ff0e0e7207 */ /* 0x000fca0002800000 */
[----:B------:R-:W-:-:S04]  /*1b220*/  IMAD.IADD R3, R3, 0x1, R14 ;  /* 0x0000000103037824 */ /* 0x000fc800078e020e */
[----:B------:R-:W-:-:S07]  /*1b230*/  IMAD.MOV.U32 R13, RZ, RZ, R3 ;  /* 0x000000ffff0d7224 */ /* 0x000fce00078e0003 */
[----:B------:R-:W-:Y:S05]  /*1b240*/  WARPSYNC.COLLECTIVE R15, `(.L_x_719) ;  /* 0x000000000f087348 */ /* 0x000fea0003c00000 */
[----:B------:R0:W1:Y:S02]  /*1b250*/  SHFL.IDX P6, R14, R13, R12, R11 ;  /* 0x0000000c0d0e7389 */ /* 0x00006400000c000b */
[----:B01----:R-:W-:Y:S01]  /*1b260*/  ENDCOLLECTIVE ;  /* 0x000000000000791b */ /* 0x003fe20003800000 */
.L_x_719:
[----:B------:R-:W-:Y:S05]  /*1b270*/  BRA `(.L_x_720) ;  /* 0xffffffd0001c7947 */ /* 0x000fea000383ffff */
.L_x_606:
[----:B------:R-:W-:Y:S01]  /*1b280*/  BSSY B0, `(.L_x_721) ;  /* 0x0000008000007945 */ /* 0x000fe20003800000 */
[----:B-----5:R-:W-:Y:S01]  /*1b290*/  IMAD.MOV.U32 R13, RZ, RZ, R2 ;  /* 0x000000ffff0d7224 */ /* 0x020fe200078e0002 */
[----:B------:R-:W-:Y:S01]  /*1b2a0*/  MOV R15, 0xffffffff ;  /* 0xffffffff000f7802 */ /* 0x000fe20000000f00 */
[----:B------:R-:W-:Y:S02]  /*1b2b0*/  IMAD.MOV.U32 R12, RZ, RZ, 0x1 ;  /* 0x00000001ff0c7424 */ /* 0x000fe400078e00ff */
[----:B------:R-:W-:-:S07]  /*1b2c0*/  IMAD.MOV.U32 R11, RZ, RZ, RZ ;  /* 0x000000ffff0b7224 */ /* 0x000fce00078e00ff */
[----:B0-----:R-:W-:Y:S05]  /*1b2d0*/  WARPSYNC.COLLECTIVE R15, `(.L_x_722) ;  /* 0x000000000f087348 */ /* 0x001fea0003c00000 */
[----:B------:R1:W2:Y:S02]  /*1b2e0*/  SHFL.UP P6, R14, R13, R12, R11 ;  /* 0x0400000c0d0e7389 */ /* 0x0002a400000c000b */
[----:B012---:R-:W-:Y:S01]  /*1b2f0*/  ENDCOLLECTIVE ;  /* 0x000000000000791b */ /* 0x007fe20003800000 */
.L_x_722:
[----:B------:R-:W-:Y:S05]  /*1b300*/  BSYNC B0 ;  /* 0x0000000000007941 */ /* 0x000fea0003800000 */
.L_x_721:
[----:B------:R-:W-:Y:S01]  /*1b310*/  SEL R3, R14, RZ, P1 ;  /* 0x000000ff0e037207 */ /* 0x000fe20000800000 */
[----:B------:R-:W-:Y:S02]  /*1b320*/  IMAD.MOV.U32 R12, RZ, RZ, 0x2 ;  /* 0x00000002ff0c7424 */ /* 0x000fe400078e00ff */
[----:B------:R-:W-:Y:S02]  /*1b330*/  IMAD.MOV.U32 R11, RZ, RZ, RZ ;  /* 0x000000ffff0b7224 */ /* 0x000fe400078e00ff */
[----:B------:R-:W-:Y:S02]  /*1b340*/  IMAD.IADD R3, R2, 0x1, R3 ;  /* 0x0000000102037824 */ /* 0x000fe400078e0203 */
[----:B------:R-:W-:Y:S02]  /*1b350*/  IMAD.MOV.U32 R15, RZ, RZ, -0x1 ;  /* 0xffffffffff0f7424 */ /* 0x000fe400078e00ff */
[----:B------:R-:W-:-:S07]  /*1b360*/  IMAD.MOV.U32 R13, RZ, RZ, R3 ;  /* 0x000000ffff0d7224 */ /* 0x000fce00078e0003 */
[----:B------:R-:W-:Y:S05]  /*1b370*/  WARPSYNC.COLLECTIVE R15, `(.L_x_723) ;  /* 0x000000000f087348 */ /* 0x000fea0003c00000 */
[----:B------:R0:W1:Y:S02]  /*1b380*/  SHFL.UP P6, R14, R13, R12, R11 ;  /* 0x0400000c0d0e7389 */ /* 0x00006400000c000b */
[----:B01----:R-:W-:Y:S01]  /*1b390*/  ENDCOLLECTIVE ;  /* 0x000000000000791b */ /* 0x003fe20003800000 */
.L_x_723:
[----:B------:R-:W-:Y:S01]  /*1b3a0*/  IMAD.MOV.U32 R12, RZ, RZ, 0x4 ;  /* 0x00000004ff0c7424 */ /* 0x000fe200078e00ff */
[----:B------:R-:W-:-:S05]  /*1b3b0*/  SEL R14, R14, RZ, P2 ;  /* 0x000000ff0e0e7207 */ /* 0x000fca0001000000 */
[----:B------:R-:W-:-:S04]  /*1b3c0*/  IMAD.IADD R3, R3, 0x1, R14 ;  /* 0x0000000103037824 */ /* 0x000fc800078e020e */
[----:B------:R-:W-:-:S07]  /*1b3d0*/  IMAD.MOV.U32 R13, RZ, RZ, R3 ;  /* 0x000000ffff0d7224 */ /* 0x000fce00078e0003 */
[----:B------:R-:W-:Y:S05]  /*1b3e0*/  WARPSYNC.COLLECTIVE R15, `(.L_x_724) ;  /* 0x000000000f087348 */ /* 0x000fea0003c00000 */
[----:B------:R0:W1:Y:S02]  /*1b3f0*/  SHFL.UP P6, R14, R13, R12, R11 ;  /* 0x0400000c0d0e7389 */ /* 0x00006400000c000b */
[----:B01----:R-:W-:Y:S01]  /*1b400*/  ENDCOLLECTIVE ;  /* 0x000000000000791b */ /* 0x003fe20003800000 */
.L_x_724:
[----:B------:R-:W-:Y:S01]  /*1b410*/  IMAD.MOV.U32 R12, RZ, RZ, 0x8 ;  /* 0x00000008ff0c7424 */ /* 0x000fe200078e00ff */
[----:B------:R-:W-:-:S05]  /*1b420*/  SEL R14, R14, RZ, P3 ;  /* 0x000000ff0e0e7207 */ /* 0x000fca0001800000 */
[----:B------:R-:W-:-:S04]  /*1b430*/  IMAD.IADD R3, R3, 0x1, R14 ;  /* 0x0000000103037824 */ /* 0x000fc800078e020e */
[----:B------:R-:W-:-:S07]  /*1b440*/  IMAD.MOV.U32 R13, RZ, RZ, R3 ;  /* 0x000000ffff0d7224 */ /* 0x000fce00078e0003 */
[----:B------:R-:W-:Y:S05]  /*1b450*/  WARPSYNC.COLLECTIVE R15, `(.L_x_725) ;  /* 0x000000000f087348 */ /* 0x000fea0003c00000 */
[----:B------:R0:W1:Y:S02]  /*1b460*/  SHFL.UP P6, R14, R13, R12, R11 ;  /* 0x0400000c0d0e7389 */ /* 0x00006400000c000b */
[----:B01----:R-:W-:Y:S01]  /*1b470*/  ENDCOLLECTIVE ;  /* 0x000000000000791b */ /* 0x003fe20003800000 */
.L_x_725:
[----:B------:R-:W-:Y:S01]  /*1b480*/  IMAD.MOV.U32 R12, RZ, RZ, 0x10 ;  /* 0x00000010ff0c7424 */ /* 0x000fe200078e00ff */
[----:B------:R-:W-:-:S04]  /*1b490*/  SEL R14, R14, RZ, P4 ;  /* 0x000000ff0e0e7207 */ /* 0x000fc80002000000 */
[----:B------:R-:W-:-:S05]  /*1b4a0*/  IADD3 R3, R3, R14, RZ ;  /* 0x0000000e03037210 */ /* 0x000fca0007ffe0ff */
[----:B------:R-:W-:-:S07]  /*1b4b0*/  IMAD.MOV.U32 R13, RZ, RZ, R3 ;  /* 0x000000ffff0d7224 */ /* 0x000fce00078e0003 */
[----:B------:R-:W-:Y:S05]  /*1b4c0*/  WARPSYNC.COLLECTIVE R15, `(.L_x_726) ;  /* 0x000000000f087348 */ /* 0x000fea0003c00000 */
[----:B------:R0:W1:Y:S02]  /*1b4d0*/  SHFL.UP P6, R14, R13, R12, R11 ;  /* 0x0400000c0d0e7389 */ /* 0x00006400000c000b */
[----:B01----:R-:W-:Y:S01]  /*1b4e0*/  ENDCOLLECTIVE ;  /* 0x000000000000791b */ /* 0x003fe20003800000 */
.L_x_726:
        /* <DEDUP_REMOVED lines=8> */
.L_x_727:
[----:B------:R-:W-:Y:S05]  /*1b570*/  BRA `(.L_x_728) ;  /* 0xffffffcc00f87947 */ /* 0x000fea000383ffff */
.L_x_608:
[----:B------:R-:W-:Y:S01]  /*1b580*/  BSSY B0, `(.L_x_729) ;  /* 0x0000006000007945 */ /* 0x000fe20003800000 */
[----:B------:R-:W-:Y:S01]  /*1b590*/  PLOP3.LUT P6, PT, P6, PT, PT, 0x8, 0x0 ;  /* 0x000000000000781c */ /* 0x000fe200037ce170 */
[----:B------:R-:W-:-:S12]  /*1b5a0*/  IMAD.MOV.U32 R15, RZ, RZ, -0x1 ;  /* 0xffffffffff0f7424 */ /* 0x000fd800078e00ff */
[----:B0-----:R-:W-:Y:S05]  /*1b5b0*/  WARPSYNC.COLLECTIVE R15, `(.L_x_730) ;  /* 0x000000000f087348 */ /* 0x001fea0003c00000 */
[----:B------:R-:W-:Y:S01]  /*1b5c0*/  VOTE.ANY R14, PT, P6 ;  /* 0x00000000000e7806 */ /* 0x000fe200030e0100 */
[----:B0-----:R-:W-:Y:S06]  /*1b5d0*/  ENDCOLLECTIVE ;  /* 0x000000000000791b */ /* 0x001fec0003800000 */
.L_x_730:
[----:B------:R-:W-:Y:S05]  /*1b5e0*/  BSYNC B0 ;  /* 0x0000000000007941 */ /* 0x000fea0003800000 */
.L_x_729:
[----:B------:R-:W-:Y:S01]  /*1b5f0*/  IMAD.MOV.U32 R5, RZ, RZ, R14 ;  /* 0x000000ffff057224 */ /* 0x000fe200078e000e */
[----:B------:R-:W-:Y:S01]  /*1b600*/  MOV R15, 0xffffffff ;  /* 0xffffffff000f7802 */ /* 0x000fe20000000f00 */
[----:B------:R-:W-:Y:S02]  /*1b610*/  IMAD.MOV.U32 R13, RZ, RZ, R2 ;  /* 0x000000ffff0d7224 */ /* 0x000fe400078e0002 */
[----:B------:R-:W0:Y:S01]  /*1b620*/  POPC R4, R5 ;  /* 0x0000000500047309 */ /* 0x000e220000000000 */
[----:B------:R-:W-:Y:S02]  /*1b630*/  IMAD.MOV.U32 R11, RZ, RZ, 0x1f ;  /* 0x0000001fff0b7424 */ /* 0x000fe400078e00ff */
[----:B0-----:R-:W-:-:S07]  /*1b640*/  IMAD.MOV.U32 R12, RZ, RZ, R4 ;  /* 0x000000ffff0c7224 */ /* 0x001fce00078e0004 */
[----:B------:R-:W-:Y:S05]  /*1b650*/  WARPSYNC.COLLECTIVE R15, `(.L_x_731) ;  /* 0x000000000f087348 */ /* 0x000fea0003c00000 */
[----:B------:R0:W1:Y:S02]  /*1b660*/  SHFL.IDX P6, R14, R13, R12, R11 ;  /* 0x0000000c0d0e7389 */ /* 0x00006400000c000b */
[----:B01----:R-:W-:Y:S01]  /*1b670*/  ENDCOLLECTIVE ;  /* 0x000000000000791b */ /* 0x003fe20003800000 */
.L_x_731:
[----:B------:R-:W-:Y:S01]  /*1b680*/  IMAD.MOV.U32 R17, RZ, RZ, R14 ;  /* 0x000000ffff117224 */ /* 0x000fe200078e000e */
[----:B------:R-:W-:Y:S06]  /*1b690*/  BRA `(.L_x_732) ;  /* 0xffffffcc00e87947 */ /* 0x000fec000383ffff */
.L_x_610:
[----:B------:R-:W-:Y:S01]  /*1b6a0*/  BSSY B0, `(.L_x_733) ;  /* 0x0000007000007945 */ /* 0x000fe20003800000 */
[----:B------:R-:W-:Y:S02]  /*1b6b0*/  IMAD.MOV.U32 R13, RZ, RZ, R3 ;  /* 0x000000ffff0d7224 */ /* 0x000fe400078e0003 */
[----:B------:R-:W-:Y:S02]  /*1b6c0*/  IMAD.MOV.U32 R11, RZ, RZ, 0x1f ;  /* 0x0000001fff0b7424 */ /* 0x000fe400078e00ff */
[----:B------:R-:W-:-:S07]  /*1b6d0*/  IMAD.MOV.U32 R15, RZ, RZ, -0x1 ;  /* 0xffffffffff0f7424 */ /* 0x000fce00078e00ff */
[----:B0-2---:R-:W-:Y:S05]  /*1b6e0*/  WARPSYNC.COLLECTIVE R15, `(.L_x_734) ;  /* 0x000000000f087348 */ /* 0x005fea0003c00000 */
[----:B------:R1:W3:Y:S02]  /*1b6f0*/  SHFL.IDX P6, R14, R13, R12, R11 ;  /* 0x0000000c0d0e7389 */ /* 0x0002e400000c000b */
[----:B0123--:R-:W-:Y:S01]  /*1b700*/  ENDCOLLECTIVE ;  /* 0x000000000000791b */ /* 0x00ffe20003800000 */
.L_x_734:
[----:B------:R-:W-:Y:S05]  /*1b710*/  BSYNC B0 ;  /* 0x0000000000007941 */ /* 0x000fea0003800000 */
.L_x_733:
[----:B------:R-:W-:Y:S01]  /*1b720*/  IMAD.MOV.U32 R2, RZ, RZ, R14 ;  /* 0x000000ffff027224 */ /* 0x000fe200078e000e */
[----:B------:R-:W-:Y:S06]  /*1b730*/  BRA `(.L_x_609) ;  /* 0xffffffcc00dc7947 */ /* 0x000fec000383ffff */
.L_x_614:
[----:B0-----:R0:W1:Y:S02]  /*1b740*/  SYNCS.PHASECHK.TRANS64.TRYWAIT P0, [R5+URZ+0x19c20], R0 ;  /* 0x019c2000050075a7 */ /* 0x001064000800017f */
[----:B-1----:R-:W-:Y:S05]  /*1b750*/  @!P0 NANOSLEEP.SYNCS 0x989680 ;  /* 0x009896800000895d */ /* 0x002fea0003900000 */
[----:B------:R-:W1:Y:S02]  /*1b760*/  @!P0 SYNCS.PHASECHK.TRANS64 P0, [R5+URZ+0x19c20], R0 ;  /* 0x019c2000050085a7 */ /* 0x000e64000800007f */
[----:B-1----:R-:W-:Y:S05]  /*1b770*/  @!P0 BRA `(.L_x_614) ;  /* 0xfffffffc00f08947 */ /* 0x002fea000383ffff */
[----:B------:R-:W-:Y:S05]  /*1b780*/  BRA `(.L_x_735) ;  /* 0xffffffd000d07947 */ /* 0x000fea000383ffff */
.L_x_615:
        /* <DEDUP_REMOVED lines=11> */
.L_x_737:
[----:B------:R-:W-:Y:S05]  /*1b840*/  BSYNC B0 ;  /* 0x0000000000007941 */ /* 0x000fea0003800000 */
.L_x_736:
[----:B------:R-:W-:Y:S05]  /*1b850*/  BRA `(.L_x_738) ;  /* 0xffffffd000b87947 */ /* 0x000fea000383ffff */
.L_x_616:
[----:B------:R-:W-:Y:S01]  /*1b860*/  BSSY B0, `(.L_x_739) ;  /* 0x0000006000007945 */ /* 0x000fe20003800000 */
[----:B------:R-:W-:-:S07]  /*1b870*/  IMAD.MOV.U32 R15, RZ, RZ, -0x1 ;  /* 0xffffffffff0f7424 */ /* 0x000fce00078e00ff */
[----:B0-----:R-:W-:Y:S05]  /*1b880*/  WARPSYNC.COLLECTIVE R15, `(.L_x_740) ;  /* 0x000000000f0c7348 */ /* 0x001fea0003c00000 */
[----:B------:R-:W-:Y:S02]  /*1b890*/  ELECT P6, UR62, PT ;  /* 0x00000000003e782f */ /* 0x000fe400038c0000 */
[----:B------:R-:W-:Y:S01]  /*1b8a0*/  MOV R14, UR62 ;  /* 0x0000003e000e7c02 */ /* 0x000fe20008000f00 */
[----:B0-----:R-:W-:Y:S10]  /*1b8b0*/  ENDCOLLECTIVE ;  /* 0x000000000000791b */ /* 0x001ff40003800000 */
.L_x_740:
[----:B------:R-:W-:Y:S05]  /*1b8c0*/  BSYNC B0 ;  /* 0x0000000000007941 */ /* 0x000fea0003800000 */
.L_x_739:
[----:B------:R-:W-:Y:S05]  /*1b8d0*/  BRA `(.L_x_741) ;  /* 0xffffffd000ac7947 */ /* 0x000fea000383ffff */
.L_x_618:
[----:B0-----:R0:W1:Y:S02]  /*1b8e0*/  SYNCS.PHASECHK.TRANS64.TRYWAIT P1, [R3+URZ+0x19c40], R2 ;  /* 0x019c4002030075a7 */ /* 0x001064000802017f */
[----:B-1----:R-:W-:Y:S05]  /*1b8f0*/  @!P1 NANOSLEEP.SYNCS 0x989680 ;  /* 0x009896800000995d */ /* 0x002fea0003900000 */
[----:B------:R-:W1:Y:S02]  /*1b900*/  @!P1 SYNCS.PHASECHK.TRANS64 P1, [R3+URZ+0x19c40], R2 ;  /* 0x019c4002030095a7 */ /* 0x000e64000802007f */
[----:B-1----:R-:W-:Y:S05]  /*1b910*/  @!P1 BRA `(.L_x_618) ;  /* 0xfffffffc00f09947 */ /* 0x002fea000383ffff */
[----:B------:R-:W-:Y:S05]  /*1b920*/  BRA `(.L_x_742) ;  /* 0xffffffd000cc7947 */ /* 0x000fea000383ffff */
.L_x_620:
[----:B-1----:R1:W2:Y:S02]  /*1b930*/  SYNCS.PHASECHK.TRANS64.TRYWAIT P1, [R23+URZ+0x19c40], R0 ;  /* 0x019c4000170075a7 */ /* 0x0022a4000802017f */
[----:B--2---:R-:W-:Y:S05]  /*1b940*/  @!P1 NANOSLEEP.SYNCS 0x989680 ;  /* 0x009896800000995d */ /* 0x004fea0003900000 */
[----:B------:R-:W2:Y:S02]  /*1b950*/  @!P1 SYNCS.PHASECHK.TRANS64 P1, [R23+URZ+0x19c40], R0 ;  /* 0x019c4000170095a7 */ /* 0x000ea4000802007f */
[----:B--2---:R-:W-:Y:S05]  /*1b960*/  @!P1 BRA `(.L_x_620) ;  /* 0xfffffffc00f09947 */ /* 0x004fea000383ffff */
[----:B------:R-:W-:Y:S05]  /*1b970*/  BRA `(.L_x_743) ;  /* 0xffffffd000d87947 */ /* 0x000fea000383ffff */
.L_x_622:
[----:B--2---:R2:W3:Y:S02]  /*1b980*/  SYNCS.PHASECHK.TRANS64.TRYWAIT P1, [R3+URZ+0x19c60], R2 ;  /* 0x019c6002030075a7 */ /* 0x0044e4000802017f */
[----:B---3--:R-:W-:Y:S05]  /*1b990*/  @!P1 NANOSLEEP.SYNCS 0x989680 ;  /* 0x009896800000995d */ /* 0x008fea0003900000 */
[----:B------:R-:W3:Y:S02]  /*1b9a0*/  @!P1 SYNCS.PHASECHK.TRANS64 P1, [R3+URZ+0x19c60], R2 ;  /* 0x019c6002030095a7 */ /* 0x000ee4000802007f */
[----:B---3--:R-:W-:Y:S05]  /*1b9b0*/  @!P1 BRA `(.L_x_622) ;  /* 0xfffffffc00f09947 */ /* 0x008fea000383ffff */
[----:B------:R-:W-:Y:S05]  /*1b9c0*/  BRA `(.L_x_744) ;  /* 0xffffffd000d47947 */ /* 0x000fea000383ffff */
.L_x_624:
[----:B---3--:R3:W4:Y:S02]  /*1b9d0*/  SYNCS.PHASECHK.TRANS64.TRYWAIT P1, [R23+URZ+0x19c60], R0 ;  /* 0x019c6000170075a7 */ /* 0x008724000802017f */
[----:B----4-:R-:W-:Y:S05]  /*1b9e0*/  @!P1 NANOSLEEP.SYNCS 0x989680 ;  /* 0x009896800000995d */ /* 0x010fea0003900000 */
[----:B------:R-:W4:Y:S02]  /*1b9f0*/  @!P1 SYNCS.PHASECHK.TRANS64 P1, [R23+URZ+0x19c60], R0 ;  /* 0x019c6000170095a7 */ /* 0x000f24000802007f */
[----:B----4-:R-:W-:Y:S05]  /*1ba00*/  @!P1 BRA `(.L_x_624) ;  /* 0xfffffffc00f09947 */ /* 0x010fea000383ffff */
[----:B------:R-:W-:Y:S05]  /*1ba10*/  BRA `(.L_x_745) ;  /* 0xffffffd000d07947 */ /* 0x000fea000383ffff */
.L_x_626:
[----:B----4-:R4:W0:Y:S02]  /*1ba20*/  SYNCS.PHASECHK.TRANS64.TRYWAIT P1, [R3+URZ+0x19c80], R2 ;  /* 0x019c8002030075a7 */ /* 0x010824000802017f */
[----:B0-----:R-:W-:Y:S05]  /*1ba30*/  @!P1 NANOSLEEP.SYNCS 0x989680 ;  /* 0x009896800000995d */ /* 0x001fea0003900000 */
[----:B------:R-:W0:Y:S02]  /*1ba40*/  @!P1 SYNCS.PHASECHK.TRANS64 P1, [R3+URZ+0x19c80], R2 ;  /* 0x019c8002030095a7 */ /* 0x000e24000802007f */
[----:B0-----:R-:W-:Y:S05]  /*1ba50*/  @!P1 BRA `(.L_x_626) ;  /* 0xfffffffc00f09947 */ /* 0x001fea000383ffff */
[----:B------:R-:W-:Y:S05]  /*1ba60*/  BRA `(.L_x_746) ;  /* 0xffffffd000cc7947 */ /* 0x000fea000383ffff */
.L_x_747:
        /* <DEDUP_REMOVED lines=9> */
.L_x_2580:


//--------------------- .text._ZN7cutlass13device_kernelIN5flash11enable_sm90INS1_16FlashAttnFwdSm90INS1_25CollectiveMainloopFwdSm90ILi2EN4cute5tupleIJNS5_1CILi1EEES8_S8_EEENS6_IJNS7_ILi192EEENS7_ILi128EEENS7_ILi96EEEEEELi96ENS_12float_e4m3_tEfNS_4arch4Sm90ELb0ELb1ELb0ELb0ELb1ELb0ELb0ELb1ELb1ELb1ELb0ELb0EEENS1_21CollectiveEpilogueFwdINS6_IJSA_SC_SB_EEES9_NS_10bfloat16_tESG_Li384ELb0ELb1ELb0ELb1EEENS1_30DynamicPersistentTileSchedulerILi384ELi128ELb0ELb1ELb1EEEEEEEEEvNT_6ParamsE --------------------------
	.section	.text._ZN7cutlass13device_kernelIN5flash11enable_sm90INS1_16FlashAttnFwdSm90INS1_25CollectiveMainloopFwdSm90ILi2EN4cute5tupleIJNS5_1CILi1EEES8_S8_EEENS6_IJNS7_ILi192EEENS7_ILi128EEENS7_ILi96EEEEEELi96ENS_12float_e4m3_tEfNS_4arch4Sm90ELb0ELb1ELb0ELb0ELb1ELb0ELb0ELb1ELb1ELb1ELb0ELb0EEENS1_21CollectiveEpilogueFwdINS6_IJSA_SC_SB_EEES9_NS_10bfloat16_tESG_Li384ELb0ELb1ELb0ELb1EEENS1_30DynamicPersistentTileSchedulerILi384ELi128ELb0ELb1ELb1EEEEEEEEEvNT_6ParamsE,"ax",@progbits
	.align	128
.text._ZN7cutlass13device_kernelIN5flash11enable_sm90INS1_16FlashAttnFwdSm90INS1_25CollectiveMainloopFwdSm90ILi2EN4cute5tupleIJNS5_1CILi1EEES8_S8_EEENS6_IJNS7_ILi192EEENS7_ILi128EEENS7_ILi96EEEEEELi96ENS_12float_e4m3_tEfNS_4arch4Sm90ELb0ELb1ELb0ELb0ELb1ELb0ELb0ELb1ELb1ELb1ELb0ELb0EEENS1_21CollectiveEpilogueFwdINS6_IJSA_SC_SB_EEES9_NS_10bfloat16_tESG_Li384ELb0ELb1ELb0ELb1EEENS1_30DynamicPersistentTileSchedulerILi384ELi128ELb0ELb1ELb1EEEEEEEEEvNT_6ParamsE:
        .type           _ZN7cutlass13device_kernelIN5flash11enable_sm90INS1_16FlashAttnFwdSm90INS1_25CollectiveMainloopFwdSm90ILi2EN4cute5tupleIJNS5_1CILi1EEES8_S8_EEENS6_IJNS7_ILi192EEENS7_ILi128EEENS7_ILi96EEEEEELi96ENS_12float_e4m3_tEfNS_4arch4Sm90ELb0ELb1ELb0ELb0ELb1ELb0ELb0ELb1ELb1ELb1ELb0ELb0EEENS1_21CollectiveEpilogueFwdINS6_IJSA_SC_SB_EEES9_NS_10bfloat16_tESG_Li384ELb0ELb1ELb0ELb1EEENS1_30DynamicPersistentTileSchedulerILi384ELi128ELb0ELb1ELb1EEEEEEEEEvNT_6ParamsE,@function
        .size           _ZN7cutlass13device_kernelIN5flash11enable_sm90INS1_16FlashAttnFwdSm90INS1_25CollectiveMainloopFwdSm90ILi2EN4cute5tupleIJNS5_1CILi1EEES8_S8_EEENS6_IJNS7_ILi192EEENS7_ILi128EEENS7_ILi96EEEEEELi96ENS_12float_e4m3_tEfNS_4arch4Sm90ELb0ELb1ELb0ELb0ELb1ELb0ELb0ELb1ELb1ELb1ELb0ELb0EEENS1_21CollectiveEpilogueFwdINS6_IJSA_SC_SB_EEES9_NS_10bfloat16_tESG_Li384ELb0ELb1ELb0ELb1EEENS1_30DynamicPersistentTileSchedulerILi384ELi128ELb0ELb1ELb1EEEEEEEEEvNT_6ParamsE,(.L_x_2581 - _ZN7cutlass13device_kernelIN5flash11enable_sm90INS1_16FlashAttnFwdSm90INS1_25CollectiveMainloopFwdSm90ILi2EN4cute5tupleIJNS5_1CILi1EEES8_S8_EEENS6_IJNS7_ILi192EEENS7_ILi128EEENS7_ILi96EEEEEELi96ENS_12float_e4m3_tEfNS_4arch4Sm90ELb0ELb1ELb0ELb0ELb1ELb0ELb0ELb1ELb1ELb1ELb0ELb0EEENS1_21CollectiveEpilogueFwdINS6_IJSA_SC_SB_EEES9_NS_10bfloat16_tESG_Li384ELb0ELb1ELb0ELb1EEENS1_30DynamicPersistentTileSchedulerILi384ELi128ELb0ELb1ELb1EEEEEEEEEvNT_6ParamsE)
        .other          _ZN7cutlass13device_kernelIN5flash11enable_sm90INS1_16FlashAttnFwdSm90INS1_25CollectiveMainloopFwdSm90ILi2EN4cute5tupleIJNS5_1CILi1EEES8_S8_EEENS6_IJNS7_ILi192EEENS7_ILi128EEENS7_ILi96EEEEEELi96ENS_12float_e4m3_tEfNS_4arch4Sm90ELb0ELb1ELb0ELb0ELb1ELb0ELb0ELb1ELb1ELb1ELb0ELb0EEENS1_21CollectiveEpilogueFwdINS6_IJSA_SC_SB_EEES9_NS_10bfloat16_tESG_Li384ELb0ELb1ELb0ELb1EEENS1_30DynamicPersistentTileSchedulerILi384ELi128ELb0ELb1ELb1EEEEEEEEEvNT_6ParamsE,@"STO_CUDA_ENTRY STV_DEFAULT"
_ZN7cutlass13device_kernelIN5flash11enable_sm90INS1_16FlashAttnFwdSm90INS1_25CollectiveMainloopFwdSm90ILi2EN4cute5tupleIJNS5_1CILi1EEES8_S8_EEENS6_IJNS7_ILi192EEENS7_ILi128EEENS7_ILi96EEEEEELi96ENS_12float_e4m3_tEfNS_4arch4Sm90ELb0ELb1ELb0ELb0ELb1ELb0ELb0ELb1ELb1ELb1ELb0ELb0EEENS1_21CollectiveEpilogueFwdINS6_IJSA_SC_SB_EEES9_NS_10bfloat16_tESG_Li384ELb0ELb1ELb0ELb1EEENS1_30DynamicPersistentTileSchedulerILi384ELi128ELb0ELb1ELb1EEEEEEEEEvNT_6ParamsE:
        /* <DEDUP_REMOVED lines=45> */
.L_x_748:
        /* <DEDUP_REMOVED lines=22> */
.L_x_749:
        /* <DEDUP_REMOVED lines=18> */
.L_x_750:
        /* <DEDUP_REMOVED lines=22> */
.L_x_751:
        /* <DEDUP_REMOVED lines=24> */
.L_x_752:
[----:B------:R-:W-:Y:S01]  /*0830*/  UISETP.NE.AND UP0, UPT, UR9, URZ, UPT ;  /* 0x0000003f0900728c */ /* 0x000fe2000bf05270 */
[----:B------:R-:W-:Y:S01]  /*0840*/  NOP ;  /* 0x0000000000007918 */ /* 0x000fe20000000000 */
[----:B------:R-:W-:Y:S01]  /*0850*/  UMOV UR38, 0x1 ;  /* 0x0000000100267882 */ /* 0x000fe20000000000 */
[----:B------:R-:W-:Y:S01]  /*0860*/  IMAD.U32 R29, RZ, RZ, UR10 ;  /* 0x0000000aff1d7e24 */ /* 0x000fe2000f8e00ff */
[----:B------:R-:W-:Y:S01]  /*0870*/  USEL UR38, UR38, 0x2, !UP0 ;  /* 0x0000000226267887 */ /* 0x000fe2000c000000 */
[----:B01234-:R-:W-:Y:S01]  /*0880*/  BAR.SYNC.DEFER_BLOCKING 0x0 ;  /* 0x0000000000007b1d */ /* 0x01ffe20000010000 */
[----:B------:R-:W-:-:S05]  /*0890*/  PLOP3.LUT P0, PT, PT, PT, UP0, 0x80, 0x0 ;  /* 0x000000000000781c */ /* 0x000fca0003f0f008 */
[----:B------:R-:W-:-:S08]  /*08a0*/  ULDC.64 UR52, c[0x0][0x208] ;  /* 0x0000820000347ab9 */ /* 0x000fd00000000a00 */
[----:B------:R-:W-:Y:S05]  /*08b0*/  @!P0 BRA `(.L_x_753) ;  /* 0x000000e000f08947 */ /* 0x000fea0003800000 */
.L_x_754:
[----:B------:R-:W-:-:S08]  /*08c0*/  NOP ;  /* 0x0000000000007918 */ /* 0x000fd00000000000 */
[----:B------:R-:W0:Y:S02]  /*08d0*/  USETMAXREG.TRY_ALLOC.CTAPOOL UP0, 0xa0 ;  /* 0x000000a0000079c8 */ /* 0x000e240008000600 */
[----:B0-----:R-:W-:-:S13]  /*08e0*/  PLOP3.LUT P0, PT, PT, PT, UP0, 0x80, 0x0 ;  /* 0x000000000000781c */ /* 0x001fda0003f0f008 */
[----:B------:R-:W-:Y:S05]  /*08f0*/  @!P0 BRA `(.L_x_754) ;  /* 0xfffffffc00f08947 */ /* 0x000fea000383ffff */
[----:B------:R-:W0:Y:S08]  /*0900*/  S2UR UR4, SR_CTAID.X ;  /* 0x00000000000479c3 */ /* 0x000e300000002500 */
[----:B------:R-:W-:Y:S08]  /*0910*/  BAR.ARV 0x4, 0x200 ;  /* 0x0108000000007b1d */ /* 0x000ff00000002000 */
[----:B------:R-:W0:Y:S08]  /*0920*/  LDC R0, c[0x0][0xc38] ;  /* 0x00030e00ff007b82 */ /* 0x000e300000000800 */
[----:B------:R-:W-:Y:S06]  /*0930*/  BAR.ARV 0x8, 0x200 ;  /* 0x0208000000007b1d */ /* 0x000fec0000002000 */
        /* <DEDUP_REMOVED lines=48> */
[----:B------:R-:W-:Y:S01]  /*0c40*/  IMAD R156, R4, 0x40, R7 ;  /* 0x00000040049c7824 */ /* 0x000fe200078e0207 */
[----:B------:R-:W-:Y:S01]  /*0c50*/  SHF.R.S32.HI R2, RZ, 0x1f, R22 ;  /* 0x0000001fff027819 */ /* 0x000fe20000011416 */
[----:B------:R-:W-:Y:S01]  /*0c60*/  IMAD.IADD R3, R152, 0x1, -R3 ;  /* 0x0000000198037824 */ /* 0x000fe200078e0a03 */
[----:B------:R-:W-:Y:S01]  /*0c70*/  SHF.R.S32.HI R0, RZ, 0x1f, R23 ;  /* 0x0000001fff007819 */ /* 0x000fe20000011417 */
[----:B------:R-:W-:Y:S02]  /*0c80*/  IMAD.IADD R16, R154, 0x1, -R5 ;  /* 0x000000019a107824 */ /* 0x000fe400078e0a05 */
[----:B------:R-:W-:-:S07]  /*0c90*/  IMAD R18, R3, 0x8, R156 ;  /* 0x0000000803127824 */ /* 0x000fce00078e029c */
.L_x_851:
[----:B------:R-:W-:Y:S01]  /*0ca0*/  ULDC UR5, c[0x0][0xc60] ;  /* 0x0003180000057ab9 */ /* 0x000fe20000000800 */
[----:B------:R-:W-:Y:S01]  /*0cb0*/  UMOV UR9, UR4 ;  /* 0x0000000400097c82 */ /* 0x000fe20008000000 */
[----:B------:R-:W-:-:S11]  /*0cc0*/  UISETP.NE.AND UP0, UPT, UR5, 0x1, UPT ;  /* 0x000000010500788c */ /* 0x000fd6000bf05270 */
[----:B------:R-:W-:Y:S01]  /*0cd0*/  @UP0 ULDC UR6, c[0x0][0xc64] ;  /* 0x0003190000060ab9 */ /* 0x000fe20000000800 */
[----:B------:R-:W-:Y:S01]  /*0ce0*/  @UP0 ULDC UR8, c[0x0][0xc68] ;  /* 0x00031a0000080ab9 */ /* 0x000fe20000000800 */
[----:B------:R-:W-:-:S04]  /*0cf0*/  UIMAD.WIDE.U32 UR6, UR4, UR6, URZ ;  /* 0x00000006040672a5 */ /* 0x000fc8000f8e003f */
[----:B------:R-:W-:-:S03]  /*0d00*/  @UP0 USHF.R.U32.HI UR9, URZ, UR8, UR7 ;  /* 0x000000083f090299 */ /* 0x000fc60008011607 */
[----:B------:R-:W-:Y:S02]  /*0d10*/  ULDC UR6, c[0x0][0xc78] ;  /* 0x00031e0000067ab9 */ /* 0x000fe40000000800 */
[----:B------:R-:W-:Y:S02]  /*0d20*/  UISETP.GE.AND UP0, UPT, UR9, UR6, UPT ;  /* 0x000000060900728c */ /* 0x000fe4000bf06270 */
[----:B------:R-:W-:-:S04]  /*0d30*/  UIADD3 UR6, -UR9, URZ, URZ ;  /* 0x0000003f09067290 */ /* 0x000fc8000fffe13f */
[----:B------:R-:W-:Y:S01]  /*0d40*/  PLOP3.LUT P0, PT, PT, PT, UP0, 0x80, 0x0 ;  /* 0x000000000000781c */ /* 0x000fe20003f0f008 */
[----:B------:R-:W-:-:S12]  /*0d50*/  UIMAD UR7, UR5, UR6, UR4 ;  /* 0x00000006050772a4 */ /* 0x000fd8000f8e0204 */
[----:B01234-:R-:W-:Y:S05]  /*0d60*/  @!P0 BRA `(.L_x_755) ;  /* 0x0000000000208947 */ /* 0x01ffea0003800000 */
[----:B------:R-:W-:Y:S01]  /*0d70*/  ULDC UR6, c[0x0][0xc6c] ;  /* 0x00031b0000067ab9 */ /* 0x000fe20000000800 */
[----:B------:R-:W-:Y:S01]  /*0d80*/  UMOV UR8, UR7 ;  /* 0x0000000700087c82 */ /* 0x000fe20008000000 */
[----:B------:R-:W-:-:S11]  /*0d90*/  UISETP.NE.AND UP0, UPT, UR6, 0x1, UPT ;  /* 0x000000010600788c */ /* 0x000fd6000bf05270 */
[----:B------:R-:W-:Y:S02]  /*0da0*/  @UP0 ULDC.64 UR10, c[0x0][0xc70] ;  /* 0x00031c00000a0ab9 */ /* 0x000fe40000000a00 */
[----:B------:R-:W-:-:S04]  /*0db0*/  UIMAD.WIDE.U32 UR4, UR7, UR10, URZ ;  /* 0x0000000a070472a5 */ /* 0x000fc8000f8e003f */
[----:B------:R-:W-:-:S04]  /*0dc0*/  @UP0 USHF.R.U32.HI UR8, URZ, UR11, UR5 ;  /* 0x0000000b3f080299 */ /* 0x000fc80008011605 */
[----:B------:R-:W-:Y:S01]  /*0dd0*/  UIMAD UR4, UR8, UR6, URZ ;  /* 0x00000006080472a4 */ /* 0x000fe2000f8e023f */
[----:B------:R-:W-:Y:S11]  /*0de0*/  BRA `(.L_x_756) ;  /* 0x00000000001c7947 */ /* 0x000ff60003800000 */
.L_x_755:
[----:B------:R-:W-:Y:S01]  /*0df0*/  ULDC UR6, c[0x0][0xc54] ;  /* 0x0003150000067ab9 */ /* 0x000fe20000000800 */
[----:B------:R-:W-:Y:S01]  /*0e00*/  UMOV UR8, UR7 ;  /* 0x0000000700087c82 */ /* 0x000fe20008000000 */
[----:B------:R-:W-:-:S11]  /*0e10*/  UISETP.NE.AND UP0, UPT, UR6, 0x1, UPT ;  /* 0x000000010600788c */ /* 0x000fd6000bf05270 */
[----:B------:R-:W-:Y:S02]  /*0e20*/  @UP0 ULDC.64 UR10, c[0x0][0xc58] ;  /* 0x00031600000a0ab9 */ /* 0x000fe40000000a00 */
[----:B------:R-:W-:-:S04]  /*0e30*/  UIMAD.WIDE.U32 UR4, UR7, UR10, URZ ;  /* 0x0000000a070472a5 */ /* 0x000fc8000f8e003f */
[----:B------:R-:W-:-:S04]  /*0e40*/  @UP0 USHF.R.U32.HI UR8, URZ, UR11, UR5 ;  /* 0x0000000b3f080299 */ /* 0x000fc80008011605 */
[----:B------:R-:W-:-:S12]  /*0e50*/  UIMAD UR4, UR8, UR6, URZ ;  /* 0x00000006080472a4 */ /* 0x000fd8000f8e023f */
.L_x_756:
[----:B------:R-:W-:Y:S01]  /*0e60*/  ULDC UR40, c[0x0][0xc48] ;  /* 0x0003120000287ab9 */ /* 0x000fe20000000800 */
[----:B------:R-:W-:Y:S01]  /*0e70*/  UIADD3 UR6, UR7, -UR4, URZ ;  /* 0x8000000407067290 */ /* 0x000fe2000fffe03f */
[----:B------:R-:W-:Y:S01]  /*0e80*/  IMAD.MOV.U32 R5, RZ, RZ, 0x3f800000 ;  /* 0x3f800000ff057424 */ /* 0x000fe200078e00ff */
[----:B------:R-:W-:Y:S01]  /*0e90*/  UISETP.NE.AND UP2, UPT, UR40, 0x1, UPT ;  /* 0x000000012800788c */ /* 0x000fe2000bf45270 */
[----:B------:R-:W-:Y:S01]  /*0ea0*/  IMAD.MOV.U32 R0, RZ, RZ, 0x3f800000 ;  /* 0x3f800000ff007424 */ /* 0x000fe200078e00ff */
[----:B------:R-:W-:Y:S01]  /*0eb0*/  ULDC.64 UR4, c[0x0][0x990] ;  /* 0x0002640000047ab9 */ /* 0x000fe20000000a00 */
[----:B------:R-:W-:Y:S01]  /*0ec0*/  ULDC UR18, c[0x0][0xc54] ;  /* 0x0003150000127ab9 */ /* 0x000fe20000000800 */
[----:B------:R-:W-:Y:S02]  /*0ed0*/  UISETP.NE.U32.AND UP0, UPT, UR4, URZ, UPT ;  /* 0x0000003f0400728c */ /* 0x000fe4000bf05070 */
[----:B------:R-:W-:Y:S02]  /*0ee0*/  UIMAD UR18, UR9, UR18, UR6 ;  /* 0x00000012091272a4 */ /* 0x000fe4000f8e0206 */
[----:B------:R-:W-:Y:S01]  /*0ef0*/  UISETP.NE.AND.EX UP0, UPT, UR5, URZ, UPT, UP0 ;  /* 0x0000003f0500728c */ /* 0x000fe2000bf05300 */
[----:B------:R-:W-:-:S02]  /*0f00*/  ULDC.64 UR6, c[0x0][0x998] ;  /* 0x0002660000067ab9 */ /* 0x000fc40000000a00 */
[----:B------:R-:W-:Y:S01]  /*0f10*/  @UP2 ULDC UR10, c[0x0][0xc4c] ;  /* 0x00031300000a2ab9 */ /* 0x000fe20000000800 */
[----:B------:R-:W-:Y:S02]  /*0f20*/  UISETP.NE.U32.AND UP1, UPT, UR6, URZ, UPT ;  /* 0x0000003f0600728c */ /* 0x000fe4000bf25070 */
[----:B------:R-:W-:Y:S01]  /*0f30*/  UIMAD.WIDE.U32 UR10, UR18, UR10, URZ ;  /* 0x0000000a120a72a5 */ /* 0x000fe2000f8e003f */
[----:B------:R-:W-:Y:S01]  /*0f40*/  PLOP3.LUT P0, PT, PT, PT, UP0, 0x80, 0x0 ;  /* 0x000000000000781c */ /* 0x000fe20003f0f008 */
[----:B------:R-:W-:Y:S01]  /*0f50*/  @UP2 ULDC UR9, c[0x0][0xc50] ;  /* 0x0003140000092ab9 */ /* 0x000fe20000000800 */
[----:B------:R-:W-:Y:S01]  /*0f60*/  UISETP.NE.AND.EX UP1, UPT, UR7, URZ, UPT, UP1 ;  /* 0x0000003f0700728c */ /* 0x000fe2000bf25310 */
[----:B------:R-:W-:Y:S01]  /*0f70*/  UMOV UR39, UR18 ;  /* 0x0000001200277c82 */ /* 0x000fe20008000000 */
[----:B------:R-:W-:Y:S02]  /*0f80*/  @UP2 USHF.R.U32.HI UR39, URZ, UR9, UR11 ;  /* 0x000000093f272299 */ /* 0x000fe4000801160b */
[----:B------:R-:W-:-:S02]  /*0f90*/  ULOP3.LUT UR8, URZ, UR8, URZ, 0x33, !UPT ;  /* 0x000000083f087292 */ /* 0x000fc4000f8e333f */
[----:B------:R-:W-:Y:S01]  /*0fa0*/  PLOP3.LUT P1, PT, PT, PT, UP1, 0x80, 0x0 ;  /* 0x000000000000781c */ /* 0x000fe20003f2f018 */
[----:B------:R-:W-:Y:S01]  /*0fb0*/  @UP0 USHF.R.S32.HI UR9, URZ, 0x1f, UR39 ;  /* 0x0000001f3f090899 */ /* 0x000fe20008011427 */
[----:B------:R-:W-:Y:S01]  /*0fc0*/  @UP0 ULDC.64 UR10, c[0x0][0x9a8] ;  /* 0x00026a00000a0ab9 */ /* 0x000fe20000000a00 */
[----:B------:R-:W-:Y:S02]  /*0fd0*/  UIADD3 UR15, -UR39, URZ, URZ ;  /* 0x0000003f270f7290 */ /* 0x000fe4000fffe13f */
[----:B------:R-:W-:Y:S02]  /*0fe0*/  @UP0 UIMAD UR9, UR9, UR10, URZ ;  /* 0x0000000a090902a4 */ /* 0x000fe4000f8e023f */
[----:B------:R-:W-:Y:S02]  /*0ff0*/  @UP0 UIMAD.WIDE.U32 UR12, UR39, UR10, URZ ;  /* 0x0000000a270c02a5 */ /* 0x000fe4000f8e003f */
[----:B------:R-:W-:Y:S01]  /*1000*/  @UP1 USHF.R.S32.HI UR10, URZ, 0x1f, UR39 ;  /* 0x0000001f3f0a1899 */ /* 0x000fe20008011427 */
[----:B------:R-:W-:Y:S01]  /*1010*/  @UP1 ULDC.64 UR16, c[0x0][0x9b8] ;  /* 0x00026e0000101ab9 */ /* 0x000fe20000000a00 */
[----:B------:R-:W-:-:S02]  /*1020*/  @UP0 UIMAD UR14, UR39, UR11, UR9 ;  /* 0x0000000b270e02a4 */ /* 0x000fc4000f8e0209 */
[----:B------:R-:W-:Y:S02]  /*1030*/  @UP1 UIMAD UR9, UR10, UR16, URZ ;  /* 0x000000100a0912a4 */ /* 0x000fe4000f8e023f */
[----:B------:R-:W-:Y:S02]  /*1040*/  UIMAD UR40, UR40, UR15, UR18 ;  /* 0x0000000f282872a4 */ /* 0x000fe4000f8e0212 */
[----:B------:R-:W-:Y:S02]  /*1050*/  @UP1 UIMAD UR15, UR39, UR17, UR9 ;  /* 0x00000011270f12a4 */ /* 0x000fe4000f8e0209 */
[----:B------:R-:W-:Y:S02]  /*1060*/  @UP0 USHF.R.S32.HI UR9, URZ, 0x1f, UR40 ;  /* 0x0000001f3f090899 */ /* 0x000fe40008011428 */
[----:B------:R-:W-:Y:S02]  /*1070*/  @UP1 UIMAD.WIDE.U32 UR10, UR39, UR16, URZ ;  /* 0x00000010270a12a5 */ /* 0x000fe4000f8e003f */
[----:B------:R-:W-:Y:S01]  /*1080*/  @UP1 USHF.R.S32.HI UR20, URZ, 0x1f, UR40 ;  /* 0x0000001f3f141899 */ /* 0x000fe20008011428 */
[----:B------:R-:W-:Y:S01]  /*1090*/  @UP0 ULDC.64 UR16, c[0x0][0x9b0] ;  /* 0x00026c0000100ab9 */ /* 0x000fe20000000a00 */
[----:B------:R-:W-:Y:S01]  /*10a0*/  @UP1 ULDC.64 UR18, c[0x0][0x9c0] ;  /* 0x0002700000121ab9 */ /* 0x000fe20000000a00 */
[----:B------:R-:W-:-:S02]  /*10b0*/  @UP0 UIADD3 UR13, UR13, UR14, URZ ;  /* 0x0000000e0d0d0290 */ /* 0x000fc4000fffe03f */
[----:B------:R-:W-:Y:S02]  /*10c0*/  @UP0 UIMAD UR9, UR9, UR16, URZ ;  /* 0x00000010090902a4 */ /* 0x000fe4000f8e023f */
[----:B------:R-:W-:Y:S02]  /*10d0*/  @UP1 UIADD3 UR11, UR11, UR15, URZ ;  /* 0x0000000f0b0b1290 */ /* 0x000fe4000fffe03f */
[----:B------:R-:W-:Y:S02]  /*10e0*/  @UP1 UIMAD UR14, UR20, UR18, URZ ;  /* 0x00000012140e12a4 */ /* 0x000fe4000f8e023f */
[----:B------:R-:W-:Y:S02]  /*10f0*/  @UP0 UIMAD UR9, UR40, UR17, UR9 ;  /* 0x00000011280902a4 */ /* 0x000fe4000f8e0209 */
[----:B------:R-:W-:Y:S02]  /*1100*/  @UP0 UIMAD.WIDE.U32 UR12, UR40, UR16, UR12 ;  /* 0x00000010280c02a5 */ /* 0x000fe4000f8e000c */
[----:B------:R-:W-:-:S02]  /*1110*/  @UP1 UIMAD UR14, UR40, UR19, UR14 ;  /* 0x00000013280e12a4 */ /* 0x000fc4000f8e020e */
[----:B------:R-:W-:Y:S02]  /*1120*/  @UP1 UIMAD.WIDE.U32 UR10, UR40, UR18, UR10 ;  /* 0x00000012280a12a5 */ /* 0x000fe4000f8e000a */
[----:B------:R-:W-:Y:S02]  /*1130*/  @UP0 UIADD3 UR13, UR13, UR9, URZ ;  /* 0x000000090d0d0290 */ /* 0x000fe4000fffe03f */
[----:B------:R-:W-:Y:S02]  /*1140*/  @UP0 ULEA UR4, UP2, UR12, UR4, 0x2 ;  /* 0x000000040c040291 */ /* 0x000fe4000f84103f */
[----:B------:R-:W-:Y:S02]  /*1150*/  @UP1 UIADD3 UR9, UR11, UR14, URZ ;  /* 0x0000000e0b091290 */ /* 0x000fe4000fffe03f */
[----:B------:R-:W-:Y:S02]  /*1160*/  @UP1 ULEA UR6, UP3, UR10, UR6, 0x2 ;  /* 0x000000060a061291 */ /* 0x000fe4000f86103f */
[----:B------:R-:W-:Y:S01]  /*1170*/  @UP0 ULEA.HI.X UR5, UR12, UR5, UR13, 0x2, UP2 ;  /* 0x000000050c050291 */ /* 0x000fe200090f140d */
[----:B------:R-:W-:Y:S01]  /*1180*/  IMAD.U32 R2, RZ, RZ, UR4 ;  /* 0x00000004ff027e24 */ /* 0x000fe2000f8e00ff */
[----:B------:R-:W-:-:S02]  /*1190*/  @UP1 ULEA.HI.X UR7, UR10, UR7, UR9, 0x2, UP3 ;  /* 0x000000070a071291 */ /* 0x000fc400098f1409 */
[----:B------:R-:W-:Y:S01]  /*11a0*/  IMAD.U32 R6, RZ, RZ, UR6 ;  /* 0x00000006ff067e24 */ /* 0x000fe2000f8e00ff */
[----:B------:R-:W-:Y:S01]  /*11b0*/  ULDC UR42, c[0x0][0x424] ;  /* 0x00010900002a7ab9 */ /* 0x000fe20000000800 */
[----:B------:R-:W-:Y:S01]  /*11c0*/  IMAD.U32 R3, RZ, RZ, UR5 ;  /* 0x00000005ff037e24 */ /* 0x000fe2000f8e00ff */
[----:B------:R-:W-:Y:S01]  /*11d0*/  ULDC.64 UR4, c[0x0][0x418] ;  /* 0x0001060000047ab9 */ /* 0x000fe20000000a00 */
[----:B------:R-:W-:Y:S01]  /*11e0*/  IMAD.U32 R7, RZ, RZ, UR7 ;  /* 0x00000007ff077e24 */ /* 0x000fe2000f8e00ff */
[----:B------:R-:W-:Y:S01]  /*11f0*/  ULDC UR51, c[0x0][0x288] ;  /* 0x0000a20000337ab9 */ /* 0x000fe20000000800 */
[----:B------:R-:W-:Y:S01]  /*1200*/  ULDC UR10, c[0x0][0x2f0] ;  /* 0x0000bc00000a7ab9 */ /* 0x000fe20000000800 */
[----:B------:R-:W2:Y:S01]  /*1210*/  @P0 LDG.E R5, desc[UR52][R2.64] ;  /* 0x0000003402050981 */ /* 0x000ea2000c1e1900 */
[----:B------:R-:W-:-:S03]  /*1220*/  ULDC UR11, c[0x0][0x988] ;  /* 0x00026200000b7ab9 */ /* 0x000fc60000000800 */
[----:B------:R-:W2:Y:S01]  /*1230*/  @P1 LDG.E R0, desc[UR52][R6.64] ;  /* 0x0000003406001981 */ /* 0x000ea2000c1e1900 */
[----:B------:R-:W-:Y:S02]  /*1240*/  UISETP.NE.U32.AND UP0, UPT, UR4, URZ, UPT ;  /* 0x0000003f0400728c */ /* 0x000fe4000bf05070 */
[----:B------:R-:W-:Y:S02]  /*1250*/  UIADD3 UR9, -UR51, 0x1, URZ ;  /* 0x0000000133097890 */ /* 0x000fe4000fffe13f */
[----:B------:R-:W-:Y:S01]  /*1260*/  UISETP.NE.AND.EX UP0, UPT, UR5, URZ, UPT, UP0 ;  /* 0x0000003f0500728c */ /* 0x000fe2000bf05300 */
[----:B------:R-:W-:Y:S02]  /*1270*/  ULDC UR4, c[0x0][0xc3c] ;  /* 0x00030f0000047ab9 */ /* 0x000fe40000000800 */
[----:B------:R-:W-:Y:S01]  /*1280*/  ULDC UR5, c[0x0][0x448] ;  /* 0x0001120000057ab9 */ /* 0x000fe20000000800 */
[----:B------:R-:W-:Y:S02]  /*1290*/  UIADD3 UR4, UR8, UR4, URZ ;  /* 0x0000000408047290 */ /* 0x000fe4000fffe03f */
[----:B------:R-:W-:-:S02]  /*12a0*/  UISETP.NE.AND UP5, UPT, UR5, 0x1, UPT ;  /* 0x000000010500788c */ /* 0x000fc4000bfa5270 */
[----:B------:R-:W-:Y:S02]  /*12b0*/  UIMAD UR41, UR4, 0xc0, URZ ;  /* 0x000000c0042978a4 */ /* 0x000fe4000f8e023f */
[----:B------:R-:W-:Y:S02]  /*12c0*/  USEL UR42, UR42, 0x1, UP0 ;  /* 0x000000012a2a7887 */ /* 0x000fe40008000000 */
[----:B------:R-:W-:Y:S01]  /*12d0*/  UIADD3 UR8, UR41, 0xbf, URZ ;  /* 0x000000bf29087890 */ /* 0x000fe2000fffe03f */
[----:B------:R-:W-:Y:S01]  /*12e0*/  ULDC.64 UR4, c[0x0][0x9e0] ;  /* 0x0002780000047ab9 */ /* 0x000fe20000000a00 */
[----:B------:R-:W-:-:S03]  /*12f0*/  UIMAD UR9, UR42, UR10, UR9 ;  /* 0x0000000a2a0972a4 */ /* 0x000fc6000f8e0209 */
[----:B------:R-:W-:Y:S01]  /*1300*/  @UP5 ULDC UR6, c[0x0][0x44c] ;  /* 0x0001130000065ab9 */ /* 0x000fe20000000800 */
[----:B------:R-:W-:Y:S02]  /*1310*/  UISETP.GE.AND UP4, UPT, UR5, 0x1, UPT ;  /* 0x000000010500788c */ /* 0x000fe4000bf86270 */
[----:B------:R-:W-:Y:S01]  /*1320*/  UIMAD.WIDE.U32 UR6, UR8, UR6, URZ ;  /* 0x00000006080672a5 */ /* 0x000fe2000f8e003f */
[----:B------:R-:W-:Y:S01]  /*1330*/  @UP5 ULDC UR12, c[0x0][0x450] ;  /* 0x00011400000c5ab9 */ /* 0x000fe20000000800 */
[----:B------:R-:W-:Y:S02]  /*1340*/  UP2UR UR50, UPR, URZ, 0x20 ;  /* 0x000000203f327883 */ /* 0x000fe40008000000 */
[----:B------:R-:W-:Y:S01]  /*1350*/  PLOP3.LUT P0, PT, PT, PT, UP4, 0x40, 0x0 ;  /* 0x000000000000781c */ /* 0x000fe20003f0e848 */
[----:B------:R-:W-:Y:S02]  /*1360*/  @UP5 USHF.R.U32.HI UR8, URZ, UR12, UR7 ;  /* 0x0000000c3f085299 */ /* 0x000fe40008011607 */
[----:B------:R-:W-:-:S02]  /*1370*/  UP2UR UR49, UPR, URZ, 0x10 ;  /* 0x000000103f317883 */ /* 0x000fc40008000000 */
[----:B------:R-:W-:-:S04]  /*1380*/  UIADD3 UR8, UR9, UR8, URZ ;  /* 0x0000000809087290 */ /* 0x000fc8000fffe03f */
[----:B------:R-:W-:Y:S01]  /*1390*/  UIADD3 UR4, UR8, UR4, URZ ;  /* 0x0000000408047290 */ /* 0x000fe2000fffe03f */
[----:B--2---:R-:W-:-:S04]  /*13a0*/  FMUL.FTZ R0, R5, R0 ;  /* 0x0000000005007220 */ /* 0x004fc80000410000 */
[----:B------:R-:W-:-:S05]  /*13b0*/  FMUL.FTZ R0, R0, UR11 ;  /* 0x0000000b00007c20 */ /* 0x000fca0008410000 */
[----:B------:R-:W-:Y:S01]  /*13c0*/  R2UR UR43, R0 ;  /* 0x00000000002b72ca */ /* 0x000fe200000e0000 */
[----:B------:R-:W-:Y:S01]  /*13d0*/  IMAD.U32 R0, RZ, RZ, UR4 ;  /* 0x00000004ff007e24 */ /* 0x000fe2000f8e00ff */
[----:B------:R-:W-:-:S13]  /*13e0*/  @P0 BRA `(.L_x_757) ;  /* 0x0000000000400947 */ /* 0x000fda0003800000 */
[----:B------:R-:W-:Y:S01]  /*13f0*/  ISETP.LT.AND P0, PT, RZ, UR8, PT ;  /* 0x00000008ff007c0c */ /* 0x000fe2000bf01270 */
[----:B------:R-:W-:-:S12]  /*1400*/  UIADD3 UR4, UR8, -0x1, URZ ;  /* 0xffffffff08047890 */ /* 0x000fd8000fffe03f */
[----:B------:R-:W-:Y:S05]  /*1410*/  @P0 BRA `(.L_x_758) ;  /* 0x00000000001c0947 */ /* 0x000fea0003800000 */
[----:B------:R-:W-:Y:S02]  /*1420*/  UISETP.NE.AND UP0, UPT, UR5, 0x1, UPT ;  /* 0x000000010500788c */ /* 0x000fe4000bf05270 */
[----:B------:R-:W-:-:S09]  /*1430*/  UIADD3 UR4, -UR8, URZ, URZ ;  /* 0x0000003f08047290 */ /* 0x000fd2000fffe13f */
[----:B------:R-:W-:Y:S02]  /*1440*/  @UP0 ULDC.64 UR8, c[0x0][0x9e8] ;  /* 0x00027a0000080ab9 */ /* 0x000fe40000000a00 */
[----:B------:R-:W-:-:S04]  /*1450*/  UIMAD.WIDE.U32 UR6, UR4, UR8, URZ ;  /* 0x00000008040672a5 */ /* 0x000fc8000f8e003f */
[----:B------:R-:W-:-:S04]  /*1460*/  @UP0 USHF.R.U32.HI UR4, URZ, UR9, UR7 ;  /* 0x000000093f040299 */ /* 0x000fc80008011607 */
[----:B------:R-:W-:Y:S01]  /*1470*/  ULOP3.LUT UR4, URZ, UR4, URZ, 0x33, !UPT ;  /* 0x000000043f047292 */ /* 0x000fe2000f8e333f */
[----:B------:R-:W-:Y:S11]  /*1480*/  BRA `(.L_x_759) ;  /* 0x0000000000107947 */ /* 0x000ff60003800000 */
.L_x_758:
[----:B------:R-:W-:-:S11]  /*1490*/  UISETP.NE.AND UP0, UPT, UR5, 0x1, UPT ;  /* 0x000000010500788c */ /* 0x000fd6000bf05270 */
[----:B------:R-:W-:Y:S02]  /*14a0*/  @UP0 ULDC.64 UR8, c[0x0][0x9e8] ;  /* 0x00027a0000080ab9 */ /* 0x000fe40000000a00 */
[----:B------:R-:W-:-:S04]  /*14b0*/  UIMAD.WIDE.U32 UR6, UR4, UR8, URZ ;  /* 0x00000008040672a5 */ /* 0x000fc8000f8e003f */
[----:B------:R-:W-:-:S12]  /*14c0*/  @UP0 USHF.R.U32.HI UR4, URZ, UR9, UR7 ;  /* 0x000000093f040299 */ /* 0x000fd80008011607 */
.L_x_759:
[----:B------:R-:W-:-:S06]  /*14d0*/  UIMAD UR4, UR4, UR5, UR5 ;  /* 0x00000005040472a4 */ /* 0x000fcc000f8e0205 */
[----:B------:R-:W-:-:S07]  /*14e0*/  VIMNMX R0, R0, UR4, PT ;  /* 0x0000000400007c48 */ /* 0x000fce000bfe0100 */
.L_x_757:
[----:B------:R-:W-:Y:S01]  /*14f0*/  UISETP.NE.AND UP0, UPT, UR50, URZ, UPT ;  /* 0x0000003f3200728c */ /* 0x000fe2000bf05270 */
[----:B------:R-:W-:Y:S01]  /*1500*/  VIADD R0, R0, 0x7f ;  /* 0x0000007f00007836 */ /* 0x000fe20000000000 */
[----:B------:R-:W-:Y:S01]  /*1510*/  UMOV UR9, UR41 ;  /* 0x0000002900097c82 */ /* 0x000fe20008000000 */
[----:B------:R-:W-:Y:S02]  /*1520*/  UIMAD UR4, UR42, UR10, 0x7f ;  /* 0x0000007f2a0474a4 */ /* 0x000fe4000f8e020a */
[----:B------:R-:W-:Y:S01]  /*1530*/  UIMAD UR51, UR42, UR10, -UR51 ;  /* 0x0000000a2a3372a4 */ /* 0x000fe2000f8e0a33 */
[----:B------:R-:W-:Y:S01]  /*1540*/  SHF.R.S32.HI R3, RZ, 0x1f, R0 ;  /* 0x0000001fff037819 */ /* 0x000fe20000011400 */
[----:B------:R-:W-:Y:S01]  /*1550*/  USHF.R.S32.HI UR8, URZ, 0x1f, UR4 ;  /* 0x0000001f3f087899 */ /* 0x000fe20008011404 */
[----:B------:R-:W-:Y:S02]  /*1560*/  ULDC UR10, c[0x0][0x9dc] ;  /* 0x00027700000a7ab9 */ /* 0x000fe40000000800 */
[----:B------:R-:W-:Y:S01]  /*1570*/  LEA.HI R3, R3, R0, RZ, 0x7 ;  /* 0x0000000003037211 */ /* 0x000fe200078f38ff */
[----:B------:R-:W-:Y:S01]  /*1580*/  @UP0 ULDC UR6, c[0x0][0x44c] ;  /* 0x0001130000060ab9 */ /* 0x000fe20000000800 */
[----:B------:R-:W-:Y:S01]  /*1590*/  @UP0 ULDC UR11, c[0x0][0x450] ;  /* 0x00011400000b0ab9 */ /* 0x000fe20000000800 */
[----:B------:R-:W-:Y:S01]  /*15a0*/  UIMAD.WIDE.U32 UR6, UR41, UR6, URZ ;  /* 0x00000006290672a5 */ /* 0x000fe2000f8e003f */
[----:B------:R-:W-:Y:S01]  /*15b0*/  SHF.R.S32.HI R3, RZ, 0x7, R3 ;  /* 0x00000007ff037819 */ /* 0x000fe20000011403 */
[----:B------:R-:W-:-:S02]  /*15c0*/  ULEA.HI UR8, UR8, UR4, URZ, 0x7 ;  /* 0x0000000408087291 */ /* 0x000fc4000f8f383f */
[----:B------:R-:W-:Y:S02]  /*15d0*/  @UP0 USHF.R.U32.HI UR9, URZ, UR11, UR7 ;  /* 0x0000000b3f090299 */ /* 0x000fe40008011607 */
[----:B------:R-:W-:Y:S02]  /*15e0*/  UISETP.GE.AND UP0, UPT, UR5, 0x1, UPT ;  /* 0x000000010500788c */ /* 0x000fe4000bf06270 */
[----:B------:R-:W-:Y:S02]  /*15f0*/  USHF.R.S32.HI UR8, URZ, 0x7, UR8 ;  /* 0x000000073f087899 */ /* 0x000fe40008011408 */
[----:B------:R-:W-:Y:S02]  /*1600*/  UIADD3 UR4, UR51, UR9, URZ ;  /* 0x0000000933047290 */ /* 0x000fe4000fffe03f */
[----:B------:R-:W-:Y:S02]  /*1610*/  PLOP3.LUT P0, PT, PT, PT, UP0, 0x40, 0x0 ;  /* 0x000000000000781c */ /* 0x000fe40003f0e808 */
[----:B------:R-:W-:Y:S01]  /*1620*/  UIADD3 UR9, UR4, -UR10, URZ ;  /* 0x8000000a04097290 */ /* 0x000fe2000fffe03f */
[----:B------:R-:W-:-:S10]  /*1630*/  VIMNMX R88, R3, UR8, PT ;  /* 0x0000000803587c48 */ /* 0x000fd4000bfe0100 */
[----:B------:R-:W-:Y:S05]  /*1640*/  @P0 BRA `(.L_x_760) ;  /* 0x0000000000440947 */ /* 0x000fea0003800000 */
[----:B------:R-:W-:-:S06]  /*1650*/  UISETP.GT.AND UP0, UPT, UR4, -0x1, UPT ;  /* 0xffffffff0400788c */ /* 0x000fcc000bf04270 */
[----:B------:R-:W-:-:S13]  /*1660*/  PLOP3.LUT P0, PT, PT, PT, UP0, 0x80, 0x0 ;  /* 0x000000000000781c */ /* 0x000fda0003f0f008 */
[----:B------:R-:W-:Y:S05]  /*1670*/  @P0 BRA `(.L_x_761) ;  /* 0x00000000001c0947 */ /* 0x000fea0003800000 */
[----:B------:R-:W-:Y:S02]  /*1680*/  UISETP.NE.AND UP0, UPT, UR5, 0x1, UPT ;  /* 0x000000010500788c */ /* 0x000fe4000bf05270 */
[----:B------:R-:W-:-:S09]  /*1690*/  ULOP3.LUT UR4, URZ, UR4, URZ, 0x33, !UPT ;  /* 0x000000043f047292 */ /* 0x000fd2000f8e333f */
[----:B------:R-:W-:Y:S02]  /*16a0*/  @UP0 ULDC.64 UR10, c[0x0][0x9e8] ;  /* 0x00027a00000a0ab9 */ /* 0x000fe40000000a00 */
[----:B------:R-:W-:-:S04]  /*16b0*/  UIMAD.WIDE.U32 UR6, UR4, UR10, URZ ;  /* 0x0000000a040672a5 */ /* 0x000fc8000f8e003f */
[----:B------:R-:W-:-:S04]  /*16c0*/  @UP0 USHF.R.U32.HI UR4, URZ, UR11, UR7 ;  /* 0x0000000b3f040299 */ /* 0x000fc80008011607 */
[----:B------:R-:W-:Y:S01]  /*16d0*/  ULOP3.LUT UR4, URZ, UR4, URZ, 0x33, !UPT ;  /* 0x000000043f047292 */ /* 0x000fe2000f8e333f */
[----:B------:R-:W-:Y:S11]  /*16e0*/  BRA `(.L_x_762) ;  /* 0x0000000000107947 */ /* 0x000ff60003800000 */
.L_x_761:
[----:B------:R-:W-:-:S11]  /*16f0*/  UISETP.NE.AND UP0, UPT, UR5, 0x1, UPT ;  /* 0x000000010500788c */ /* 0x000fd6000bf05270 */
[----:B------:R-:W-:Y:S02]  /*1700*/  @UP0 ULDC.64 UR10, c[0x0][0x9e8] ;  /* 0x00027a00000a0ab9 */ /* 0x000fe40000000a00 */
[----:B------:R-:W-:-:S04]  /*1710*/  UIMAD.WIDE.U32 UR6, UR4, UR10, URZ ;  /* 0x0000000a040672a5 */ /* 0x000fc8000f8e003f */
[----:B------:R-:W-:-:S12]  /*1720*/  @UP0 USHF.R.U32.HI UR4, URZ, UR11, UR7 ;  /* 0x0000000b3f040299 */ /* 0x000fd80008011607 */
.L_x_762:
[----:B------:R-:W-:-:S04]  /*1730*/  UIMAD UR4, UR4, UR5, URZ ;  /* 0x00000005040472a4 */ /* 0x000fc8000f8e023f */
[----:B------:R-:W-:-:S04]  /*1740*/  UISETP.LT.AND UP0, UPT, UR9, UR4, UPT ;  /* 0x000000040900728c */ /* 0x000fc8000bf01270 */
[----:B------:R-:W-:-:S12]  /*1750*/  USEL UR9, UR9, UR4, !UP0 ;  /* 0x0000000409097287 */ /* 0x000fd8000c000000 */
.L_x_760:
[----:B------:R-:W-:Y:S01]  /*1760*/  USHF.R.S32.HI UR4, URZ, 0x1f, UR9 ;  /* 0x0000001f3f047899 */ /* 0x000fe20008011409 */
[----:B------:R-:W-:Y:S02]  /*1770*/  PLOP3.LUT P0, PT, PT, PT, PT, 0x80, 0x0 ;  /* 0x000000000000781c */ /* 0x000fe40003f0f070 */
[----:B------:R-:W-:Y:S02]  /*1780*/  CS2R R2, SRZ ;  /* 0x0000000000027805 */ /* 0x000fe4000001ff00 */
[----:B------:R-:W-:Y:S01]  /*1790*/  CS2R R134, SRZ ;  /* 0x0000000000867805 */ /* 0x000fe2000001ff00 */
[----:B------:R-:W-:Y:S01]  /*17a0*/  ULEA.HI UR4, UR4, UR9, URZ, 0x7 ;  /* 0x0000000904047291 */ /* 0x000fe2000f8f383f */
[----:B------:R-:W-:Y:S02]  /*17b0*/  CS2R R6, SRZ ;  /* 0x0000000000067805 */ /* 0x000fe4000001ff00 */
[----:B------:R-:W-:Y:S02]  /*17c0*/  CS2R R132, SRZ ;  /* 0x0000000000847805 */ /* 0x000fe4000001ff00 */
[----:B------:R-:W-:Y:S01]  /*17d0*/  CS2R R8, SRZ ;  /* 0x0000000000087805 */ /* 0x000fe2000001ff00 */
[----:B------:R-:W-:Y:S01]  /*17e0*/  USHF.R.S32.HI UR4, URZ, 0x7, UR4 ;  /* 0x000000073f047899 */ /* 0x000fe20008011404 */
[----:B------:R-:W-:-:S02]  /*17f0*/  CS2R R126, SRZ ;  /* 0x00000000007e7805 */ /* 0x000fc4000001ff00 */
[----:B------:R-:W-:Y:S02]  /*1800*/  CS2R R10, SRZ ;  /* 0x00000000000a7805 */ /* 0x000fe4000001ff00 */
[----:B------:R-:W-:Y:S01]  /*1810*/  CS2R R124, SRZ ;  /* 0x00000000007c7805 */ /* 0x000fe2000001ff00 */
[----:B------:R-:W-:Y:S01]  /*1820*/  UISETP.LT.AND UP0, UPT, URZ, UR4, UPT ;  /* 0x000000043f00728c */ /* 0x000fe2000bf01270 */
[----:B------:R-:W-:Y:S02]  /*1830*/  CS2R R12, SRZ ;  /* 0x00000000000c7805 */ /* 0x000fe4000001ff00 */
[----:B------:R-:W-:Y:S02]  /*1840*/  CS2R R118, SRZ ;  /* 0x0000000000767805 */ /* 0x000fe4000001ff00 */
[----:B------:R-:W-:Y:S01]  /*1850*/  CS2R R14, SRZ ;  /* 0x00000000000e7805 */ /* 0x000fe2000001ff00 */
[----:B------:R-:W-:Y:S01]  /*1860*/  USEL UR44, URZ, UR4, !UP0 ;  /* 0x000000043f2c7287 */ /* 0x000fe2000c000000 */
[----:B------:R-:W-:-:S02]  /*1870*/  CS2R R116, SRZ ;  /* 0x0000000000747805 */ /* 0x000fc4000001ff00 */
[----:B------:R-:W-:Y:S02]  /*1880*/  CS2R R20, SRZ ;  /* 0x0000000000147805 */ /* 0x000fe4000001ff00 */
[----:B------:R-:W-:Y:S02]  /*1890*/  CS2R R110, SRZ ;  /* 0x00000000006e7805 */ /* 0x000fe4000001ff00 */
[----:B------:R-:W-:Y:S02]  /*18a0*/  CS2R R24, SRZ ;  /* 0x0000000000187805 */ /* 0x000fe4000001ff00 */
[----:B------:R-:W-:Y:S02]  /*18b0*/  CS2R R108, SRZ ;  /* 0x00000000006c7805 */ /* 0x000fe4000001ff00 */
[----:B------:R-:W-:Y:S02]  /*18c0*/  ISETP.GT.AND P1, PT, R88, UR44, PT ;  /* 0x0000002c58007c0c */ /* 0x000fe4000bf24270 */
        /* <DEDUP_REMOVED lines=8> */
[----:B------:R-:W-:Y:S01]  /*1950*/  CS2R R34, SRZ ;  /* 0x0000000000227805 */ /* 0x000fe2000001ff00 */
[----:B------:R-:W-:Y:S06]  /*1960*/  @!P1 BRA `(.L_x_763) ;  /* 0x000000b400889947 */ /* 0x000fec0003800000 */
[----:B------:R-:W0:Y:S01]  /*1970*/  SHFL.IDX PT, R0, R155, RZ, 0x1f ;  /* 0x00001fff9b007589 */ /* 0x000e2200000e0000 */
[----:B------:R-:W1:Y:S01]  /*1980*/  S2UR UR45, SR_CgaCtaId ;  /* 0x00000000002d79c3 */ /* 0x000e620000008800 */
[----:B------:R-:W-:Y:S01]  /*1990*/  UMOV UR46, 0x400 ;  /* 0x00000400002e7882 */ /* 0x000fe20000000000 */
        /* <DEDUP_REMOVED lines=28> */
.L_x_764:
        /* <DEDUP_REMOVED lines=9> */
.L_x_943:
[----:B------:R-:W-:Y:S05]  /*1bf0*/  @!P0 BRA `(.L_x_766) ;  /* 0x0000000000048947 */ /* 0x000fea0003800000 */
[----:B------:R-:W-:Y:S01]  /*1c00*/  BPT.TRAP 0x1 ;  /* 0x000000040000795c */ /* 0x000fe20000300000 */
.L_x_766:
[----:B0-----:R-:W-:Y:S02]  /*1c10*/  IMAD.U32 R3, RZ, RZ, UR37 ;  /* 0x00000025ff037e24 */ /* 0x001fe4000f8e00ff */
[----:B------:R-:W-:-:S03]  /*1c20*/  IMAD.U32 R0, RZ, RZ, UR36 ;  /* 0x00000024ff007e24 */ /* 0x000fc6000f8e00ff */
[----:B------:R-:W-:Y:S02]  /*1c30*/  LEA R3, R3, UR46, 0x3 ;  /* 0x0000002e03037c11 */ /* 0x000fe4000f8e18ff */
[----:B------:R-:W-:-:S04]  /*1c40*/  SHF.L.U32 R0, R0, 0x1f, RZ ;  /* 0x0000001f00007819 */ /* 0x000fc800000006ff */
[----:B------:R0:W1:Y:S01]  /*1c50*/  SYNCS.PHASECHK.TRANS64.TRYWAIT P1, [R3+URZ+0x19c30], R0 ;  /* 0x019c3000030075a7 */ /* 0x000062000802017f */
[----:B------:R-:W-:Y:S05]  /*1c60*/  @!P0 BRA `(.L_x_767) ;  /* 0x0000000000048947 */ /* 0x000fea0003800000 */
[----:B------:R-:W-:Y:S01]  /*1c70*/  BPT.TRAP 0x1 ;  /* 0x000000040000795c */ /* 0x000fe20000300000 */
.L_x_767:
[----:B-1----:R-:W-:Y:S05]  /*1c80*/  @P1 BRA `(.L_x_768) ;  /* 0x0000000000081947 */ /* 0x002fea0003800000 */
[----:B------:R-:W1:Y:S02]  /*1c90*/  SYNCS.PHASECHK.TRANS64.TRYWAIT P1, [R3+URZ+0x19c30], R0 ;  /* 0x019c3000030075a7 */ /* 0x000e64000802017f */
[----:B-1----:R-:W-:Y:S05]  /*1ca0*/  @!P1 BRA `(.L_x_769) ;  /* 0x0000011800409947 */ /* 0x002fea0003800000 */
.L_x_768:
[----:B------:R-:W-:Y:S05]  /*1cb0*/  WARPSYNC.ALL ;  /* 0x0000000000007948 */ /* 0x000fea0003800000 */
[----:B------:R-:W-:Y:S01]  /*1cc0*/  UIADD3 UR4, UR46, 0x13800, URZ ;  /* 0x000138002e047890 */ /* 0x000fe2000fffe03f */
[----:B------:R-:W-:Y:S01]  /*1cd0*/  WARPGROUP.ARRIVE ;  /* 0x00000000000079c5 */ /* 0x000fe20000000000 */
[----:B------:R-:W-:Y:S02]  /*1ce0*/  ULOP3.LUT UR12, UR54, 0x10000, URZ, 0xfc, !UPT ;  /* 0x00010000360c7892 */ /* 0x000fe4000f8efc3f */
[----:B------:R-:W-:Y:S01]  /*1cf0*/  USHF.R.U32.HI UR4, URZ, 0x4, UR4 ;  /* 0x000000043f047899 */ /* 0x000fe20008011604 */
[----:B------:R-:W-:Y:S01]  /*1d00*/  UMOV UR13, 0xc0000010 ;  /* 0xc0000010000d7882 */ /* 0x000fe20000000000 */
[----:B------:R-:W-:-:S02]  /*1d10*/  UMOV UR15, 0xc0000010 ;  /* 0xc0000010000f7882 */ /* 0x000fc40000000000 */
[----:B------:R-:W-:Y:S01]  /*1d20*/  ULOP3.LUT UR4, UR4, 0x3fff, URZ, 0xc0, !UPT ;  /* 0x00003fff04047892 */ /* 0x000fe2000f8ec03f */
[----:B------:R-:W-:Y:S01]  /*1d30*/  UMOV UR5, 0xc0000010 ;  /* 0xc000001000057882 */ /* 0x000fe20000000000 */
[----:B------:R-:W-:Y:S02]  /*1d40*/  UMOV UR7, 0xc0000010 ;  /* 0xc000001000077882 */ /* 0x000fe40000000000 */
[----:B------:R-:W-:Y:S02]  /*1d50*/  ULOP3.LUT UR16, UR4, 0x10000, URZ, 0xfc, !UPT ;  /* 0x0001000004107892 */ /* 0x000fe4000f8efc3f */
[----:B------:R-:W-:Y:S02]  /*1d60*/  UIADD3 UR4, UR12, 0x180, URZ ;  /* 0x000001800c047890 */ /* 0x000fe4000fffe03f */
        /* <DEDUP_REMOVED lines=16> */
.L_x_770:
[----:B------:R-:W-:Y:S01]  /*1e70*/  UISETP.NE.AND UP1, UPT, UR50, URZ, UPT ;  /* 0x0000003f3200728c */ /* 0x000fe2000bf25270 */
[----:B01----:R-:W-:Y:S01]  /*1e80*/  VIADD R0, R18, UR41 ;  /* 0x0000002912007c36 */ /* 0x003fe20008000000 */
[----:B------:R-:W-:Y:S01]  /*1e90*/  R2UR UR6, R3 ;  /* 0x00000000030672ca */ /* 0x000fe200000e0000 */
[----:B------:R-:W0:Y:S01]  /*1ea0*/  LDC R4, c[0x0][0x2f0] ;  /* 0x0000bc00ff047b82 */ /* 0x000e220000000800 */
[----:B------:R-:W-:Y:S01]  /*1eb0*/  IMAD.MOV.U32 R3, RZ, RZ, -0x80 ;  /* 0xffffff80ff037424 */ /* 0x000fe200078e00ff */
[----:B------:R-:W-:Y:S01]  /*1ec0*/  UISETP.NE.AND UP0, UPT, UR49, URZ, UPT ;  /* 0x0000003f3100728c */ /* 0x000fe2000bf05270 */
[----:B------:R-:W-:Y:S01]  /*1ed0*/  PLOP3.LUT P1, PT, PT, PT, UP1, 0x80, 0x0 ;  /* 0x000000000000781c */ /* 0x000fe20003f2f018 */
[----:B------:R-:W-:Y:S01]  /*1ee0*/  ULDC UR18, c[0x0][0x9dc] ;  /* 0x0002770000127ab9 */ /* 0x000fe20000000800 */
[----:B------:R-:W-:Y:S01]  /*1ef0*/  PLOP3.LUT P2, PT, PT, PT, UP1, 0x80, 0x0 ;  /* 0x000000000000781c */ /* 0x000fe20003f4f018 */
[C---:B------:R-:W-:Y:S01]  /*1f00*/  IMAD R9, R88.reuse, R3, 0x80 ;  /* 0x0000008058097424 */ /* 0x040fe200078e0203 */
[----:B------:R-:W-:Y:S01]  /*1f10*/  ULDC UR11, c[0x0][0x9e0] ;  /* 0x00027800000b7ab9 */ /* 0x000fe20000000800 */
[----:B------:R-:W-:Y:S01]  /*1f20*/  @UP1 ULDC UR7, c[0x0][0x44c] ;  /* 0x0001130000071ab9 */ /* 0x000fe20000000800 */
[----:B------:R-:W1:Y:S01]  /*1f30*/  LDC R5, c[0x0][0x288] ;  /* 0x0000a200ff057b82 */ /* 0x000e620000000800 */
[----:B------:R-:W-:Y:S01]  /*1f40*/  VIADD R3, R9, 0x1 ;  /* 0x0000000109037836 */ /* 0x000fe20000000000 */
[----:B------:R-:W-:Y:S01]  /*1f50*/  LEA R8, R88, 0xffffff80, 0x7 ;  /* 0xffffff8058087811 */ /* 0x000fe200078e38ff */
[----:B------:R-:W-:-:S02]  /*1f60*/  UIADD3 UR6, UR6, 0x19c40, URZ ;  /* 0x00019c4006067890 */ /* 0x000fc4000fffe03f */
[----:B------:R-:W-:Y:S02]  /*1f70*/  IMAD R3, R16, -0x2, R3 ;  /* 0xfffffffe10037824 */ /* 0x000fe400078e0203 */
[----:B------:R-:W-:Y:S01]  /*1f80*/  @P1 IMAD.HI.U32 R2, R0, UR7, RZ ;  /* 0x0000000700021c27 */ /* 0x000fe2000f8e00ff */
[----:B------:R-:W-:Y:S01]  /*1f90*/  @UP1 ULDC UR7, c[0x0][0x450] ;  /* 0x0001140000071ab9 */ /* 0x000fe20000000800 */
[----:B------:R-:W-:Y:S01]  /*1fa0*/  UPRMT UR6, UR45, 0x654, UR6 ;  /* 0x000006542d067896 */ /* 0x000fe20008000006 */
[----:B------:R-:W-:Y:S02]  /*1fb0*/  PLOP3.LUT P1, PT, PT, PT, UP0, 0x40, 0x0 ;  /* 0x000000000000781c */ /* 0x000fe40003f2e808 */
[----:B------:R-:W-:Y:S01]  /*1fc0*/  @P2 SHF.R.U32.HI R0, RZ, UR7, R2 ;  /* 0x00000007ff002c19 */ /* 0x000fe20008011602 */
[----:B0-----:R-:W-:-:S04]  /*1fd0*/  IMAD R2, R4, UR42, R3 ;  /* 0x0000002a04027c24 */ /* 0x001fc8000f8e0203 */
[----:B------:R-:W0:Y:S01]  /*1fe0*/  SHFL.IDX PT, R7, R0, RZ, 0x1c1f ;  /* 0x001c1fff00077589 */ /* 0x000e2200000e0000 */
[----:B------:R-:W-:Y:S01]  /*1ff0*/  SYNCS.ARRIVE.TRANS64.RED.A1T0 RZ, [UR6], RZ ;  /* 0x000000ffffff79a7 */ /* 0x000fe20008100406 */
[----:B------:R-:W-:Y:S01]  /*2000*/  ULOP3.LUT UR6, URZ, UR18, URZ, 0x33, !UPT ;  /* 0x000000123f067292 */ /* 0x000fe2000f8e333f */
[----:B------:R-:W-:Y:S02]  /*2010*/  IMAD R3, R4, UR42, R9 ;  /* 0x0000002a04037c24 */ /* 0x000fe4000f8e0209 */
[----:B-1----:R-:W-:Y:S02]  /*2020*/  IMAD.IADD R2, R2, 0x1, -R5 ;  /* 0x0000000102027824 */ /* 0x002fe400078e0a05 */
[----:B------:R-:W-:Y:S02]  /*2030*/  IMAD R10, R16, -0x2, R3 ;  /* 0xfffffffe100a7824 */ /* 0x000fe400078e0203 */
[C---:B------:R-:W-:Y:S02]  /*2040*/  VIADD R11, R2.reuse, UR11 ;  /* 0x0000000b020b7c36 */ /* 0x040fe40008000000 */
[----:B------:R-:W-:-:S03]  /*2050*/  VIADD R12, R2, UR6 ;  /* 0x00000006020c7c36 */ /* 0x000fc60008000000 */
[----:B0-----:R-:W-:Y:S01]  /*2060*/  VIADDMNMX R2, R7, R11, R10, PT ;  /* 0x0000000b07027246 */ /* 0x001fe2000380010a */
[----:B------:R-:W-:Y:S01]  /*2070*/  IMAD.IADD R3, R12, 0x1, R7 ;  /* 0x000000010c037824 */ /* 0x000fe200078e0207 */
[----:B------:R-:W-:Y:S06]  /*2080*/  @P1 BRA `(.L_x_771) ;  /* 0x0000000000641947 */ /* 0x000fec0003800000 */
[----:B------:R-:W-:Y:S01]  /*2090*/  IMAD R6, R4, UR42, R7 ;  /* 0x0000002a04067c24 */ /* 0x000fe2000f8e0207 */
[----:B------:R-:W-:Y:S03]  /*20a0*/  BSSY B0, `(.L_x_772) ;  /* 0x0000013000007945 */ /* 0x000fe60003800000 */
[----:B------:R-:W-:-:S05]  /*20b0*/  IMAD.IADD R7, R6, 0x1, -R5 ;  /* 0x0000000106077824 */ /* 0x000fca00078e0a05 */
[----:B------:R-:W-:-:S13]  /*20c0*/  ISETP.GT.AND P1, PT, R7, -0x1, PT ;  /* 0xffffffff0700780c */ /* 0x000fda0003f24270 */
[----:B------:R-:W-:Y:S05]  /*20d0*/  @P1 BRA `(.L_x_773) ;  /* 0x0000000000241947 */ /* 0x000fea0003800000 */
[----:B------:R-:W-:Y:S01]  /*20e0*/  ULDC UR6, c[0x0][0x9e4] ;  /* 0x0002790000067ab9 */ /* 0x000fe20000000800 */
[----:B------:R-:W-:Y:S01]  /*20f0*/  LOP3.LUT R7, RZ, R7, RZ, 0x33, !PT ;  /* 0x00000007ff077212 */ /* 0x000fe200078e33ff */
[----:B------:R-:W-:-:S05]  /*2100*/  IMAD.U32 R13, RZ, RZ, UR6 ;  /* 0x00000006ff0d7e24 */ /* 0x000fca000f8e00ff */
[----:B------:R-:W-:-:S13]  /*2110*/  ISETP.NE.AND P1, PT, R13, 0x1, PT ;  /* 0x000000010d00780c */ /* 0x000fda0003f25270 */
[----:B------:R-:W0:Y:S02]  /*2120*/  @P1 LDC.64 R14, c[0x0][0x9e8] ;  /* 0x00027a00ff0e1b82 */ /* 0x000e240000000a00 */
[----:B0-----:R-:W-:-:S05]  /*2130*/  @P1 IMAD.HI.U32 R6, R7, R14, RZ ;  /* 0x0000000e07061227 */ /* 0x001fca00078e00ff */
[----:B------:R-:W-:-:S04]  /*2140*/  @P1 SHF.R.U32.HI R7, RZ, R15, R6 ;  /* 0x0000000fff071219 */ /* 0x000fc80000011606 */
[----:B------:R-:W-:Y:S01]  /*2150*/  LOP3.LUT R7, RZ, R7, RZ, 0x33, !PT ;  /* 0x00000007ff077212 */ /* 0x000fe200078e33ff */
[----:B------:R-:W-:Y:S06]  /*2160*/  BRA `(.L_x_774) ;  /* 0x0000000000187947 */ /* 0x000fec0003800000 */
.L_x_773:
[----:B------:R-:W-:Y:S02]  /*2170*/  ULDC UR6, c[0x0][0x9e4] ;  /* 0x0002790000067ab9 */ /* 0x000fe40000000800 */
[----:B------:R-:W-:-:S05]  /*2180*/  IMAD.U32 R13, RZ, RZ, UR6 ;  /* 0x00000006ff0d7e24 */ /* 0x000fca000f8e00ff */
[----:B------:R-:W-:-:S13]  /*2190*/  ISETP.NE.AND P1, PT, R13, 0x1, PT ;  /* 0x000000010d00780c */ /* 0x000fda0003f25270 */
[----:B------:R-:W0:Y:S02]  /*21a0*/  @P1 LDC.64 R14, c[0x0][0x9e8] ;  /* 0x00027a00ff0e1b82 */ /* 0x000e240000000a00 */
[----:B0-----:R-:W-:-:S05]  /*21b0*/  @P1 IMAD.HI.U32 R6, R7, R14, RZ ;  /* 0x0000000e07061227 */ /* 0x001fca00078e00ff */
[----:B------:R-:W-:-:S07]  /*21c0*/  @P1 SHF.R.U32.HI R7, RZ, R15, R6 ;  /* 0x0000000fff071219 */ /* 0x000fce0000011606 */
.L_x_774:
[----:B------:R-:W-:Y:S05]  /*21d0*/  BSYNC B0 ;  /* 0x0000000000007941 */ /* 0x000fea0003800000 */
.L_x_772:
[----:B------:R-:W-:-:S04]  /*21e0*/  IMAD R7, R7, R13, -R8 ;  /* 0x0000000d07077224 */ /* 0x000fc800078e0a08 */
[----:B------:R-:W-:-:S05]  /*21f0*/  IMAD R7, R16, -0x2, R7 ;  /* 0xfffffffe10077824 */ /* 0x000fca00078e0207 */
[----:B------:R-:W-:Y:S02]  /*2200*/  VIADDMNMX R2, R7, R13, R2, PT ;  /* 0x0000000d07027246 */ /* 0x000fe40003800102 */
[----:B------:R-:W-:-:S07]  /*2210*/  VIMNMX R3, R3, R7, !PT ;  /* 0x0000000703037248 */ /* 0x000fce0007fe0100 */
.L_x_771:
[C---:B------:R-:W-:Y:S01]  /*2220*/  ISETP.GE.AND P6, PT, R9.reuse, 0xa, PT ;  /* 0x0000000a0900780c */ /* 0x040fe20003fc6270 */
[----:B------:R-:W-:Y:S01]  /*2230*/  UISETP.NE.AND UP0, UPT, UR49, URZ, UPT ;  /* 0x0000003f3100728c */ /* 0x000fe2000bf05270 */
[C---:B------:R-:W-:Y:S02]  /*2240*/  ISETP.GE.AND P1, PT, R9.reuse, 0x2, PT ;  /* 0x000000020900780c */ /* 0x040fe40003f26270 */
[C---:B------:R-:W-:Y:S02]  /*2250*/  ISETP.GE.AND P2, PT, R9.reuse, 0x9, PT ;  /* 0x000000090900780c */ /* 0x040fe40003f46270 */
[----:B------:R-:W-:Y:S02]  /*2260*/  ISETP.GE.AND P5, PT, R9, 0x11, PT ;  /* 0x000000110900780c */ /* 0x000fe40003fa6270 */
[----:B------:R-:W-:Y:S02]  /*2270*/  LOP3.LUT R17, R17, 0xfffffffb, RZ, 0xc0, !PT ;  /* 0xfffffffb11117812 */ /* 0x000fe400078ec0ff */
[----:B------:R-:W-:-:S02]  /*2280*/  ISETP.GT.AND P4, PT, R3, 0x1, !P1 ;  /* 0x000000010300780c */ /* 0x000fc40004f84270 */
[----:B------:R-:W-:Y:S02]  /*2290*/  ISETP.GT.AND P3, PT, R3, 0x8, !P2 ;  /* 0x000000080300780c */ /* 0x000fe40005764270 */
[----:B------:R-:W-:Y:S02]  /*22a0*/  @P6 LOP3.LUT R17, R17, 0x4, RZ, 0xfc, !PT ;  /* 0x0000000411116812 */ /* 0x000fe400078efcff */
[C---:B------:R-:W-:Y:S02]  /*22b0*/  ISETP.LT.OR P4, PT, R2.reuse, 0x2, P4 ;  /* 0x000000020200780c */ /* 0x040fe40002781670 */
[----:B------:R-:W-:Y:S02]  /*22c0*/  ISETP.LT.OR P3, PT, R2, 0x9, P3 ;  /* 0x000000090200780c */ /* 0x000fe40001f61670 */
[----:B------:R-:W-:Y:S02]  /*22d0*/  LOP3.LUT R17, R17, 0xfffffff7, RZ, 0xc0, !PT ;  /* 0xfffffff711117812 */ /* 0x000fe400078ec0ff */
[----:B------:R-:W-:-:S02]  /*22e0*/  FSEL R25, R25, -INF , !P4 ;  /* 0xff80000019197808 */ /* 0x000fc40006000000 */
[----:B------:R-:W-:Y:S02]  /*22f0*/  FSEL R28, R28, -INF , !P3 ;  /* 0xff8000001c1c7808 */ /* 0x000fe40005800000 */
[----:B------:R-:W-:Y:S02]  /*2300*/  ISETP.GT.AND P4, PT, R3, 0x9, !P6 ;  /* 0x000000090300780c */ /* 0x000fe40007784270 */
[----:B------:R-:W-:Y:S02]  /*2310*/  @P5 LOP3.LUT R17, R17, 0x8, RZ, 0xfc, !PT ;  /* 0x0000000811115812 */ /* 0x000fe400078efcff */
[----:B------:R-:W-:Y:S02]  /*2320*/  ISETP.GT.AND P3, PT, R3, 0x10, !P5 ;  /* 0x000000100300780c */ /* 0x000fe40006f64270 */
[----:B------:R-:W-:Y:S02]  /*2330*/  ISETP.GE.AND P5, PT, R9, 0x12, PT ;  /* 0x000000120900780c */ /* 0x000fe40003fa6270 */
[----:B------:R-:W-:-:S02]  /*2340*/  ISETP.LT.OR P4, PT, R2, 0xa, P4 ;  /* 0x0000000a0200780c */ /* 0x000fc40002781670 */
[----:B------:R-:W-:Y:S02]  /*2350*/  ISETP.LT.OR P3, PT, R2, 0x11, P3 ;  /* 0x000000110200780c */ /* 0x000fe40001f61670 */
[----:B------:R-:W-:Y:S02]  /*2360*/  FSEL R29, R29, -INF , !P4 ;  /* 0xff8000001d1d7808 */ /* 0x000fe40006000000 */
[----:B------:R-:W-:Y:S02]  /*2370*/  ISETP.GE.AND P4, PT, R9, 0x19, PT ;  /* 0x000000190900780c */ /* 0x000fe40003f86270 */
[----:B------:R-:W-:Y:S02]  /*2380*/  LOP3.LUT R17, R17, 0xffffffef, RZ, 0xc0, !PT ;  /* 0xffffffef11117812 */ /* 0x000fe400078ec0ff */
[----:B------:R-:W-:Y:S02]  /*2390*/  FSEL R32, R32, -INF , !P3 ;  /* 0xff80000020207808 */ /* 0x000fe40005800000 */
[----:B------:R-:W-:-:S02]  /*23a0*/  ISETP.GT.AND P3, PT, R3, 0x11, !P5 ;  /* 0x000000110300780c */ /* 0x000fc40006f64270 */
[----:B------:R-:W-:Y:S02]  /*23b0*/  @P5 LOP3.LUT R17, R17, 0x10, RZ, 0xfc, !PT ;  /* 0x0000001011115812 */ /* 0x000fe400078efcff */
[----:B------:R-:W-:Y:S02]  /*23c0*/  ISETP.LT.OR P3, PT, R2, 0x12, P3 ;  /* 0x000000120200780c */ /* 0x000fe40001f61670 */
[----:B------:R-:W-:Y:S02]  /*23d0*/  LOP3.LUT R17, R17, 0xfdffffff, RZ, 0xc0, !PT ;  /* 0xfdffffff11117812 */ /* 0x000fe400078ec0ff */
[----:B------:R-:W-:Y:S02]  /*23e0*/  FSEL R33, R33, -INF , !P3 ;  /* 0xff80000021217808 */ /* 0x000fe40005800000 */
[----:B------:R-:W-:Y:S02]  /*23f0*/  @P4 LOP3.LUT R17, R17, 0x2000000, RZ, 0xfc, !PT ;  /* 0x0200000011114812 */ /* 0x000fe400078efcff */
[----:B------:R-:W-:-:S02]  /*2400*/  ISETP.GT.AND P3, PT, R3, 0x18, !P4 ;  /* 0x000000180300780c */ /* 0x000fc40006764270 */
[----:B------:R-:W-:Y:S02]  /*2410*/  ISETP.GE.AND P4, PT, R9, 0x1a, PT ;  /* 0x0000001a0900780c */ /* 0x000fe40003f86270 */
[----:B------:R-:W-:Y:S02]  /*2420*/  ISETP.LT.OR P3, PT, R2, 0x19, P3 ;  /* 0x000000190200780c */ /* 0x000fe40001f61670 */
[----:B------:R-:W-:Y:S02]  /*2430*/  LOP3.LUT R17, R17, 0xfeffffff, RZ, 0xc0, !PT ;  /* 0xfeffffff11117812 */ /* 0x000fe400078ec0ff */
[----:B------:R-:W-:Y:S02]  /*2440*/  FSEL R36, R36, -INF , !P3 ;  /* 0xff80000024247808 */ /* 0x000fe40005800000 */
[----:B------:R-:W-:-:S04]  /*2450*/  ISETP.GT.AND P3, PT, R3, 0x19, !P4 ;  /* 0x000000190300780c */ /* 0x000fc80006764270 */
[----:B------:R-:W-:Y:S02]  /*2460*/  ISETP.LT.OR P3, PT, R2, 0x1a, P3 ;  /* 0x0000001a0200780c */ /* 0x000fe40001f61670 */
[----:B------:R-:W-:Y:S02]  /*2470*/  @P4 LOP3.LUT R17, R17, 0x1000000, RZ, 0xfc, !PT ;  /* 0x0100000011114812 */ /* 0x000fe400078efcff */
[----:B------:R-:W-:Y:S02]  /*2480*/  ISETP.GE.AND P4, PT, R9, 0x21, PT ;  /* 0x000000210900780c */ /* 0x000fe40003f86270 */
[----:B------:R-:W-:Y:S02]  /*2490*/  LOP3.LUT R17, R17, 0xff7fffff, RZ, 0xc0, !PT ;  /* 0xff7fffff11117812 */ /* 0x000fe400078ec0ff */
[----:B------:R-:W-:Y:S02]  /*24a0*/  FSEL R37, R37, -INF , !P3 ;  /* 0xff80000025257808 */ /* 0x000fe40005800000 */
[----:B------:R-:W-:-:S04]  /*24b0*/  ISETP.GT.AND P3, PT, R3, 0x20, !P4 ;  /* 0x000000200300780c */ /* 0x000fc80006764270 */
[----:B------:R-:W-:-:S03]  /*24c0*/  ISETP.LT.OR P3, PT, R2, 0x21, P3 ;  /* 0x000000210200780c */ /* 0x000fc60001f61670 */
        /* <DEDUP_REMOVED lines=104> */
[----:B------:R-:W-:Y:S02]  /*2b50*/  FSEL R73, R73, -INF , !P3 ;  /* 0xff80000049497808 */ /* 0x000fe40005800000 */
[----:B------:R-:W-:Y:S02]  /*2b60*/  LOP3.LUT R17, R17, 0xfbffffff, RZ, 0xc0, !PT ;  /* 0xfbffffff11117812 */ /* 0x000fe400078ec0ff */
[----:B------:R-:W-:-:S04]  /*2b70*/  ISETP.GT.AND P3, PT, R3, 0x68, !P4 ;  /* 0x000000680300780c */ /* 0x000fc80006764270 */
[----:B------:R-:W-:-:S03]  /*2b80*/  ISETP.LT.OR P3, PT, R2, 0x69, P3 ;  /* 0x000000690200780c */ /* 0x000fc60001f61670 */
[----:B------:R-:W-:Y:S02]  /*2b90*/  @P4 LOP3.LUT R17, R17, 0x4000000, RZ, 0xfc, !PT ;  /* 0x0400000011114812 */ /* 0x000fe400078efcff */
[----:B------:R-:W-:Y:S02]  /*2ba0*/  ISETP.GE.AND P4, PT, R9, 0x6a, PT ;  /* 0x0000006a0900780c */ /* 0x000fe40003f86270 */
[----:B------:R-:W-:Y:S02]  /*2bb0*/  FSEL R76, R76, -INF , !P3 ;  /* 0xff8000004c4c7808 */ /* 0x000fe40005800000 */
[----:B------:R-:W-:Y:S02]  /*2bc0*/  ISETP.GT.AND P3, PT, R3, 0x69, !P4 ;  /* 0x000000690300780c */ /* 0x000fe40006764270 */
[----:B------:R-:W-:Y:S02]  /*2bd0*/  LOP3.LUT R17, R17, 0xffffffdf, RZ, 0xc0, !PT ;  /* 0xffffffdf11117812 */ /* 0x000fe400078ec0ff */
[----:B------:R-:W-:-:S04]  /*2be0*/  ISETP.LT.OR P3, PT, R2, 0x6a, P3 ;  /* 0x0000006a0200780c */ /* 0x000fc80001f61670 */
[----:B------:R-:W-:Y:S02]  /*2bf0*/  FSEL R77, R77, -INF , !P3 ;  /* 0xff8000004d4d7808 */ /* 0x000fe40005800000 */
[----:B------:R-:W-:Y:S02]  /*2c00*/  ISETP.GE.AND P3, PT, R9, 0x71, PT ;  /* 0x000000710900780c */ /* 0x000fe40003f66270 */
[----:B------:R-:W-:Y:S02]  /*2c10*/  @P4 LOP3.LUT R17, R17, 0x20, RZ, 0xfc, !PT ;  /* 0x0000002011114812 */ /* 0x000fe400078efcff */
[----:B------:R-:W-:Y:S02]  /*2c20*/  ISETP.GT.AND P4, PT, R3, 0x70, !P3 ;  /* 0x000000700300780c */ /* 0x000fe40005f84270 */
[----:B------:R-:W-:Y:S02]  /*2c30*/  LOP3.LUT R17, R17, 0xfffffffd, RZ, 0xc0, !PT ;  /* 0xfffffffd11117812 */ /* 0x000fe400078ec0ff */
[----:B------:R-:W-:-:S04]  /*2c40*/  ISETP.LT.OR P4, PT, R2, 0x71, P4 ;  /* 0x000000710200780c */ /* 0x000fc80002781670 */
[----:B------:R-:W-:Y:S02]  /*2c50*/  FSEL R80, R80, -INF , !P4 ;  /* 0xff80000050507808 */ /* 0x000fe40006000000 */
[----:B------:R-:W-:-:S04]  /*2c60*/  ISETP.GE.AND P4, PT, R9, 0x72, PT ;  /* 0x000000720900780c */ /* 0x000fc80003f86270 */
[----:B------:R-:W-:-:S04]  /*2c70*/  ISETP.GT.AND P5, PT, R3, 0x71, !P4 ;  /* 0x000000710300780c */ /* 0x000fc800067a4270 */
[----:B------:R-:W-:-:S04]  /*2c80*/  ISETP.LT.OR P5, PT, R2, 0x72, P5 ;  /* 0x000000720200780c */ /* 0x000fc80002fa1670 */
[----:B------:R-:W-:Y:S02]  /*2c90*/  FSEL R81, R81, -INF , !P5 ;  /* 0xff80000051517808 */ /* 0x000fe40006800000 */
[----:B------:R-:W-:-:S04]  /*2ca0*/  ISETP.GE.AND P5, PT, R9, 0x79, PT ;  /* 0x000000790900780c */ /* 0x000fc80003fa6270 */
[----:B------:R-:W-:-:S04]  /*2cb0*/  ISETP.GT.AND P6, PT, R3, 0x78, !P5 ;  /* 0x000000780300780c */ /* 0x000fc80006fc4270 */
[----:B------:R-:W-:-:S04]  /*2cc0*/  ISETP.LT.OR P6, PT, R2, 0x79, P6 ;  /* 0x000000790200780c */ /* 0x000fc800037c1670 */
[----:B------:R-:W-:Y:S02]  /*2cd0*/  FSEL R84, R84, -INF , !P6 ;  /* 0xff80000054547808 */ /* 0x000fe40007000000 */
[----:B------:R-:W-:-:S13]  /*2ce0*/  ISETP.GE.AND P6, PT, R9, 0x1, PT ;  /* 0x000000010900780c */ /* 0x000fda0003fc6270 */
[----:B------:R-:W-:Y:S02]  /*2cf0*/  @P6 LOP3.LUT R17, R17, 0x2, RZ, 0xfc, !PT ;  /* 0x0000000211116812 */ /* 0x000fe400078efcff */
[----:B------:R-:W-:Y:S02]  /*2d00*/  ISETP.GT.AND P6, PT, R3, RZ, !P6 ;  /* 0x000000ff0300720c */ /* 0x000fe400077c4270 */
[----:B------:R-:W-:Y:S02]  /*2d10*/  LOP3.LUT R17, R17, 0xfffffffe, RZ, 0xc0, !PT ;  /* 0xfffffffe11117812 */ /* 0x000fe400078ec0ff */
[----:B------:R-:W-:-:S04]  /*2d20*/  ISETP.LT.OR P6, PT, R2, 0x1, P6 ;  /* 0x000000010200780c */ /* 0x000fc800037c1670 */
[----:B------:R-:W-:Y:S02]  /*2d30*/  FSEL R24, R24, -INF , !P6 ;  /* 0xff80000018187808 */ /* 0x000fe40007000000 */
[----:B------:R-:W-:-:S13]  /*2d40*/  ISETP.GE.AND P6, PT, R9, 0x7a, PT ;  /* 0x0000007a0900780c */ /* 0x000fda0003fc6270 */
[----:B------:R-:W-:Y:S02]  /*2d50*/  @P6 LOP3.LUT R17, R17, 0x1, RZ, 0xfc, !PT ;  /* 0x0000000111116812 */ /* 0x000fe400078efcff */
[----:B------:R-:W-:Y:S02]  /*2d60*/  ISETP.GT.AND P6, PT, R3, 0x79, !P6 ;  /* 0x000000790300780c */ /* 0x000fe400077c4270 */
[----:B------:R-:W0:Y:S02]  /*2d70*/  SHFL.IDX PT, R3, R0, 0x1, 0x1c1f ;  /* 0x003c1f0000037f89 */ /* 0x000e2400000e0000 */
[----:B------:R-:W-:-:S04]  /*2d80*/  ISETP.LT.OR P6, PT, R2, 0x7a, P6 ;  /* 0x0000007a0200780c */ /* 0x000fc800037c1670 */
[----:B------:R-:W-:Y:S02]  /*2d90*/  FSEL R85, R85, -INF , !P6 ;  /* 0xff80000055557808 */ /* 0x000fe40007000000 */
[----:B------:R-:W-:Y:S02]  /*2da0*/  PLOP3.LUT P6, PT, PT, PT, UP0, 0x40, 0x0 ;  /* 0x000000000000781c */ /* 0x000fe40003fce808 */
[----:B0-----:R-:W-:Y:S01]  /*2db0*/  VIADDMNMX R2, R3, R11, R10, PT ;  /* 0x0000000b03027246 */ /* 0x001fe2000380010a */
[----:B------:R-:W-:-:S10]  /*2dc0*/  IMAD.IADD R7, R12, 0x1, R3 ;  /* 0x000000010c077824 */ /* 0x000fd400078e0203 */
[----:B------:R-:W-:Y:S05]  /*2dd0*/  @P6 BRA `(.L_x_775) ;  /* 0x0000000000646947 */ /* 0x000fea0003800000 */
        /* <DEDUP_REMOVED lines=14> */
.L_x_777:
[----:B------:R-:W-:Y:S02]  /*2ec0*/  ULDC UR6, c[0x0][0x9e4] ;  /* 0x0002790000067ab9 */ /* 0x000fe40000000800 */
[----:B------:R-:W-:-:S05]  /*2ed0*/  IMAD.U32 R6, RZ, RZ, UR6 ;  /* 0x00000006ff067e24 */ /* 0x000fca000f8e00ff */
[----:B------:R-:W-:-:S13]  /*2ee0*/  ISETP.NE.AND P6, PT, R6, 0x1, PT ;  /* 0x000000010600780c */ /* 0x000fda0003fc5270 */
[----:B------:R-:W0:Y:S02]  /*2ef0*/  @P6 LDC.64 R10, c[0x0][0x9e8] ;  /* 0x00027a00ff0a6b82 */ /* 0x000e240000000a00 */
[----:B0-----:R-:W-:-:S05]  /*2f00*/  @P6 IMAD.HI.U32 R0, R3, R10, RZ ;  /* 0x0000000a03006227 */ /* 0x001fca00078e00ff */
[----:B------:R-:W-:-:S07]  /*2f10*/  @P6 SHF.R.U32.HI R3, RZ, R11, R0 ;  /* 0x0000000bff036219 */ /* 0x000fce0000011600 */
.L_x_778:
[----:B------:R-:W-:Y:S05]  /*2f20*/  BSYNC B0 ;  /* 0x0000000000007941 */ /* 0x000fea0003800000 */
.L_x_776:
[----:B------:R-:W-:-:S04]  /*2f30*/  IMAD R3, R3, R6, -R8 ;  /* 0x0000000603037224 */ /* 0x000fc800078e0a08 */
[----:B------:R-:W-:-:S05]  /*2f40*/  IMAD R3, R16, -0x2, R3 ;  /* 0xfffffffe10037824 */ /* 0x000fca00078e0203 */
[----:B------:R-:W-:Y:S02]  /*2f50*/  VIADDMNMX R2, R3, R6, R2, PT ;  /* 0x0000000603027246 */ /* 0x000fe40003800102 */
[----:B------:R-:W-:-:S07]  /*2f60*/  VIMNMX R7, R7, R3, !PT ;  /* 0x0000000307077248 */ /* 0x000fce0007fe0100 */
.L_x_775:
[----:B------:R-:W-:Y:S01]  /*2f70*/  ISETP.GT.AND P1, PT, R7, 0x1, !P1 ;  /* 0x000000010700780c */ /* 0x000fe20004f24270 */
[----:B------:R-:W-:Y:S01]  /*2f80*/  IMAD.U32 R89, RZ, RZ, UR43 ;  /* 0x0000002bff597e24 */ /* 0x000fe2000f8e00ff */
[----:B------:R-:W-:Y:S01]  /*2f90*/  LOP3.LUT P6, RZ, R17, 0x4, RZ, 0xc0, !PT ;  /* 0x0000000411ff7812 */ /* 0x000fe200078cc0ff */
[----:B------:R-:W-:Y:S01]  /*2fa0*/  UISETP.NE.AND UP1, UPT, UR50, URZ, UPT ;  /* 0x0000003f3200728c */ /* 0x000fe2000bf25270 */
[----:B------:R-:W-:Y:S01]  /*2fb0*/  ISETP.LT.OR P1, PT, R2, 0x2, P1 ;  /* 0x000000020200780c */ /* 0x000fe20000f21670 */
[----:B------:R-:W-:Y:S01]  /*2fc0*/  UISETP.NE.AND UP0, UPT, UR49, URZ, UPT ;  /* 0x0000003f3100728c */ /* 0x000fe2000bf05270 */
[----:B------:R-:W-:Y:S01]  /*2fd0*/  FMNMX.FTZ R3, R24, R25, !PT ;  /* 0x0000001918037209 */ /* 0x000fe20007810000 */
[----:B------:R-:W-:Y:S01]  /*2fe0*/  UMOV UR10, UR41 ;  /* 0x00000029000a7c82 */ /* 0x000fe20008000000 */
[----:B------:R-:W-:Y:S02]  /*2ff0*/  FSEL R27, R27, -INF , !P1 ;  /* 0xff8000001b1b7808 */ /* 0x000fe40004800000 */
[----:B------:R-:W-:-:S02]  /*3000*/  ISETP.GT.AND P1, PT, R7, 0x9, !P6 ;  /* 0x000000090700780c */ /* 0x000fc40007724270 */
[----:B------:R-:W-:Y:S02]  /*3010*/  FMNMX.FTZ R0, R28, R3, !PT ;  /* 0x000000031c007209 */ /* 0x000fe40007810000 */
[----:B------:R-:W-:Y:S01]  /*3020*/  ISETP.LT.OR P1, PT, R2, 0xa, P1 ;  /* 0x0000000a0200780c */ /* 0x000fe20000f21670 */
[----:B------:R-:W-:Y:S01]  /*3030*/  @UP1 ULDC UR6, c[0x0][0x44c] ;  /* 0x0001130000061ab9 */ /* 0x000fe20000000800 */
[----:B------:R-:W-:Y:S01]  /*3040*/  FMNMX.FTZ R3, R29, R0, !PT ;  /* 0x000000001d037209 */ /* 0x000fe20007810000 */
[----:B------:R-:W-:Y:S01]  /*3050*/  UIMAD.WIDE.U32 UR6, UR41, UR6, URZ ;  /* 0x00000006290672a5 */ /* 0x000fe2000f8e003f */
[----:B------:R-:W-:Y:S01]  /*3060*/  FSEL R31, R31, -INF , !P1 ;  /* 0xff8000001f1f7808 */ /* 0x000fe20004800000 */
[----:B------:R-:W-:Y:S01]  /*3070*/  @UP1 ULDC UR14, c[0x0][0x450] ;  /* 0x00011400000e1ab9 */ /* 0x000fe20000000800 */
[----:B------:R-:W-:Y:S01]  /*3080*/  LOP3.LUT P1, RZ, R17, 0x8, RZ, 0xc0, !PT ;  /* 0x0000000811ff7812 */ /* 0x000fe2000782c0ff */
[----:B------:R-:W-:Y:S01]  /*3090*/  @UP1 USHF.R.U32.HI UR10, URZ, UR14, UR7 ;  /* 0x0000000e3f0a1299 */ /* 0x000fe20008011607 */
[----:B------:R-:W-:-:S02]  /*30a0*/  FMNMX.FTZ R0, R32, R3, !PT ;  /* 0x0000000320007209 */ /* 0x000fc40007810000 */
[----:B------:R-:W-:Y:S01]  /*30b0*/  ISETP.GT.AND P1, PT, R7, 0x10, !P1 ;  /* 0x000000100700780c */ /* 0x000fe20004f24270 */
[----:B------:R-:W-:Y:S01]  /*30c0*/  UIADD3 UR51, UR51, UR10, URZ ;  /* 0x0000000a33337290 */ /* 0x000fe2000fffe03f */
[----:B------:R-:W-:Y:S02]  /*30d0*/  FMNMX.FTZ R3, R33, R0, !PT ;  /* 0x0000000021037209 */ /* 0x000fe40007810000 */
[----:B------:R-:W-:Y:S01]  /*30e0*/  ISETP.LT.OR P1, PT, R2, 0x11, P1 ;  /* 0x000000110200780c */ /* 0x000fe20000f21670 */
[----:B------:R-:W-:Y:S01]  /*30f0*/  UIADD3 UR10, UR51, UR11, URZ ;  /* 0x0000000b330a7290 */ /* 0x000fe2000fffe03f */
[----:B------:R-:W-:Y:S02]  /*3100*/  ISETP.GT.AND P2, PT, R7, 0x8, !P2 ;  /* 0x000000080700780c */ /* 0x000fe40005744270 */
[----:B------:R-:W-:Y:S02]  /*3110*/  FSEL R34, R34, -INF , !P1 ;  /* 0xff80000022227808 */ /* 0x000fe40004800000 */
[----:B------:R-:W-:-:S02]  /*3120*/  LOP3.LUT P1, RZ, R17, 0x10, RZ, 0xc0, !PT ;  /* 0x0000001011ff7812 */ /* 0x000fc4000782c0ff */
[----:B------:R-:W-:Y:S02]  /*3130*/  FMNMX.FTZ R0, R36, R3, !PT ;  /* 0x0000000324007209 */ /* 0x000fe40007810000 */
[----:B------:R-:W-:Y:S02]  /*3140*/  ISETP.GT.AND P1, PT, R7, 0x11, !P1 ;  /* 0x000000110700780c */ /* 0x000fe40004f24270 */
[C---:B------:R-:W-:Y:S02]  /*3150*/  ISETP.LT.OR P2, PT, R2.reuse, 0x9, P2 ;  /* 0x000000090200780c */ /* 0x040fe40001741670 */
[----:B------:R-:W-:Y:S02]  /*3160*/  ISETP.LT.OR P1, PT, R2, 0x12, P1 ;  /* 0x000000120200780c */ /* 0x000fe40000f21670 */
[----:B------:R-:W-:Y:S02]  /*3170*/  FMNMX.FTZ R3, R37, R0, !PT ;  /* 0x0000000025037209 */ /* 0x000fe40007810000 */
[----:B------:R-:W-:-:S02]  /*3180*/  FSEL R35, R35, -INF , !P1 ;  /* 0xff80000023237808 */ /* 0x000fc40004800000 */
[----:B------:R-:W-:Y:S02]  /*3190*/  LOP3.LUT P1, RZ, R17, 0x2000000, RZ, 0xc0, !PT ;  /* 0x0200000011ff7812 */ /* 0x000fe4000782c0ff */
[----:B------:R-:W-:Y:S02]  /*31a0*/  FSEL R30, R30, -INF , !P2 ;  /* 0xff8000001e1e7808 */ /* 0x000fe40005000000 */
[----:B------:R-:W-:Y:S02]  /*31b0*/  ISETP.GT.AND P1, PT, R7, 0x18, !P1 ;  /* 0x000000180700780c */ /* 0x000fe40004f24270 */
[----:B------:R-:W-:Y:S02]  /*31c0*/  LOP3.LUT P2, RZ, R17, 0x40000, RZ, 0xc0, !PT ;  /* 0x0004000011ff7812 */ /* 0x000fe4000784c0ff */
[----:B------:R-:W-:Y:S02]  /*31d0*/  ISETP.LT.OR P1, PT, R2, 0x19, P1 ;  /* 0x000000190200780c */ /* 0x000fe40000f21670 */
[----:B------:R-:W-:-:S02]  /*31e0*/  FMNMX.FTZ R0, R40, R3, !PT ;  /* 0x0000000328007209 */ /* 0x000fc40007810000 */
[----:B------:R-:W-:Y:S02]  /*31f0*/  FSEL R38, R38, -INF , !P1 ;  /* 0xff80000026267808 */ /* 0x000fe40004800000 */
[----:B------:R-:W-:Y:S02]  /*3200*/  LOP3.LUT P1, RZ, R17, 0x1000000, RZ, 0xc0, !PT ;  /* 0x0100000011ff7812 */ /* 0x000fe4000782c0ff */
[----:B------:R-:W-:Y:S02]  /*3210*/  FMNMX.FTZ R3, R41, R0, !PT ;  /* 0x0000000029037209 */ /* 0x000fe40007810000 */
[----:B------:R-:W-:Y:S02]  /*3220*/  ISETP.GT.AND P1, PT, R7, 0x19, !P1 ;  /* 0x000000190700780c */ /* 0x000fe40004f24270 */
[----:B------:R-:W-:Y:S02]  /*3230*/  LOP3.LUT P6, RZ, R17, 0x20000, RZ, 0xc0, !PT ;  /* 0x0002000011ff7812 */ /* 0x000fe400078cc0ff */
[----:B------:R-:W-:-:S02]  /*3240*/  ISETP.LT.OR P1, PT, R2, 0x1a, P1 ;  /* 0x0000001a0200780c */ /* 0x000fc40000f21670 */
[----:B------:R-:W-:Y:S02]  /*3250*/  FMNMX.FTZ R0, R44, R3, !PT ;  /* 0x000000032c007209 */ /* 0x000fe40007810000 */
[----:B------:R-:W-:Y:S02]  /*3260*/  FSEL R39, R39, -INF , !P1 ;  /* 0xff80000027277808 */ /* 0x000fe40004800000 */
[----:B------:R-:W-:Y:S02]  /*3270*/  LOP3.LUT P1, RZ, R17, 0x800000, RZ, 0xc0, !PT ;  /* 0x0080000011ff7812 */ /* 0x000fe4000782c0ff */
[----:B------:R-:W-:Y:S02]  /*3280*/  FMNMX.FTZ R3, R45, R0, !PT ;  /* 0x000000002d037209 */ /* 0x000fe40007810000 */
[----:B------:R-:W-:Y:S02]  /*3290*/  ISETP.GT.AND P1, PT, R7, 0x20, !P1 ;  /* 0x000000200700780c */ /* 0x000fe40004f24270 */
[----:B------:R-:W-:-:S02]  /*32a0*/  FMNMX.FTZ R0, R48, R3, !PT ;  /* 0x0000000330007209 */ /* 0x000fc40007810000 */
[----:B------:R-:W-:Y:S02]  /*32b0*/  ISETP.LT.OR P1, PT, R2, 0x21, P1 ;  /* 0x000000210200780c */ /* 0x000fe40000f21670 */
[----:B------:R-:W-:Y:S02]  /*32c0*/  FMNMX.FTZ R3, R49, R0, !PT ;  /* 0x0000000031037209 */ /* 0x000fe40007810000 */
[----:B------:R-:W-:Y:S02]  /*32d0*/  FSEL R42, R42, -INF , !P1 ;  /* 0xff8000002a2a7808 */ /* 0x000fe40004800000 */
[----:B------:R-:W-:Y:S02]  /*32e0*/  LOP3.LUT P1, RZ, R17, 0x400000, RZ, 0xc0, !PT ;  /* 0x0040000011ff7812 */ /* 0x000fe4000782c0ff */
[----:B------:R-:W-:Y:S02]  /*32f0*/  FMNMX.FTZ R0, R52, R3, !PT ;  /* 0x0000000334007209 */ /* 0x000fe40007810000 */
[----:B------:R-:W-:-:S02]  /*3300*/  ISETP.GT.AND P1, PT, R7, 0x21, !P1 ;  /* 0x000000210700780c */ /* 0x000fc40004f24270 */
[----:B------:R-:W-:Y:S02]  /*3310*/  FMNMX.FTZ R3, R53, R0, !PT ;  /* 0x0000000035037209 */ /* 0x000fe40007810000 */
[----:B------:R-:W-:Y:S02]  /*3320*/  ISETP.LT.OR P1, PT, R2, 0x22, P1 ;  /* 0x000000220200780c */ /* 0x000fe40000f21670 */
[----:B------:R-:W-:Y:S02]  /*3330*/  FMNMX.FTZ R0, R56, R3, !PT ;  /* 0x0000000338007209 */ /* 0x000fe40007810000 */
[----:B------:R-:W-:Y:S02]  /*3340*/  FSEL R43, R43, -INF , !P1 ;  /* 0xff8000002b2b7808 */ /* 0x000fe40004800000 */
[----:B------:R-:W-:Y:S02]  /*3350*/  LOP3.LUT P1, RZ, R17, 0x200000, RZ, 0xc0, !PT ;  /* 0x0020000011ff7812 */ /* 0x000fe4000782c0ff */
[----:B------:R-:W-:-:S02]  /*3360*/  FMNMX.FTZ R3, R57, R0, !PT ;  /* 0x0000000039037209 */ /* 0x000fc40007810000 */
[----:B------:R-:W-:Y:S02]  /*3370*/  ISETP.GT.AND P1, PT, R7, 0x28, !P1 ;  /* 0x000000280700780c */ /* 0x000fe40004f24270 */
[----:B------:R-:W-:Y:S02]  /*3380*/  FMNMX.FTZ R0, R60, R3, !PT ;  /* 0x000000033c007209 */ /* 0x000fe40007810000 */
[----:B------:R-:W-:Y:S02]  /*3390*/  ISETP.LT.OR P1, PT, R2, 0x29, P1 ;  /* 0x000000290200780c */ /* 0x000fe40000f21670 */
[----:B------:R-:W-:Y:S02]  /*33a0*/  FMNMX.FTZ R3, R61, R0, !PT ;  /* 0x000000003d037209 */ /* 0x000fe40007810000 */
[----:B------:R-:W-:Y:S02]  /*33b0*/  FSEL R46, R46, -INF , !P1 ;  /* 0xff8000002e2e7808 */ /* 0x000fe40004800000 */
[----:B------:R-:W-:-:S02]  /*33c0*/  LOP3.LUT P1, RZ, R17, 0x100000, RZ, 0xc0, !PT ;  /* 0x0010000011ff7812 */ /* 0x000fc4000782c0ff */
[----:B------:R-:W-:Y:S02]  /*33d0*/  FMNMX.FTZ R0, R64, R3, !PT ;  /* 0x0000000340007209 */ /* 0x000fe40007810000 */
[----:B------:R-:W-:Y:S02]  /*33e0*/  ISETP.GT.AND P1, PT, R7, 0x29, !P1 ;  /* 0x000000290700780c */ /* 0x000fe40004f24270 */
[----:B------:R-:W-:Y:S02]  /*33f0*/  FMNMX.FTZ R3, R65, R0, !PT ;  /* 0x0000000041037209 */ /* 0x000fe40007810000 */
[----:B------:R-:W-:Y:S02]  /*3400*/  ISETP.LT.OR P1, PT, R2, 0x2a, P1 ;  /* 0x0000002a0200780c */ /* 0x000fe40000f21670 */
[----:B------:R-:W-:Y:S02]  /*3410*/  FMNMX.FTZ R0, R68, R3, !PT ;  /* 0x0000000344007209 */ /* 0x000fe40007810000 */
[----:B------:R-:W-:-:S02]  /*3420*/  FSEL R47, R47, -INF , !P1 ;  /* 0xff8000002f2f7808 */ /* 0x000fc40004800000 */
[----:B------:R-:W-:Y:S02]  /*3430*/  LOP3.LUT P1, RZ, R17, 0x80000, RZ, 0xc0, !PT ;  /* 0x0008000011ff7812 */ /* 0x000fe4000782c0ff */
[----:B------:R-:W-:Y:S02]  /*3440*/  FMNMX.FTZ R3, R69, R0, !PT ;  /* 0x0000000045037209 */ /* 0x000fe40007810000 */
[----:B------:R-:W-:Y:S02]  /*3450*/  ISETP.GT.AND P1, PT, R7, 0x30, !P1 ;  /* 0x000000300700780c */ /* 0x000fe40004f24270 */
[----:B------:R-:W-:Y:S02]  /*3460*/  FMNMX.FTZ R0, R72, R3, !PT ;  /* 0x0000000348007209 */ /* 0x000fe40007810000 */
[----:B------:R-:W-:Y:S02]  /*3470*/  ISETP.LT.OR P1, PT, R2, 0x31, P1 ;  /* 0x000000310200780c */ /* 0x000fe40000f21670 */
[----:B------:R-:W-:-:S02]  /*3480*/  FMNMX.FTZ R3, R73, R0, !PT ;  /* 0x0000000049037209 */ /* 0x000fc40007810000 */
[----:B------:R-:W-:Y:S02]  /*3490*/  FSEL R50, R50, -INF , !P1 ;  /* 0xff80000032327808 */ /* 0x000fe40004800000 */
[----:B------:R-:W-:Y:S02]  /*34a0*/  ISETP.GT.AND P1, PT, R7, 0x31, !P2 ;  /* 0x000000310700780c */ /* 0x000fe40005724270 */
[----:B------:R-:W-:Y:S02]  /*34b0*/  FMNMX.FTZ R0, R76, R3, !PT ;  /* 0x000000034c007209 */ /* 0x000fe40007810000 */
[----:B------:R-:W-:Y:S02]  /*34c0*/  ISETP.LT.OR P1, PT, R2, 0x32, P1 ;  /* 0x000000320200780c */ /* 0x000fe40000f21670 */
[----:B------:R-:W-:Y:S02]  /*34d0*/  FMNMX.FTZ R3, R77, R0, !PT ;  /* 0x000000004d037209 */ /* 0x000fe40007810000 */
[----:B------:R-:W-:-:S02]  /*34e0*/  FSEL R51, R51, -INF , !P1 ;  /* 0xff80000033337808 */ /* 0x000fc40004800000 */
        /* <DEDUP_REMOVED lines=10> */
[----:B------:R-:W-:Y:S01]  /*3590*/  LOP3.LUT P2, RZ, R17, 0x80, RZ, 0xc0, !PT ;  /* 0x0000008011ff7812 */ /* 0x000fe2000784c0ff */
[----:B------:R-:W0:Y:S01]  /*35a0*/  SHFL.BFLY PT, R0, R3, 0x2, 0x1f ;  /* 0x0c401f0003007f89 */ /* 0x000e2200000e0000 */
[----:B------:R-:W-:-:S02]  /*35b0*/  FSEL R55, R55, -INF , !P1 ;  /* 0xff80000037377808 */ /* 0x000fc40004800000 */
[C---:B------:R-:W-:Y:S02]  /*35c0*/  LOP3.LUT P1, RZ, R17.reuse, 0x8000, RZ, 0xc0, !PT ;  /* 0x0000800011ff7812 */ /* 0x040fe4000782c0ff */
[----:B------:R-:W-:Y:S02]  /*35d0*/  LOP3.LUT P6, RZ, R17, 0x40, RZ, 0xc0, !PT ;  /* 0x0000004011ff7812 */ /* 0x000fe400078cc0ff */
[C---:B------:R-:W-:Y:S02]  /*35e0*/  ISETP.GT.AND P1, PT, R7.reuse, 0x40, !P1 ;  /* 0x000000400700780c */ /* 0x040fe40004f24270 */
[C---:B------:R-:W-:Y:S02]  /*35f0*/  ISETP.GT.AND P3, PT, R7.reuse, 0x70, !P3 ;  /* 0x000000700700780c */ /* 0x040fe40005f64270 */
[----:B------:R-:W-:Y:S02]  /*3600*/  ISETP.LT.OR P1, PT, R2, 0x41, P1 ;  /* 0x000000410200780c */ /* 0x000fe40000f21670 */
[----:B------:R-:W-:-:S02]  /*3610*/  ISETP.GT.AND P4, PT, R7, 0x71, !P4 ;  /* 0x000000710700780c */ /* 0x000fc40006784270 */
[----:B------:R-:W-:Y:S02]  /*3620*/  FSEL R58, R58, -INF , !P1 ;  /* 0xff8000003a3a7808 */ /* 0x000fe40004800000 */
[----:B------:R-:W-:Y:S02]  /*3630*/  LOP3.LUT P1, RZ, R17, 0x4000, RZ, 0xc0, !PT ;  /* 0x0000400011ff7812 */ /* 0x000fe4000782c0ff */
[C---:B------:R-:W-:Y:S02]  /*3640*/  ISETP.LT.OR P3, PT, R2.reuse, 0x71, P3 ;  /* 0x000000710200780c */ /* 0x040fe40001f61670 */
[C---:B------:R-:W-:Y:S02]  /*3650*/  ISETP.GT.AND P1, PT, R7.reuse, 0x41, !P1 ;  /* 0x000000410700780c */ /* 0x040fe40004f24270 */
[----:B------:R-:W-:Y:S02]  /*3660*/  ISETP.GT.AND P5, PT, R7, 0x78, !P5 ;  /* 0x000000780700780c */ /* 0x000fe40006fa4270 */
[----:B------:R-:W-:-:S02]  /*3670*/  ISETP.LT.OR P1, PT, R2, 0x42, P1 ;  /* 0x000000420200780c */ /* 0x000fc40000f21670 */
[----:B0-----:R-:W-:Y:S02]  /*3680*/  FMNMX.FTZ R6, R3, R0, !PT ;  /* 0x0000000003067209 */ /* 0x001fe40007810000 */
[----:B------:R-:W-:Y:S02]  /*3690*/  FSEL R59, R59, -INF , !P1 ;  /* 0xff8000003b3b7808 */ /* 0x000fe40004800000 */
[----:B------:R-:W-:Y:S01]  /*36a0*/  LOP3.LUT P1, RZ, R17, 0x2000, RZ, 0xc0, !PT ;  /* 0x0000200011ff7812 */ /* 0x000fe2000782c0ff */
[----:B------:R-:W0:Y:S01]  /*36b0*/  SHFL.BFLY PT, R9, R6, 0x1, 0x1f ;  /* 0x0c201f0006097f89 */ /* 0x000e2200000e0000 */
[----:B------:R-:W-:Y:S02]  /*36c0*/  ISETP.LT.OR P4, PT, R2, 0x72, P4 ;  /* 0x000000720200780c */ /* 0x000fe40002781670 */
[----:B------:R-:W-:Y:S02]  /*36d0*/  ISETP.GT.AND P1, PT, R7, 0x48, !P1 ;  /* 0x000000480700780c */ /* 0x000fe40004f24270 */
[----:B------:R-:W-:-:S02]  /*36e0*/  FSEL R82, R82, -INF , !P3 ;  /* 0xff80000052527808 */ /* 0x000fc40005800000 */
[C---:B------:R-:W-:Y:S02]  /*36f0*/  ISETP.LT.OR P1, PT, R2.reuse, 0x49, P1 ;  /* 0x000000490200780c */ /* 0x040fe40000f21670 */
[----:B------:R-:W-:Y:S02]  /*3700*/  ISETP.LT.OR P5, PT, R2, 0x79, P5 ;  /* 0x000000790200780c */ /* 0x000fe40002fa1670 */
[----:B------:R-:W-:Y:S02]  /*3710*/  FSEL R62, R62, -INF , !P1 ;  /* 0xff8000003e3e7808 */ /* 0x000fe40004800000 */
[----:B------:R-:W-:Y:S02]  /*3720*/  LOP3.LUT P1, RZ, R17, 0x1000, RZ, 0xc0, !PT ;  /* 0x0000100011ff7812 */ /* 0x000fe4000782c0ff */
[----:B------:R-:W-:Y:S02]  /*3730*/  FSEL R83, R83, -INF , !P4 ;  /* 0xff80000053537808 */ /* 0x000fe40006000000 */
[----:B------:R-:W-:-:S02]  /*3740*/  ISETP.GT.AND P1, PT, R7, 0x49, !P1 ;  /* 0x000000490700780c */ /* 0x000fc40004f24270 */
[----:B------:R-:W-:Y:S02]  /*3750*/  FSEL R86, R86, -INF , !P5 ;  /* 0xff80000056567808 */ /* 0x000fe40006800000 */
[----:B------:R-:W-:Y:S02]  /*3760*/  ISETP.LT.OR P1, PT, R2, 0x4a, P1 ;  /* 0x0000004a0200780c */ /* 0x000fe40000f21670 */
[----:B0-----:R-:W-:Y:S02]  /*3770*/  FMNMX.FTZ R0, R6, R9, !PT ;  /* 0x0000000906007209 */ /* 0x001fe40007810000 */
[----:B------:R-:W-:Y:S02]  /*3780*/  FSEL R63, R63, -INF , !P1 ;  /* 0xff8000003f3f7808 */ /* 0x000fe40004800000 */
[----:B------:R-:W-:Y:S01]  /*3790*/  LOP3.LUT P1, RZ, R17, 0x800, RZ, 0xc0, !PT ;  /* 0x0000080011ff7812 */ /* 0x000fe2000782c0ff */
[----:B------:R-:W-:-:S03]  /*37a0*/  FFMA.FTZ R89, R0, R89, -8 ;  /* 0xc100000000597423 */ /* 0x000fc60000010059 */
[----:B------:R-:W-:-:S04]  /*37b0*/  ISETP.GT.AND P1, PT, R7, 0x50, !P1 ;  /* 0x000000500700780c */ /* 0x000fc80004f24270 */
[----:B------:R-:W-:-:S04]  /*37c0*/  ISETP.LT.OR P1, PT, R2, 0x51, P1 ;  /* 0x000000510200780c */ /* 0x000fc80000f21670 */
[----:B------:R-:W-:Y:S02]  /*37d0*/  FSEL R66, R66, -INF , !P1 ;  /* 0xff80000042427808 */ /* 0x000fe40004800000 */
[----:B------:R-:W-:-:S04]  /*37e0*/  LOP3.LUT P1, RZ, R17, 0x400, RZ, 0xc0, !PT ;  /* 0x0000040011ff7812 */ /* 0x000fc8000782c0ff */
        /* <DEDUP_REMOVED lines=11> */
[----:B------:R-:W-:Y:S02]  /*38a0*/  ISETP.GT.AND P1, PT, R7, 0x60, !P2 ;  /* 0x000000600700780c */ /* 0x000fe40005724270 */
[----:B------:R-:W-:Y:S02]  /*38b0*/  LOP3.LUT P2, RZ, R17, 0x20, RZ, 0xc0, !PT ;  /* 0x0000002011ff7812 */ /* 0x000fe4000784c0ff */
[----:B------:R-:W-:Y:S02]  /*38c0*/  ISETP.LT.OR P1, PT, R2, 0x61, P1 ;  /* 0x000000610200780c */ /* 0x000fe40000f21670 */
[----:B------:R-:W-:Y:S02]  /*38d0*/  ISETP.GT.AND P2, PT, R7, 0x69, !P2 ;  /* 0x000000690700780c */ /* 0x000fe40005744270 */
[----:B------:R-:W-:-:S02]  /*38e0*/  FSEL R74, R74, -INF , !P1 ;  /* 0xff8000004a4a7808 */ /* 0x000fc40004800000 */
[----:B------:R-:W-:Y:S02]  /*38f0*/  ISETP.GT.AND P1, PT, R7, 0x61, !P6 ;  /* 0x000000610700780c */ /* 0x000fe40007724270 */
[----:B------:R-:W-:Y:S02]  /*3900*/  LOP3.LUT P6, RZ, R17, 0x2, RZ, 0xc0, !PT ;  /* 0x0000000211ff7812 */ /* 0x000fe400078cc0ff */
[C---:B------:R-:W-:Y:S02]  /*3910*/  ISETP.LT.OR P1, PT, R2.reuse, 0x62, P1 ;  /* 0x000000620200780c */ /* 0x040fe40000f21670 */
[----:B------:R-:W-:Y:S02]  /*3920*/  ISETP.LT.OR P2, PT, R2, 0x6a, P2 ;  /* 0x0000006a0200780c */ /* 0x000fe40001741670 */
[----:B------:R-:W-:Y:S02]  /*3930*/  FSEL R75, R75, -INF , !P1 ;  /* 0xff8000004b4b7808 */ /* 0x000fe40004800000 */
[----:B------:R-:W-:-:S02]  /*3940*/  FSETP.NEU.FTZ.AND P1, PT, R0, -INF , PT ;  /* 0xff8000000000780b */ /* 0x000fc40003f3d000 */
[----:B------:R-:W-:Y:S02]  /*3950*/  FSEL R79, R79, -INF , !P2 ;  /* 0xff8000004f4f7808 */ /* 0x000fe40005000000 */
[----:B------:R-:W-:Y:S02]  /*3960*/  FSEL R89, R89, RZ, P1 ;  /* 0x000000ff59597208 */ /* 0x000fe40000800000 */
[----:B------:R-:W-:Y:S02]  /*3970*/  ISETP.GT.AND P1, PT, R7, RZ, !P6 ;  /* 0x000000ff0700720c */ /* 0x000fe40007724270 */
[----:B------:R-:W-:Y:S01]  /*3980*/  LOP3.LUT P6, RZ, R17, 0x1, RZ, 0xc0, !PT ;  /* 0x0000000111ff7812 */ /* 0x000fe200078cc0ff */
[--C-:B------:R-:W-:Y:S01]  /*3990*/  FFMA.FTZ R3, R24, UR43, -R89.reuse ;  /* 0x0000002b18037c23 */ /* 0x100fe20008010859 */
[----:B------:R-:W-:Y:S01]  /*39a0*/  ISETP.LT.OR P1, PT, R2, 0x1, P1 ;  /* 0x000000010200780c */ /* 0x000fe20000f21670 */
[--C-:B------:R-:W-:Y:S01]  /*39b0*/  FFMA.FTZ R8, R28, UR43, -R89.reuse ;  /* 0x0000002b1c087c23 */ /* 0x100fe20008010859 */
[----:B------:R-:W-:-:S01]  /*39c0*/  FFMA.FTZ R10, R32, UR43, -R89 ;  /* 0x0000002b200a7c23 */ /* 0x000fc20008010859 */
[----:B------:R-:W-:Y:S01]  /*39d0*/  ISETP.GT.AND P6, PT, R7, 0x79, !P6 ;  /* 0x000000790700780c */ /* 0x000fe200077c4270 */
[----:B------:R-:W-:-:S01]  /*39e0*/  FFMA.FTZ R6, R25, UR43, -R89 ;  /* 0x0000002b19067c23 */ /* 0x000fc20008010859 */
[----:B------:R-:W-:Y:S01]  /*39f0*/  FSEL R26, R26, -INF , !P1 ;  /* 0xff8000001a1a7808 */ /* 0x000fe20004800000 */
[----:B------:R-:W-:Y:S01]  /*3a00*/  MUFU.EX2 R3, R3 ;  /* 0x0000000300037308 */ /* 0x000fe20000000800 */
[----:B------:R-:W-:Y:S01]  /*3a10*/  LOP3.LUT P1, RZ, R17, 0x4000000, RZ, 0xc0, !PT ;  /* 0x0400000011ff7812 */ /* 0x000fe2000782c0ff */
[--C-:B------:R-:W-:Y:S01]  /*3a20*/  FFMA.FTZ R9, R29, UR43, -R89.reuse ;  /* 0x0000002b1d097c23 */ /* 0x100fe20008010859 */
[----:B------:R-:W-:Y:S01]  /*3a30*/  FMNMX.FTZ R11, R26, R27, !PT ;  /* 0x0000001b1a0b7209 */ /* 0x000fe20007810000 */
[--C-:B------:R-:W-:Y:S01]  /*3a40*/  FFMA.FTZ R13, R33, UR43, -R89.reuse ;  /* 0x0000002b210d7c23 */ /* 0x100fe20008010859 */
[----:B------:R-:W-:Y:S01]  /*3a50*/  ISETP.GT.AND P1, PT, R7, 0x68, !P1 ;  /* 0x000000680700780c */ /* 0x000fe20004f24270 */
[--C-:B------:R-:W-:Y:S01]  /*3a60*/  FFMA.FTZ R21, R41, UR43, -R89.reuse ;  /* 0x0000002b29157c23 */ /* 0x100fe20008010859 */
[----:B------:R-:W-:Y:S01]  /*3a70*/  FMNMX.FTZ R12, R30, R11, !PT ;  /* 0x0000000b1e0c7209 */ /* 0x000fe20007810000 */
[----:B------:R-:W-:Y:S01]  /*3a80*/  MUFU.EX2 R6, R6 ;  /* 0x0000000600067308 */ /* 0x000fe20000000800 */
[----:B------:R-:W-:Y:S01]  /*3a90*/  ISETP.LT.OR P1, PT, R2, 0x69, P1 ;  /* 0x000000690200780c */ /* 0x000fe20000f21670 */
[--C-:B------:R-:W-:Y:S01]  /*3aa0*/  FFMA.FTZ R41, R65, UR43, -R89.reuse ;  /* 0x0000002b41297c23 */ /* 0x100fe20008010859 */
[----:B------:R-:W-:Y:S01]  /*3ab0*/  FMNMX.FTZ R11, R31, R12, !PT ;  /* 0x0000000c1f0b7209 */ /* 0x000fe20007810000 */
[--C-:B------:R-:W-:Y:S01]  /*3ac0*/  FFMA.FTZ R15, R37, UR43, -R89.reuse ;  /* 0x0000002b250f7c23 */ /* 0x100fe20008010859 */
[----:B------:R-:W-:Y:S01]  /*3ad0*/  FSEL R78, R78, -INF , !P1 ;  /* 0xff8000004e4e7808 */ /* 0x000fe20004800000 */
        /* <DEDUP_REMOVED lines=8> */
[----:B------:R-:W-:Y:S01]  /*3b60*/  IMAD.U32 R60, RZ, RZ, UR43 ;  /* 0x0000002bff3c7e24 */ /* 0x000fe2000f8e00ff */
[----:B------:R-:W-:Y:S01]  /*3b70*/  FMNMX.FTZ R14, R38, R11, !PT ;  /* 0x0000000b260e7209 */ /* 0x000fe20007810000 */
[----:B------:R-:W0:Y:S01]  /*3b80*/  MUFU.EX2 R9, R9 ;  /* 0x0000000900097308 */ /* 0x000e220000000800 */
[----:B------:R-:W-:-:S01]  /*3b90*/  FFMA.FTZ R45, R69, UR43, -R89 ;  /* 0x0000002b452d7c23 */ /* 0x000fc20008010859 */
[--C-:B------:R-:W-:Y:S01]  /*3ba0*/  FFMA.FTZ R29, R49, UR43, -R89.reuse ;  /* 0x0000002b311d7c23 */ /* 0x100fe20008010859 */
[----:B------:R-:W-:Y:S01]  /*3bb0*/  FMNMX.FTZ R11, R39, R14, !PT ;  /* 0x0000000e270b7209 */ /* 0x000fe20007810000 */
[--C-:B------:R-:W-:Y:S01]  /*3bc0*/  FFMA.FTZ R37, R61, UR43, -R89.reuse ;  /* 0x0000002b3d257c23 */ /* 0x100fe20008010859 */
[----:B------:R-:W-:-:S01]  /*3bd0*/  FFMA.FTZ R7, R53, UR43, -R89 ;  /* 0x0000002b35077c23 */ /* 0x000fc20008010859 */
[--C-:B------:R-:W-:Y:S01]  /*3be0*/  FFMA.FTZ R33, R57, UR43, -R89.reuse ;  /* 0x0000002b39217c23 */ /* 0x100fe20008010859 */
[----:B------:R-:W-:Y:S01]  /*3bf0*/  FMNMX.FTZ R14, R42, R11, !PT ;  /* 0x0000000b2a0e7209 */ /* 0x000fe20007810000 */
[----:B------:R-:W-:Y:S01]  /*3c00*/  MUFU.EX2 R10, R10 ;  /* 0x0000000a000a7308 */ /* 0x000fe20000000800 */
        /* <DEDUP_REMOVED lines=8> */
[----:B0-----:R-:W-:Y:S01]  /*3c90*/  F2FP.SATFINITE.E4M3.F32.PACK_AB_MERGE_C R148, R9, R8, RZ ;  /* 0x000000080994723e */ /* 0x001fe200048070ff */
[--C-:B------:R-:W-:Y:S01]  /*3ca0*/  FFMA.FTZ R61, R85, UR43, -R89.reuse ;  /* 0x0000002b553d7c23 */ /* 0x100fe20008010859 */
[----:B------:R-:W-:Y:S01]  /*3cb0*/  FMNMX.FTZ R11, R47, R20, !PT ;  /* 0x000000142f0b7209 */ /* 0x000fe20007810000 */
[----:B------:R-:W-:Y:S01]  /*3cc0*/  FFMA.FTZ R57, R81, UR43, -R89 ;  /* 0x0000002b51397c23 */ /* 0x000fe20008010859 */
[----:B------:R-:W-:-:S02]  /*3cd0*/  F2FP.SATFINITE.E4M3.F32.PACK_AB_MERGE_C R148, R6, R3, R148 ;  /* 0x000000030694723e */ /* 0x000fc40004807094 */
[----:B------:R-:W-:Y:S01]  /*3ce0*/  FMNMX.FTZ R20, R50, R11, !PT ;  /* 0x0000000b32147209 */ /* 0x000fe20007810000 */
[----:B------:R-:W-:Y:S03]  /*3cf0*/  MUFU.EX2 R12, R12 ;  /* 0x0000000c000c7308 */ /* 0x000fe60000000800 */
[----:B------:R-:W-:Y:S01]  /*3d00*/  FMNMX.FTZ R11, R51, R20, !PT ;  /* 0x00000014330b7209 */ /* 0x000fe20007810000 */
[----:B------:R-:W-:-:S03]  /*3d10*/  FFMA.FTZ R20, R44, UR43, -R89 ;  /* 0x0000002b2c147c23 */ /* 0x000fc60008010859 */
[----:B------:R-:W-:Y:S01]  /*3d20*/  FMNMX.FTZ R24, R54, R11, !PT ;  /* 0x0000000b36187209 */ /* 0x000fe20007810000 */
[----:B------:R-:W0:Y:S03]  /*3d30*/  MUFU.EX2 R15, R15 ;  /* 0x0000000f000f7308 */ /* 0x000e260000000800 */
[----:B------:R-:W-:-:S04]  /*3d40*/  FMNMX.FTZ R11, R55, R24, !PT ;  /* 0x00000018370b7209 */ /* 0x000fc80007810000 */
[----:B------:R-:W-:Y:S01]  /*3d50*/  FMNMX.FTZ R24, R58, R11, !PT ;  /* 0x0000000b3a187209 */ /* 0x000fe20007810000 */
[----:B------:R-:W-:Y:S03]  /*3d60*/  MUFU.EX2 R14, R14 ;  /* 0x0000000e000e7308 */ /* 0x000fe60000000800 */
[----:B------:R-:W-:Y:S01]  /*3d70*/  FMNMX.FTZ R11, R59, R24, !PT ;  /* 0x000000183b0b7209 */ /* 0x000fe20007810000 */
[--C-:B------:R-:W-:Y:S01]  /*3d80*/  FFMA.FTZ R24, R48, UR43, -R89.reuse ;  /* 0x0000002b30187c23 */ /* 0x100fe20008010859 */
[----:B------:R-:W-:-:S02]  /*3d90*/  FFMA.FTZ R48, R76, UR43, -R89 ;  /* 0x0000002b4c307c23 */ /* 0x000fc40008010859 */
[----:B------:R-:W-:Y:S01]  /*3da0*/  FMNMX.FTZ R28, R62, R11, !PT ;  /* 0x0000000b3e1c7209 */ /* 0x000fe20007810000 */
[----:B------:R-:W-:Y:S01]  /*3db0*/  MUFU.EX2 R21, R21 ;  /* 0x0000001500157308 */ /* 0x000fe20000000800 */
[----:B0-----:R-:W-:-:S02]  /*3dc0*/  F2FP.SATFINITE.E4M3.F32.PACK_AB_MERGE_C R150, R15, R12, RZ ;  /* 0x0000000c0f96723e */ /* 0x001fc400048070ff */
        /* <DEDUP_REMOVED lines=9> */
[----:B------:R-:W-:-:S04]  /*3e60*/  FMNMX.FTZ R11, R71, R32, !PT ;  /* 0x00000020470b7209 */ /* 0x000fc80007810000 */
[----:B------:R-:W-:Y:S01]  /*3e70*/  FMNMX.FTZ R32, R74, R11, !PT ;  /* 0x0000000b4a207209 */ /* 0x000fe20007810000 */
[----:B------:R-:W-:Y:S03]  /*3e80*/  MUFU.EX2 R24, R24 ;  /* 0x0000001800187308 */ /* 0x000fe60000000800 */
[----:B------:R-:W-:Y:S01]  /*3e90*/  FMNMX.FTZ R11, R75, R32, !PT ;  /* 0x000000204b0b7209 */ /* 0x000fe20007810000 */
[----:B------:R-:W-:-:S03]  /*3ea0*/  FFMA.FTZ R32, R56, UR43, -R89 ;  /* 0x0000002b38207c23 */ /* 0x000fc60008010859 */
[----:B------:R-:W-:Y:S01]  /*3eb0*/  FMNMX.FTZ R36, R78, R11, !PT ;  /* 0x0000000b4e247209 */ /* 0x000fe20007810000 */
[----:B------:R-:W-:Y:S01]  /*3ec0*/  MUFU.EX2 R29, R29 ;  /* 0x0000001d001d7308 */ /* 0x000fe20000000800 */
[----:B0-----:R-:W-:Y:S02]  /*3ed0*/  F2FP.SATFINITE.E4M3.F32.PACK_AB_MERGE_C R144, R25, R20, RZ ;  /* 0x000000141990723e */ /* 0x001fe400048070ff */
[----:B------:R-:W-:Y:S02]  /*3ee0*/  FMNMX.FTZ R11, R79, R36, !PT ;  /* 0x000000244f0b7209 */ /* 0x000fe40007810000 */
[----:B------:R-:W-:Y:S02]  /*3ef0*/  F2FP.SATFINITE.E4M3.F32.PACK_AB_MERGE_C R144, R21, R14, R144 ;  /* 0x0000000e1590723e */ /* 0x000fe40004807090 */
[----:B------:R-:W-:Y:S01]  /*3f00*/  FMNMX.FTZ R36, R82, R11, !PT ;  /* 0x0000000b52247209 */ /* 0x000fe20007810000 */
[----:B------:R-:W-:Y:S03]  /*3f10*/  MUFU.EX2 R2, R2 ;  /* 0x0000000200027308 */ /* 0x000fe60000000800 */
[----:B------:R-:W-:-:S04]  /*3f20*/  FMNMX.FTZ R11, R83, R36, !PT ;  /* 0x00000024530b7209 */ /* 0x000fc80007810000 */
[----:B------:R-:W-:Y:S01]  /*3f30*/  FMNMX.FTZ R36, R86, R11, !PT ;  /* 0x0000000b56247209 */ /* 0x000fe20007810000 */
[----:B------:R-:W-:Y:S03]  /*3f40*/  MUFU.EX2 R37, R37 ;  /* 0x0000002500257308 */ /* 0x000fe60000000800 */
[----:B------:R-:W-:Y:S01]  /*3f50*/  FMNMX.FTZ R11, R87, R36, !PT ;  /* 0x00000024570b7209 */ /* 0x000fe20007810000 */
[----:B------:R-:W-:-:S04]  /*3f60*/  FFMA.FTZ R36, R64, UR43, -R89 ;  /* 0x0000002b40247c23 */ /* 0x000fc80008010859 */
[----:B------:R-:W0:Y:S01]  /*3f70*/  SHFL.BFLY PT, R44, R11, 0x2, 0x1f ;  /* 0x0c401f000b2c7f89 */ /* 0x000e2200000e0000 */
[----:B------:R-:W-:Y:S08]  /*3f80*/  MUFU.EX2 R28, R28 ;  /* 0x0000001c001c7308 */ /* 0x000ff00000000800 */
[----:B------:R-:W1:Y:S08]  /*3f90*/  MUFU.EX2 R7, R7 ;  /* 0x0000000700077308 */ /* 0x000e700000000800 */
[----:B------:R-:W-:Y:S01]  /*3fa0*/  MUFU.EX2 R32, R32 ;  /* 0x0000002000207308 */ /* 0x000fe20000000800 */
[----:B0-----:R-:W-:-:S07]  /*3fb0*/  FMNMX.FTZ R56, R11, R44, !PT ;  /* 0x0000002c0b387209 */ /* 0x001fce0007810000 */
[----:B------:R-:W-:Y:S01]  /*3fc0*/  MUFU.EX2 R33, R33 ;  /* 0x0000002100217308 */ /* 0x000fe20000000800 */
[----:B-1----:R-:W-:Y:S01]  /*3fd0*/  F2FP.SATFINITE.E4M3.F32.PACK_AB_MERGE_C R146, R7, R28, RZ ;  /* 0x0000001c0792723e */ /* 0x002fe200048070ff */
[----:B------:R-:W0:Y:S03]  /*3fe0*/  SHFL.BFLY PT, R11, R56, 0x1, 0x1f ;  /* 0x0c201f00380b7f89 */ /* 0x000e2600000e0000 */
[----:B------:R-:W-:-:S03]  /*3ff0*/  F2FP.SATFINITE.E4M3.F32.PACK_AB_MERGE_C R146, R29, R24, R146 ;  /* 0x000000181d92723e */ /* 0x000fc60004807092 */
[----:B------:R-:W-:Y:S08]  /*4000*/  MUFU.EX2 R40, R40 ;  /* 0x0000002800287308 */ /* 0x000ff00000000800 */
[----:B------:R-:W-:Y:S08]  /*4010*/  MUFU.EX2 R45, R45 ;  /* 0x0000002d002d7308 */ /* 0x000ff00000000800 */
[----:B------:R-:W-:Y:S01]  /*4020*/  MUFU.EX2 R36, R36 ;  /* 0x0000002400247308 */ /* 0x000fe20000000800 */
[----:B0-----:R-:W-:Y:S01]  /*4030*/  FMNMX.FTZ R11, R56, R11, !PT ;  /* 0x0000000b380b7209 */ /* 0x001fe20007810000 */
[----:B------:R-:W-:-:S03]  /*4040*/  FFMA.FTZ R56, R84, UR43, -R89 ;  /* 0x0000002b54387c23 */ /* 0x000fc60008010859 */
        /* <DEDUP_REMOVED lines=17> */
[--C-:B------:R-:W-:Y:S01]  /*4160*/  FFMA.FTZ R35, R38, UR43, -R60.reuse ;  /* 0x0000002b26237c23 */ /* 0x100fe2000801083c */
[----:B------:R-:W-:-:S01]  /*4170*/  FFMA.FTZ R54, R59, UR43, -R60 ;  /* 0x0000002b3b367c23 */ /* 0x000fc2000801083c */
[----:B------:R-:W-:Y:S01]  /*4180*/  FFMA.FTZ R38, R42, UR43, -R60 ;  /* 0x0000002b2a267c23 */ /* 0x000fe2000801083c */
[----:B------:R-:W-:-:S01]  /*4190*/  FADD.FTZ R59, R3, R6 ;  /* 0x00000006033b7221 */ /* 0x000fc20000010000 */
[----:B------:R-:W0:Y:S01]  /*41a0*/  MUFU.EX2 R27, R27 ;  /* 0x0000001b001b7308 */ /* 0x000e220000000800 */
[----:B------:R-:W-:-:S01]  /*41b0*/  FFMA.FTZ R42, R46, UR43, -R60 ;  /* 0x0000002b2e2a7c23 */ /* 0x000fc2000801083c */
[--C-:B------:R-:W-:Y:S01]  /*41c0*/  FFMA.FTZ R46, R51, UR43, -R60.reuse ;  /* 0x0000002b332e7c23 */ /* 0x100fe2000801083c */
[----:B------:R-:W-:-:S01]  /*41d0*/  FFMA.FTZ R51, R58, UR43, -R60 ;  /* 0x0000002b3a337c23 */ /* 0x000fc2000801083c */
[----:B------:R-:W-:Y:S01]  /*41e0*/  FADD.FTZ R58, R8, R59 ;  /* 0x0000003b083a7221 */ /* 0x000fe20000010000 */
[----:B------:R-:W-:-:S01]  /*41f0*/  FFMA.FTZ R59, R62, UR43, -R60 ;  /* 0x0000002b3e3b7c23 */ /* 0x000fc2000801083c */
[--C-:B------:R-:W-:Y:S01]  /*4200*/  FFMA.FTZ R62, R63, UR43, -R60.reuse ;  /* 0x0000002b3f3e7c23 */ /* 0x100fe2000801083c */
[----:B------:R-:W-:-:S01]  /*4210*/  FFMA.FTZ R47, R47, UR43, -R60 ;  /* 0x0000002b2f2f7c23 */ /* 0x000fc2000801083c */
[----:B------:R-:W1:Y:S01]  /*4220*/  MUFU.EX2 R30, R30 ;  /* 0x0000001e001e7308 */ /* 0x000e620000000800 */
[----:B------:R-:W-:-:S01]  /*4230*/  FADD.FTZ R69, R9, R58 ;  /* 0x0000003a09457221 */ /* 0x000fc20000010000 */
[--C-:B------:R-:W-:Y:S01]  /*4240*/  FFMA.FTZ R55, R55, UR43, -R60.reuse ;  /* 0x0000002b37377c23 */ /* 0x100fe2000801083c */
[----:B------:R-:W-:-:S01]  /*4250*/  FFMA.FTZ R9, R67, UR43, -R60 ;  /* 0x0000002b43097c23 */ /* 0x000fc2000801083c */
[----:B------:R-:W-:Y:S01]  /*4260*/  FFMA.FTZ R70, R70, UR43, -R60 ;  /* 0x0000002b46467c23 */ /* 0x000fe2000801083c */
[----:B------:R-:W-:-:S01]  /*4270*/  FADD.FTZ R58, R10, R69 ;  /* 0x000000450a3a7221 */ /* 0x000fc20000010000 */
[--C-:B------:R-:W-:Y:S01]  /*4280*/  FFMA.FTZ R71, R71, UR43, -R60.reuse ;  /* 0x0000002b47477c23 */ /* 0x100fe2000801083c */
[----:B------:R-:W-:-:S01]  /*4290*/  FFMA.FTZ R74, R74, UR43, -R60 ;  /* 0x0000002b4a4a7c23 */ /* 0x000fc2000801083c */
[----:B------:R-:W2:Y:S01]  /*42a0*/  MUFU.EX2 R65, R65 ;  /* 0x0000004100417308 */ /* 0x000ea20000000800 */
[----:B0-----:R-:W-:-:S01]  /*42b0*/  FADD.FTZ R63, R26, R27 ;  /* 0x0000001b1a3f7221 */ /* 0x001fc20000010000 */
[----:B------:R-:W-:Y:S01]  /*42c0*/  FADD.FTZ R69, R13, R58 ;  /* 0x0000003a0d457221 */ /* 0x000fe20000010000 */
[----:B------:R-:W-:-:S01]  /*42d0*/  FFMA.FTZ R58, R66, UR43, -R60 ;  /* 0x0000002b423a7c23 */ /* 0x000fc2000801083c */
[--C-:B------:R-:W-:Y:S01]  /*42e0*/  FFMA.FTZ R75, R75, UR43, -R60.reuse ;  /* 0x0000002b4b4b7c23 */ /* 0x100fe2000801083c */
[----:B------:R-:W-:-:S01]  /*42f0*/  FFMA.FTZ R78, R78, UR43, -R60 ;  /* 0x0000002b4e4e7c23 */ /* 0x000fc2000801083c */
[----:B------:R-:W-:Y:S01]  /*4300*/  FADD.FTZ R68, R12, R69 ;  /* 0x000000450c447221 */ /* 0x000fe20000010000 */
[----:B------:R-:W-:-:S01]  /*4310*/  FFMA.FTZ R79, R79, UR43, -R60 ;  /* 0x0000002b4f4f7c23 */ /* 0x000fc2000801083c */
[----:B------:R-:W0:Y:S01]  /*4320*/  MUFU.EX2 R31, R31 ;  /* 0x0000001f001f7308 */ /* 0x000e220000000800 */
[----:B-1----:R-:W-:-:S01]  /*4330*/  FADD.FTZ R66, R30, R63 ;  /* 0x0000003f1e427221 */ /* 0x002fc20000010000 */
[----:B------:R-:W-:Y:S01]  /*4340*/  FADD.FTZ R63, R15, R68 ;  /* 0x000000440f3f7221 */ /* 0x000fe20000010000 */
[----:B------:R-:W-:-:S01]  /*4350*/  FFMA.FTZ R82, R82, UR43, -R60 ;  /* 0x0000002b52527c23 */ /* 0x000fc2000801083c */
[--C-:B------:R-:W-:Y:S01]  /*4360*/  FFMA.FTZ R83, R83, UR43, -R60.reuse ;  /* 0x0000002b53537c23 */ /* 0x100fe2000801083c */
[----:B------:R-:W-:-:S01]  /*4370*/  FFMA.FTZ R86, R86, UR43, -R60 ;  /* 0x0000002b56567c23 */ /* 0x000fc2000801083c */
[----:B------:R-:W-:Y:S01]  /*4380*/  FADD.FTZ R8, R14, R63 ;  /* 0x0000003f0e087221 */ /* 0x000fe20000010000 */
[----:B------:R-:W-:-:S01]  /*4390*/  FFMA.FTZ R60, R87, UR43, -R60 ;  /* 0x0000002b573c7c23 */ /* 0x000fc2000801083c */
[----:B------:R-:W1:Y:S01]  /*43a0*/  MUFU.EX2 R34, R34 ;  /* 0x0000002200227308 */ /* 0x000e620000000800 */
[----:B--2---:R-:W-:-:S01]  /*43b0*/  FADD.FTZ R66, R65, R66 ;  /* 0x0000004241427221 */ /* 0x004fc20000010000 */
[----:B------:R-:W-:Y:S01]  /*43c0*/  FADD.FTZ R63, R21, R8 ;  /* 0x00000008153f7221 */ /* 0x000fe20000010000 */
[----:B------:R-:W-:Y:S01]  /*43d0*/  F2FP.SATFINITE.E4M3.F32.PACK_AB_MERGE_C R30, R65, R30, RZ ;  /* 0x0000001e411e723e */ /* 0x000fe200048070ff */
[----:B------:R-:W-:-:S02]  /*43e0*/  VIADD R10, R88, 0xfffffffe ;  /* 0xfffffffe580a7836 */ /* 0x000fc40000000000 */
[----:B------:R-:W-:-:S01]  /*43f0*/  FADD.FTZ R8, R20, R63 ;  /* 0x0000003f14087221 */ /* 0x000fc20000010000 */
[----:B------:R-:W-:Y:S01]  /*4400*/  F2FP.SATFINITE.E4M3.F32.PACK_AB_MERGE_C R149, R27, R26, R30 ;  /* 0x0000001a1b95723e */ /* 0x000fe2000480701e */
[----:B------:R-:W2:Y:S01]  /*4410*/  MUFU.EX2 R35, R35 ;  /* 0x0000002300237308 */ /* 0x000ea20000000800 */
[----:B0-----:R-:W-:-:S01]  /*4420*/  FADD.FTZ R15, R31, R66 ;  /* 0x000000421f0f7221 */ /* 0x001fc20000010000 */
[----:B------:R-:W-:-:S04]  /*4430*/  FADD.FTZ R25, R25, R8 ;  /* 0x0000000819197221 */ /* 0x000fc80000010000 */
[----:B------:R-:W-:Y:S02]  /*4440*/  FADD.FTZ R8, R24, R25 ;  /* 0x0000001918087221 */ /* 0x000fe40000010000 */
[----:B------:R-:W0:Y:S01]  /*4450*/  MUFU.EX2 R64, R64 ;  /* 0x0000004000407308 */ /* 0x000e220000000800 */
[----:B-1----:R-:W-:-:S01]  /*4460*/  FADD.FTZ R6, R34, R15 ;  /* 0x0000000f22067221 */ /* 0x002fc20000010000 */
[----:B------:R-:W-:-:S04]  /*4470*/  FADD.FTZ R13, R29, R8 ;  /* 0x000000081d0d7221 */ /* 0x000fc80000010000 */
[----:B------:R-:W-:Y:S02]  /*4480*/  FADD.FTZ R28, R28, R13 ;  /* 0x0000000d1c1c7221 */ /* 0x000fe40000010000 */
[----:B------:R-:W1:Y:S01]  /*4490*/  MUFU.EX2 R38, R38 ;  /* 0x0000002600267308 */ /* 0x000e620000000800 */
[----:B--2---:R-:W-:-:S01]  /*44a0*/  FADD.FTZ R3, R35, R6 ;  /* 0x0000000623037221 */ /* 0x004fc20000010000 */
[----:B------:R-:W-:-:S04]  /*44b0*/  FADD.FTZ R7, R7, R28 ;  /* 0x0000001c07077221 */ /* 0x000fc80000010000 */
[----:B------:R-:W-:Y:S01]  /*44c0*/  FADD.FTZ R8, R32, R7 ;  /* 0x0000000720087221 */ /* 0x000fe20000010000 */
[----:B------:R-:W-:Y:S01]  /*44d0*/  F2FP.SATFINITE.E4M3.F32.PACK_AB_MERGE_C R7, R45, R40, RZ ;  /* 0x000000282d07723e */ /* 0x000fe200048070ff */
[----:B------:R-:W2:Y:S01]  /*44e0*/  MUFU.EX2 R39, R39 ;  /* 0x0000002700277308 */ /* 0x000ea20000000800 */
[----:B0-----:R-:W-:-:S01]  /*44f0*/  FADD.FTZ R3, R64, R3 ;  /* 0x0000000340037221 */ /* 0x001fc20000010000 */
[----:B------:R-:W-:Y:S02]  /*4500*/  F2FP.SATFINITE.E4M3.F32.PACK_AB_MERGE_C R35, R64, R35, RZ ;  /* 0x000000234023723e */ /* 0x000fe400048070ff */
[----:B------:R-:W-:Y:S02]  /*4510*/  F2FP.SATFINITE.E4M3.F32.PACK_AB_MERGE_C R142, R41, R36, R7 ;  /* 0x00000024298e723e */ /* 0x000fe40004807007 */
[----:B------:R-:W-:Y:S02]  /*4520*/  F2FP.SATFINITE.E4M3.F32.PACK_AB_MERGE_C R151, R34, R31, R35 ;  /* 0x0000001f2297723e */ /* 0x000fe40004807023 */
[----:B------:R-:W0:Y:S01]  /*4530*/  MUFU.EX2 R42, R42 ;  /* 0x0000002a002a7308 */ /* 0x000e220000000800 */
[----:B-1----:R-:W-:-:S07]  /*4540*/  FADD.FTZ R6, R38, R3 ;  /* 0x0000000326067221 */ /* 0x002fce0000010000 */
[----:B------:R-:W1:Y:S01]  /*4550*/  MUFU.EX2 R47, R47 ;  /* 0x0000002f002f7308 */ /* 0x000e620000000800 */
[----:B--2---:R-:W-:-:S07]  /*4560*/  FADD.FTZ R3, R39, R6 ;  /* 0x0000000627037221 */ /* 0x004fce0000010000 */
[----:B------:R-:W2:Y:S01]  /*4570*/  MUFU.EX2 R43, R43 ;  /* 0x0000002b002b7308 */ /* 0x000ea20000000800 */
[----:B0-----:R-:W-:-:S01]  /*4580*/  FADD.FTZ R6, R42, R3 ;  /* 0x000000032a067221 */ /* 0x001fc20000010000 */
[----:B------:R-:W-:-:S04]  /*4590*/  F2FP.SATFINITE.E4M3.F32.PACK_AB_MERGE_C R3, R37, R2, RZ ;  /* 0x000000022503723e */ /* 0x000fc800048070ff */
[C---:B------:R-:W-:Y:S01]  /*45a0*/  F2FP.SATFINITE.E4M3.F32.PACK_AB_MERGE_C R140, R33.reuse, R32, R3 ;  /* 0x00000020218c723e */ /* 0x040fe20004807003 */
[----:B------:R-:W-:-:S01]  /*45b0*/  FADD.FTZ R33, R33, R8 ;  /* 0x0000000821217221 */ /* 0x000fc20000010000 */
[----:B------:R-:W0:Y:S01]  /*45c0*/  MUFU.EX2 R46, R46 ;  /* 0x0000002e002e7308 */ /* 0x000e220000000800 */
[----:B-1----:R-:W-:-:S01]  /*45d0*/  FADD.FTZ R6, R47, R6 ;  /* 0x000000062f067221 */ /* 0x002fc20000010000 */
[----:B------:R-:W-:Y:S01]  /*45e0*/  F2FP.SATFINITE.E4M3.F32.PACK_AB_MERGE_C R42, R47, R42, RZ ;  /* 0x0000002a2f2a723e */ /* 0x000fe200048070ff */
[----:B------:R-:W-:-:S03]  /*45f0*/  FADD.FTZ R2, R2, R33 ;  /* 0x0000002102027221 */ /* 0x000fc60000010000 */
[----:B------:R-:W-:Y:S01]  /*4600*/  F2FP.SATFINITE.E4M3.F32.PACK_AB_MERGE_C R145, R39, R38, R42 ;  /* 0x000000262791723e */ /* 0x000fe2000480702a */
[----:B------:R-:W-:-:S01]  /*4610*/  FADD.FTZ R37, R37, R2 ;  /* 0x0000000225257221 */ /* 0x000fc20000010000 */
[----:B------:R-:W1:Y:S01]  /*4620*/  MUFU.EX2 R50, R50 ;  /* 0x0000003200327308 */ /* 0x000e620000000800 */
[----:B--2---:R-:W-:-:S02]  /*4630*/  FADD.FTZ R3, R43, R6 ;  /* 0x000000062b037221 */ /* 0x004fc40000010000 */
[----:B------:R-:W-:-:S04]  /*4640*/  FADD.FTZ R36, R36, R37 ;  /* 0x0000002524247221 */ /* 0x000fc80000010000 */
[----:B------:R-:W-:Y:S01]  /*4650*/  FADD.FTZ R41, R41, R36 ;  /* 0x0000002429297221 */ /* 0x000fe20000010000 */
[----:B------:R-:W2:Y:S01]  /*4660*/  MUFU.EX2 R55, R55 ;  /* 0x0000003700377308 */ /* 0x000ea20000000800 */
[----:B0-----:R-:W-:-:S02]  /*4670*/  FADD.FTZ R3, R46, R3 ;  /* 0x000000032e037221 */ /* 0x001fc40000010000 */
[----:B------:R-:W-:-:S04]  /*4680*/  FADD.FTZ R40, R40, R41 ;  /* 0x0000002928287221 */ /* 0x000fc80000010000 */
[----:B------:R-:W-:Y:S01]  /*4690*/  FADD.FTZ R45, R45, R40 ;  /* 0x000000282d2d7221 */ /* 0x000fe20000010000 */
        /* <DEDUP_REMOVED lines=13> */
[----:B0-----:R-:W-:-:S01]  /*4770*/  FADD.FTZ R3, R62, R3 ;  /* 0x000000033e037221 */ /* 0x001fc20000010000 */
[----:B------:R-:W-:-:S04]  /*4780*/  F2FP.SATFINITE.E4M3.F32.PACK_AB_MERGE_C R59, R62, R59, RZ ;  /* 0x0000003b3e3b723e */ /* 0x000fc800048070ff */
[----:B------:R-:W-:Y:S02]  /*4790*/  F2FP.SATFINITE.E4M3.F32.PACK_AB_MERGE_C R141, R54, R51, R59 ;  /* 0x00000033368d723e */ /* 0x000fe4000480703b */
[----:B------:R-:W0:Y:S01]  /*47a0*/  MUFU.EX2 R70, R70 ;  /* 0x0000004600467308 */ /* 0x000e220000000800 */
[----:B-1----:R-:W-:-:S07]  /*47b0*/  FADD.FTZ R2, R58, R3 ;  /* 0x000000033a027221 */ /* 0x002fce0000010000 */
[----:B------:R-:W1:Y:S01]  /*47c0*/  MUFU.EX2 R53, R53 ;  /* 0x0000003500357308 */ /* 0x000e620000000800 */
[----:B--2---:R-:W-:-:S07]  /*47d0*/  FADD.FTZ R3, R9, R2 ;  /* 0x0000000209037221 */ /* 0x004fce0000010000 */
[----:B------:R-:W2:Y:S01]  /*47e0*/  MUFU.EX2 R71, R71 ;  /* 0x0000004700477308 */ /* 0x000ea20000000800 */
[----:B0-----:R-:W-:-:S07]  /*47f0*/  FADD.FTZ R2, R70, R3 ;  /* 0x0000000346027221 */ /* 0x001fce0000010000 */
[----:B------:R-:W-:Y:S01]  /*4800*/  MUFU.EX2 R44, R72 ;  /* 0x00000048002c7308 */ /* 0x000fe20000000800 */
[----:B-1----:R-:W-:-:S07]  /*4810*/  F2FP.SATFINITE.E4M3.F32.PACK_AB_MERGE_C R6, R53, R48, RZ ;  /* 0x000000303506723e */ /* 0x002fce00048070ff */
[----:B------:R-:W0:Y:S01]  /*4820*/  MUFU.EX2 R49, R49 ;  /* 0x0000003100317308 */ /* 0x000e220000000800 */
[C---:B--2---:R-:W-:Y:S01]  /*4830*/  F2FP.SATFINITE.E4M3.F32.PACK_AB_MERGE_C R70, R71.reuse, R70, RZ ;  /* 0x000000464746723e */ /* 0x044fe200048070ff */
[----:B------:R-:W-:-:S03]  /*4840*/  FADD.FTZ R71, R71, R2 ;  /* 0x0000000247477221 */ /* 0x000fc60000010000 */
[----:B------:R-:W-:-:S03]  /*4850*/  F2FP.SATFINITE.E4M3.F32.PACK_AB_MERGE_C R143, R9, R58, R70 ;  /* 0x0000003a098f723e */ /* 0x000fc60004807046 */
[----:B------:R-:W1:Y:S08]  /*4860*/  MUFU.EX2 R74, R74 ;  /* 0x0000004a004a7308 */ /* 0x000e700000000800 */
[----:B------:R-:W2:Y:S01]  /*4870*/  MUFU.EX2 R75, R75 ;  /* 0x0000004b004b7308 */ /* 0x000ea20000000800 */
[----:B0-----:R-:W-:Y:S01]  /*4880*/  F2FP.SATFINITE.E4M3.F32.PACK_AB_MERGE_C R136, R49, R44, R6 ;  /* 0x0000002c3188723e */ /* 0x001fe20004807006 */
[----:B------:R-:W-:-:S04]  /*4890*/  FADD.FTZ R44, R44, R45 ;  /* 0x0000002d2c2c7221 */ /* 0x000fc80000010000 */
[----:B------:R-:W-:Y:S02]  /*48a0*/  FADD.FTZ R49, R49, R44 ;  /* 0x0000002c31317221 */ /* 0x000fe40000010000 */
[----:B------:R-:W0:Y:S01]  /*48b0*/  MUFU.EX2 R78, R78 ;  /* 0x0000004e004e7308 */ /* 0x000e220000000800 */
[----:B-1----:R-:W-:-:S01]  /*48c0*/  FADD.FTZ R2, R74, R71 ;  /* 0x000000474a027221 */ /* 0x002fc20000010000 */
[----:B------:R-:W-:-:S04]  /*48d0*/  FADD.FTZ R48, R48, R49 ;  /* 0x0000003130307221 */ /* 0x000fc80000010000 */
[----:B------:R-:W-:Y:S02]  /*48e0*/  FADD.FTZ R53, R53, R48 ;  /* 0x0000003035357221 */ /* 0x000fe40000010000 */
[----:B------:R-:W-:Y:S01]  /*48f0*/  MUFU.EX2 R56, R56 ;  /* 0x0000003800387308 */ /* 0x000fe20000000800 */
[----:B--2---:R-:W-:-:S07]  /*4900*/  FADD.FTZ R3, R75, R2 ;  /* 0x000000024b037221 */ /* 0x004fce0000010000 */
[----:B------:R-:W1:Y:S01]  /*4910*/  MUFU.EX2 R61, R61 ;  /* 0x0000003d003d7308 */ /* 0x000e620000000800 */
[----:B0-----:R-:W-:-:S07]  /*4920*/  FADD.FTZ R2, R78, R3 ;  /* 0x000000034e027221 */ /* 0x001fce0000010000 */
[----:B------:R-:W0:Y:S08]  /*4930*/  MUFU.EX2 R79, R79 ;  /* 0x0000004f004f7308 */ /* 0x000e300000000800 */
[----:B------:R-:W-:Y:S01]  /*4940*/  MUFU.EX2 R52, R52 ;  /* 0x0000003400347308 */ /* 0x000fe20000000800 */
[----:B-1----:R-:W-:-:S07]  /*4950*/  F2FP.SATFINITE.E4M3.F32.PACK_AB_MERGE_C R6, R61, R56, RZ ;  /* 0x000000383d06723e */ /* 0x002fce00048070ff */
[----:B------:R-:W1:Y:S01]  /*4960*/  MUFU.EX2 R57, R57 ;  /* 0x0000003900397308 */ /* 0x000e620000000800 */
[C---:B0-----:R-:W-:Y:S01]  /*4970*/  F2FP.SATFINITE.E4M3.F32.PACK_AB_MERGE_C R78, R79.reuse, R78, RZ ;  /* 0x0000004e4f4e723e */ /* 0x041fe200048070ff */
[----:B------:R-:W-:-:S03]  /*4980*/  FADD.FTZ R79, R79, R2 ;  /* 0x000000024f4f7221 */ /* 0x000fc60000010000 */
[----:B------:R-:W-:-:S03]  /*4990*/  F2FP.SATFINITE.E4M3.F32.PACK_AB_MERGE_C R137, R75, R74, R78 ;  /* 0x0000004a4b89723e */ /* 0x000fc6000480704e */
[----:B------:R-:W0:Y:S08]  /*49a0*/  MUFU.EX2 R82, R82 ;  /* 0x0000005200527308 */ /* 0x000e300000000800 */
[----:B------:R-:W2:Y:S01]  /*49b0*/  MUFU.EX2 R83, R83 ;  /* 0x0000005300537308 */ /* 0x000ea20000000800 */
[----:B-1----:R-:W-:Y:S01]  /*49c0*/  F2FP.SATFINITE.E4M3.F32.PACK_AB_MERGE_C R138, R57, R52, R6 ;  /* 0x00000034398a723e */ /* 0x002fe20004807006 */
[----:B------:R-:W-:-:S04]  /*49d0*/  FADD.FTZ R52, R52, R53 ;  /* 0x0000003534347221 */ /* 0x000fc80000010000 */
[----:B------:R-:W-:Y:S02]  /*49e0*/  FADD.FTZ R57, R57, R52 ;  /* 0x0000003439397221 */ /* 0x000fe40000010000 */
[----:B------:R-:W1:Y:S01]  /*49f0*/  MUFU.EX2 R86, R86 ;  /* 0x0000005600567308 */ /* 0x000e620000000800 */
[----:B0-----:R-:W-:-:S01]  /*4a00*/  FADD.FTZ R2, R82, R79 ;  /* 0x0000004f52027221 */ /* 0x001fc20000010000 */
[----:B------:R-:W-:-:S06]  /*4a10*/  FADD.FTZ R56, R56, R57 ;  /* 0x0000003938387221 */ /* 0x000fcc0000010000 */
[----:B------:R-:W0:Y:S01]  /*4a20*/  MUFU.EX2 R7, R60 ;  /* 0x0000003c00077308 */ /* 0x000e220000000800 */
[----:B--2---:R-:W-:-:S04]  /*4a30*/  FADD.FTZ R3, R83, R2 ;  /* 0x0000000253037221 */ /* 0x004fc80000010000 */
[----:B-1----:R-:W-:Y:S01]  /*4a40*/  FADD.FTZ R2, R86, R3 ;  /* 0x0000000356027221 */ /* 0x002fe20000010000 */
[----:B------:R-:W-:-:S01]  /*4a50*/  FADD.FTZ R3, R61, R56 ;  /* 0x000000383d037221 */ /* 0x000fc20000010000 */
[C---:B0-----:R-:W-:Y:S02]  /*4a60*/  F2FP.SATFINITE.E4M3.F32.PACK_AB_MERGE_C R6, R7.reuse, R86, RZ ;  /* 0x000000560706723e */ /* 0x041fe400048070ff */
[----:B------:R-:W-:-:S02]  /*4a70*/  FADD.FTZ R2, R7, R2 ;  /* 0x0000000207027221 */ /* 0x000fc40000010000 */
[----:B------:R-:W-:Y:S01]  /*4a80*/  F2FP.SATFINITE.E4M3.F32.PACK_AB_MERGE_C R139, R83, R82, R6 ;  /* 0x00000052538b723e */ /* 0x000fe20004807006 */
[----:B------:R-:W-:Y:S06]  /*4a90*/  @P1 BRA `(.L_x_779) ;  /* 0x00000000004c1947 */ /* 0x000fec0003800000 */
[----:B------:R-:W-:Y:S01]  /*4aa0*/  ISETP.LT.AND P1, PT, RZ, UR51, PT ;  /* 0x00000033ff007c0c */ /* 0x000fe2000bf21270 */
[----:B------:R-:W-:-:S12]  /*4ab0*/  UIADD3 UR11, UR51, -0x1, URZ ;  /* 0xffffffff330b7890 */ /* 0x000fd8000fffe03f */
[----:B------:R-:W-:Y:S05]  /*4ac0*/  @P1 BRA `(.L_x_780) ;  /* 0x0000000000201947 */ /* 0x000fea0003800000 */
[----:B------:R-:W-:Y:S01]  /*4ad0*/  ULDC UR14, c[0x0][0x9e4] ;  /* 0x00027900000e7ab9 */ /* 0x000fe20000000800 */
[----:B------:R-:W-:Y:S02]  /*4ae0*/  UIADD3 UR11, -UR51, URZ, URZ ;  /* 0x0000003f330b7290 */ /* 0x000fe4000fffe13f */
[----:B------:R-:W-:-:S11]  /*4af0*/  UISETP.NE.AND UP0, UPT, UR14, 0x1, UPT ;  /* 0x000000010e00788c */ /* 0x000fd6000bf05270 */
[----:B------:R-:W-:Y:S02]  /*4b00*/  @UP0 ULDC.64 UR20, c[0x0][0x9e8] ;  /* 0x00027a0000140ab9 */ /* 0x000fe40000000a00 */
[----:B------:R-:W-:-:S04]  /*4b10*/  UIMAD.WIDE.U32 UR6, UR11, UR20, URZ ;  /* 0x000000140b0672a5 */ /* 0x000fc8000f8e003f */
[----:B------:R-:W-:-:S04]  /*4b20*/  @UP0 USHF.R.U32.HI UR11, URZ, UR21, UR7 ;  /* 0x000000153f0b0299 */ /* 0x000fc80008011607 */
[----:B------:R-:W-:Y:S01]  /*4b30*/  ULOP3.LUT UR11, URZ, UR11, URZ, 0x33, !UPT ;  /* 0x0000000b3f0b7292 */ /* 0x000fe2000f8e333f */
[----:B------:R-:W-:Y:S11]  /*4b40*/  BRA `(.L_x_781) ;  /* 0x0000000000147947 */ /* 0x000ff60003800000 */
.L_x_780:
[----:B------:R-:W-:Y:S02]  /*4b50*/  ULDC UR14, c[0x0][0x9e4] ;  /* 0x00027900000e7ab9 */ /* 0x000fe40000000800 */
[----:B------:R-:W-:-:S11]  /*4b60*/  UISETP.NE.AND UP0, UPT, UR14, 0x1, UPT ;  /* 0x000000010e00788c */ /* 0x000fd6000bf05270 */
[----:B------:R-:W-:Y:S02]  /*4b70*/  @UP0 ULDC.64 UR20, c[0x0][0x9e8] ;  /* 0x00027a0000140ab9 */ /* 0x000fe40000000a00 */
[----:B------:R-:W-:-:S04]  /*4b80*/  UIMAD.WIDE.U32 UR6, UR11, UR20, URZ ;  /* 0x000000140b0672a5 */ /* 0x000fc8000f8e003f */
[----:B------:R-:W-:-:S12]  /*4b90*/  @UP0 USHF.R.U32.HI UR11, URZ, UR21, UR7 ;  /* 0x000000153f0b0299 */ /* 0x000fd80008011607 */
.L_x_781:
[----:B------:R-:W-:-:S04]  /*4ba0*/  UIMAD UR11, UR11, UR14, UR14 ;  /* 0x0000000e0b0b72a4 */ /* 0x000fc8000f8e020e */
[----:B------:R-:W-:-:S04]  /*4bb0*/  UISETP.LT.AND UP0, UPT, UR10, UR11, UPT ;  /* 0x0000000b0a00728c */ /* 0x000fc8000bf01270 */
[----:B------:R-:W-:-:S12]  /*4bc0*/  USEL UR10, UR10, UR11, UP0 ;  /* 0x0000000b0a0a7287 */ /* 0x000fd80008000000 */
.L_x_779:
[----:B------:R-:W-:Y:S01]  /*4bd0*/  USHF.R.S32.HI UR6, URZ, 0x1f, UR10 ;  /* 0x0000001f3f067899 */ /* 0x000fe2000801140a */
[----:B------:R-:W-:Y:S02]  /*4be0*/  CS2R R134, SRZ ;  /* 0x0000000000867805 */ /* 0x000fe4000001ff00 */
        /* <DEDUP_REMOVED lines=10> */
[----:B------:R-:W-:Y:S01]  /*4c90*/  UISETP.LT.AND UP0, UPT, UR44, UR6, UPT ;  /* 0x000000062c00728c */ /* 0x000fe2000bf01270 */
[----:B------:R-:W-:Y:S02]  /*4ca0*/  CS2R R116, SRZ ;  /* 0x0000000000747805 */ /* 0x000fe4000001ff00 */
[----:B------:R-:W-:Y:S02]  /*4cb0*/  CS2R R114, SRZ ;  /* 0x0000000000727805 */ /* 0x000fe4000001ff00 */
[----:B------:R-:W-:Y:S01]  /*4cc0*/  CS2R R112, SRZ ;  /* 0x0000000000707805 */ /* 0x000fe2000001ff00 */
[----:B------:R-:W-:Y:S01]  /*4cd0*/  USEL UR17, UR44, UR6, !UP0 ;  /* 0x000000062c117287 */ /* 0x000fe2000c000000 */
[----:B------:R-:W-:-:S02]  /*4ce0*/  CS2R R110, SRZ ;  /* 0x00000000006e7805 */ /* 0x000fc4000001ff00 */
[----:B------:R-:W-:Y:S02]  /*4cf0*/  CS2R R108, SRZ ;  /* 0x00000000006c7805 */ /* 0x000fe4000001ff00 */
[----:B------:R-:W-:Y:S02]  /*4d00*/  CS2R R106, SRZ ;  /* 0x00000000006a7805 */ /* 0x000fe4000001ff00 */
[----:B------:R-:W-:Y:S02]  /*4d10*/  CS2R R104, SRZ ;  /* 0x0000000000687805 */ /* 0x000fe4000001ff00 */
[----:B------:R-:W-:Y:S02]  /*4d20*/  CS2R R102, SRZ ;  /* 0x0000000000667805 */ /* 0x000fe4000001ff00 */
[----:B------:R-:W-:Y:S02]  /*4d30*/  ISETP.GE.AND P1, PT, R10, UR17, PT ;  /* 0x000000110a007c0c */ /* 0x000fe4000bf26270 */
[----:B------:R-:W-:-:S02]  /*4d40*/  CS2R R100, SRZ ;  /* 0x0000000000647805 */ /* 0x000fc4000001ff00 */
[----:B------:R-:W-:Y:S02]  /*4d50*/  CS2R R98, SRZ ;  /* 0x0000000000627805 */ /* 0x000fe4000001ff00 */
[----:B------:R-:W-:Y:S02]  /*4d60*/  CS2R R96, SRZ ;  /* 0x0000000000607805 */ /* 0x000fe4000001ff00 */
[----:B------:R-:W-:Y:S02]  /*4d70*/  CS2R R94, SRZ ;  /* 0x00000000005e7805 */ /* 0x000fe4000001ff00 */
[----:B------:R-:W-:Y:S02]  /*4d80*/  CS2R R92, SRZ ;  /* 0x00000000005c7805 */ /* 0x000fe4000001ff00 */
[----:B------:R-:W-:Y:S02]  /*4d90*/  CS2R R90, SRZ ;  /* 0x00000000005a7805 */ /* 0x000fe4000001ff00 */
[----:B------:R-:W-:Y:S01]  /*4da0*/  CS2R R88, SRZ ;  /* 0x0000000000587805 */ /* 0x000fe2000001ff00 */
[----:B------:R-:W-:Y:S06]  /*4db0*/  @!P1 BRA `(.L_x_782) ;  /* 0x0000002c00489947 */ /* 0x000fec0003800000 */
[----:B------:R-:W-:Y:S01]  /*4dc0*/  IMAD.MOV.U32 R9, RZ, RZ, R11 ;  /* 0x000000ffff097224 */ /* 0x000fe200078e000b */
[----:B------:R-:W-:Y:S01]  /*4dd0*/  UMOV UR20, UR36 ;  /* 0x0000002400147c82 */ /* 0x000fe20008000000 */
[----:B------:R-:W-:Y:S01]  /*4de0*/  IMAD.MOV.U32 R8, RZ, RZ, R0 ;  /* 0x000000ffff087224 */ /* 0x000fe200078e0000 */
[----:B------:R-:W-:Y:S01]  /*4df0*/  UMOV UR21, UR37 ;  /* 0x0000002500157c82 */ /* 0x000fe20008000000 */
[----:B------:R-:W-:Y:S01]  /*4e00*/  IMAD.MOV.U32 R135, RZ, RZ, RZ ;  /* 0x000000ffff877224 */ /* 0x000fe200078e00ff */
[----:B------:R-:W-:Y:S01]  /*4e10*/  ULDC UR22, c[0x0][0x9e4] ;  /* 0x0002790000167ab9 */ /* 0x000fe20000000800 */
[----:B------:R-:W-:Y:S01]  /*4e20*/  ULDC UR18, c[0x0][0x9dc] ;  /* 0x0002770000127ab9 */ /* 0x000fe20000000800 */
[----:B------:R-:W-:-:S05]  /*4e30*/  ULDC UR23, c[0x0][0x9e0] ;  /* 0x0002780000177ab9 */ /* 0x000fca0000000800 */
.L_x_801:
[----:B------:R-:W-:-:S04]  /*4e40*/  UISETP.NE.AND UP0, UPT, UR21, 0x1, UPT ;  /* 0x000000011500788c */ /* 0x000fc8000bf05270 */
[----:B------:R-:W-:-:S04]  /*4e50*/  USEL UR36, URZ, 0x1, UP0 ;  /* 0x000000013f247887 */ /* 0x000fc80008000000 */
[----:B------:R-:W-:Y:S01]  /*4e60*/  ULOP3.LUT UR36, UR20, UR36, URZ, 0x3c, !UPT ;  /* 0x0000002414247292 */ /* 0x000fe2000f8e3c3f */
[----:B------:R-:W-:Y:S11]  /*4e70*/  @!P0 BRA `(.L_x_783) ;  /* 0x0000000000048947 */ /* 0x000ff60003800000 */
[----:B------:R-:W-:Y:S01]  /*4e80*/  BPT.TRAP 0x1 ;  /* 0x000000040000795c */ /* 0x000fe20000300000 */
.L_x_783:
[----:B------:R-:W-:Y:S01]  /*4e90*/  UIADD3 UR37, UR21, 0x1, URZ ;  /* 0x0000000115257890 */ /* 0x000fe2000fffe03f */
[----:B------:R-:W-:-:S03]  /*4ea0*/  IMAD.U32 R0, RZ, RZ, UR36 ;  /* 0x00000024ff007e24 */ /* 0x000fc6000f8e00ff */
[----:B------:R-:W-:Y:S02]  /*4eb0*/  UISETP.NE.AND UP0, UPT, UR37, 0x2, UPT ;  /* 0x000000022500788c */ /* 0x000fe4000bf05270 */
[----:B------:R-:W-:Y:S02]  /*4ec0*/  SHF.L.U32 R0, R0, 0x1f, RZ ;  /* 0x0000001f00007819 */ /* 0x000fe400000006ff */
[----:B------:R-:W-:-:S04]  /*4ed0*/  USEL UR37, UR37, URZ, UP0 ;  /* 0x0000003f25257287 */ /* 0x000fc80008000000 */
[----:B------:R-:W-:-:S09]  /*4ee0*/  ULEA UR19, UR37, UR46, 0x3 ;  /* 0x0000002e25137291 */ /* 0x000fd2000f8e183f */
[----:B------:R0:W1:Y:S01]  /*4ef0*/  SYNCS.PHASECHK.TRANS64.TRYWAIT P1, [UR19+0x19c30], R0 ;  /* 0x019c3000ff0075a7 */ /* 0x0000620008020153 */
[----:B------:R-:W-:Y:S05]  /*4f00*/  @!P0 BRA `(.L_x_784) ;  /* 0x0000000000048947 */ /* 0x000fea0003800000 */
[----:B------:R-:W-:Y:S01]  /*4f10*/  BPT.TRAP 0x1 ;  /* 0x000000040000795c */ /* 0x000fe20000300000 */
.L_x_784:
[----:B-1----:R-:W-:Y:S05]  /*4f20*/  @P1 BRA `(.L_x_785) ;  /* 0x0000000000081947 */ /* 0x002fea0003800000 */
[----:B------:R-:W1:Y:S02]  /*4f30*/  SYNCS.PHASECHK.TRANS64.TRYWAIT P1, [UR19+0x19c30], R0 ;  /* 0x019c3000ff0075a7 */ /* 0x000e640008020153 */
[----:B-1----:R-:W-:Y:S05]  /*4f40*/  @!P1 BRA `(.L_x_786) ;  /* 0x000000e400ac9947 */ /* 0x002fea0003800000 */
.L_x_785:
        /* <DEDUP_REMOVED lines=17> */
.L_x_787:
[----:B------:R-:W-:Y:S01]  /*5060*/  ULEA UR11, UR21, UR46, 0x3 ;  /* 0x0000002e150b7291 */ /* 0x000fe2000f8e183f */
[----:B01----:R-:W-:-:S05]  /*5070*/  IMAD.U32 R0, RZ, RZ, UR20 ;  /* 0x00000014ff007e24 */ /* 0x003fca000f8e00ff */
[----:B------:R-:W-:-:S04]  /*5080*/  SHF.L.U32 R0, R0, 0x1f, RZ ;  /* 0x0000001f00007819 */ /* 0x000fc800000006ff */
[----:B------:R0:W1:Y:S01]  /*5090*/  SYNCS.PHASECHK.TRANS64.TRYWAIT P1, [UR11+0x19c50], R0 ;  /* 0x019c5000ff0075a7 */ /* 0x000062000802014b */
[----:B------:R-:W-:Y:S05]  /*50a0*/  @!P0 BRA `(.L_x_788) ;  /* 0x0000000000048947 */ /* 0x000fea0003800000 */
[----:B------:R-:W-:Y:S01]  /*50b0*/  BPT.TRAP 0x1 ;  /* 0x000000040000795c */ /* 0x000fe20000300000 */
.L_x_788:
[----:B-1----:R-:W-:Y:S05]  /*50c0*/  @P1 BRA `(.L_x_789) ;  /* 0x0000000000081947 */ /* 0x002fea0003800000 */
[----:B------:R-:W1:Y:S02]  /*50d0*/  SYNCS.PHASECHK.TRANS64.TRYWAIT P1, [UR11+0x19c50], R0 ;  /* 0x019c5000ff0075a7 */ /* 0x000e64000802014b */
[----:B-1----:R-:W-:Y:S05]  /*50e0*/  @!P1 BRA `(.L_x_790) ;  /* 0x000000e4005c9947 */ /* 0x002fea0003800000 */
.L_x_789:
        /* <DEDUP_REMOVED lines=27> */
.L_x_791:
[----:B------:R-:W-:Y:S01]  /*52a0*/  UISETP.NE.AND UP1, UPT, UR50, URZ, UPT ;  /* 0x0000003f3200728c */ /* 0x000fe2000bf25270 */
[----:B------:R-:W-:Y:S01]  /*52b0*/  VIADD R15, R18, UR41 ;  /* 0x00000029120f7c36 */ /* 0x000fe20008000000 */
[----:B------:R-:W2:Y:S01]  /*52c0*/  LDC R4, c[0x0][0x2f0] ;  /* 0x0000bc00ff047b82 */ /* 0x000ea20000000800 */
[----:B------:R-:W-:Y:S02]  /*52d0*/  UISETP.NE.AND UP0, UPT, UR49, URZ, UPT ;  /* 0x0000003f3100728c */ /* 0x000fe4000bf05270 */
[----:B------:R-:W-:Y:S01]  /*52e0*/  UIADD3 UR19, UR19, 0x19c40, URZ ;  /* 0x00019c4013137890 */ /* 0x000fe2000fffe03f */
[----:B------:R-:W-:Y:S02]  /*52f0*/  PLOP3.LUT P1, PT, PT, PT, UP1, 0x80, 0x0 ;  /* 0x000000000000781c */ /* 0x000fe40003f2f018 */
[----:B------:R-:W-:Y:S01]  /*5300*/  PLOP3.LUT P2, PT, PT, PT, UP1, 0x80, 0x0 ;  /* 0x000000000000781c */ /* 0x000fe20003f4f018 */
[----:B------:R-:W-:Y:S01]  /*5310*/  UPRMT UR19, UR45, 0x654, UR19 ;  /* 0x000006542d137896 */ /* 0x000fe20008000013 */
[----:B-1----:R-:W1:Y:S01]  /*5320*/  LDC R5, c[0x0][0x288] ;  /* 0x0000a200ff057b82 */ /* 0x002e620000000800 */
[----:B------:R-:W-:-:S07]  /*5330*/  @UP1 ULDC UR6, c[0x0][0x44c] ;  /* 0x0001130000061ab9 */ /* 0x000fce0000000800 */
[----:B------:R-:W-:Y:S01]  /*5340*/  SYNCS.ARRIVE.TRANS64.RED.A1T0 RZ, [UR19], RZ ;  /* 0x000000ffffff79a7 */ /* 0x000fe20008100413 */
[----:B0-----:R-:W-:Y:S01]  /*5350*/  @P1 IMAD.HI.U32 R0, R15, UR6, RZ ;  /* 0x000000060f001c27 */ /* 0x001fe2000f8e00ff */
[----:B------:R-:W-:Y:S01]  /*5360*/  @UP1 ULDC UR6, c[0x0][0x450] ;  /* 0x0001140000061ab9 */ /* 0x000fe20000000800 */
[----:B------:R-:W-:-:S03]  /*5370*/  PLOP3.LUT P1, PT, PT, PT, UP0, 0x40, 0x0 ;  /* 0x000000000000781c */ /* 0x000fc60003f2e808 */
[----:B------:R-:W-:Y:S01]  /*5380*/  @P2 SHF.R.U32.HI R15, RZ, UR6, R0 ;  /* 0x00000006ff0f2c19 */ /* 0x000fe20008011600 */
[----:B------:R-:W-:Y:S01]  /*5390*/  IMAD.SHL.U32 R0, R10, 0x80, RZ ;  /* 0x000000800a007824 */ /* 0x000fe200078e00ff */
[----:B------:R-:W-:-:S03]  /*53a0*/  ULOP3.LUT UR6, URZ, UR18, URZ, 0x33, !UPT ;  /* 0x000000123f067292 */ /* 0x000fc6000f8e333f */
[----:B------:R-:W0:Y:S01]  /*53b0*/  SHFL.IDX PT, R21, R15, RZ, 0x1c1f ;  /* 0x001c1fff0f157589 */ /* 0x000e2200000e0000 */
[----:B------:R-:W-:-:S05]  /*53c0*/  IADD3 R7, -R0, 0x1, RZ ;  /* 0x0000000100077810 */ /* 0x000fca0007ffe1ff */
[----:B------:R-:W-:-:S04]  /*53d0*/  IMAD R7, R16, -0x2, R7 ;  /* 0xfffffffe10077824 */ /* 0x000fc800078e0207 */
[----:B--2---:R-:W-:-:S04]  /*53e0*/  IMAD R6, R4, UR42, R7 ;  /* 0x0000002a04067c24 */ /* 0x004fc8000f8e0207 */
[----:B-1----:R-:W-:-:S04]  /*53f0*/  IMAD.IADD R6, R6, 0x1, -R5 ;  /* 0x0000000106067824 */ /* 0x002fc800078e0a05 */
[C---:B------:R-:W-:Y:S02]  /*5400*/  VIADD R14, R6.reuse, UR23 ;  /* 0x00000017060e7c36 */ /* 0x040fe40008000000 */
[----:B------:R-:W-:Y:S02]  /*5410*/  VIADD R13, R6, UR6 ;  /* 0x00000006060d7c36 */ /* 0x000fe40008000000 */
[--C-:B0-----:R-:W-:Y:S02]  /*5420*/  IMAD.IADD R12, R14, 0x1, R21.reuse ;  /* 0x000000010e0c7824 */ /* 0x101fe400078e0215 */
[----:B------:R-:W-:Y:S01]  /*5430*/  IMAD.IADD R11, R13, 0x1, R21 ;  /* 0x000000010d0b7824 */ /* 0x000fe200078e0215 */
[----:B------:R-:W-:Y:S06]  /*5440*/  @P1 BRA `(.L_x_792) ;  /* 0x00000000005c1947 */ /* 0x000fec0003800000 */
[----:B------:R-:W-:Y:S01]  /*5450*/  IMAD R6, R4, UR42, R21 ;  /* 0x0000002a04067c24 */ /* 0x000fe2000f8e0215 */
[----:B------:R-:W-:Y:S03]  /*5460*/  BSSY B0, `(.L_x_793) ;  /* 0x0000011000007945 */ /* 0x000fe60003800000 */
[----:B------:R-:W-:-:S05]  /*5470*/  IMAD.IADD R21, R6, 0x1, -R5 ;  /* 0x0000000106157824 */ /* 0x000fca00078e0a05 */
[----:B------:R-:W-:-:S13]  /*5480*/  ISETP.GT.AND P1, PT, R21, -0x1, PT ;  /* 0xffffffff1500780c */ /* 0x000fda0003f24270 */
[----:B------:R-:W-:Y:S05]  /*5490*/  @P1 BRA `(.L_x_794) ;  /* 0x0000000000201947 */ /* 0x000fea0003800000 */
[----:B------:R-:W-:Y:S01]  /*54a0*/  IMAD.U32 R20, RZ, RZ, UR22 ;  /* 0x00000016ff147e24 */ /* 0x000fe2000f8e00ff */
[----:B------:R-:W-:-:S04]  /*54b0*/  LOP3.LUT R21, RZ, R21, RZ, 0x33, !PT ;  /* 0x00000015ff157212 */ /* 0x000fc800078e33ff */
[----:B------:R-:W-:-:S13]  /*54c0*/  ISETP.NE.AND P1, PT, R20, 0x1, PT ;  /* 0x000000011400780c */ /* 0x000fda0003f25270 */
[----:B------:R-:W0:Y:S02]  /*54d0*/  @P1 LDC.64 R6, c[0x0][0x9e8] ;  /* 0x00027a00ff061b82 */ /* 0x000e240000000a00 */
[----:B0-----:R-:W-:-:S05]  /*54e0*/  @P1 IMAD.HI.U32 R6, R21, R6, RZ ;  /* 0x0000000615061227 */ /* 0x001fca00078e00ff */
[----:B------:R-:W-:-:S04]  /*54f0*/  @P1 SHF.R.U32.HI R21, RZ, R7, R6 ;  /* 0x00000007ff151219 */ /* 0x000fc80000011606 */
[----:B------:R-:W-:Y:S01]  /*5500*/  LOP3.LUT R21, RZ, R21, RZ, 0x33, !PT ;  /* 0x00000015ff157212 */ /* 0x000fe200078e33ff */
[----:B------:R-:W-:Y:S06]  /*5510*/  BRA `(.L_x_795) ;  /* 0x0000000000147947 */ /* 0x000fec0003800000 */
.L_x_794:
[----:B------:R-:W-:-:S05]  /*5520*/  IMAD.U32 R20, RZ, RZ, UR22 ;  /* 0x00000016ff147e24 */ /* 0x000fca000f8e00ff */
[----:B------:R-:W-:-:S13]  /*5530*/  ISETP.NE.AND P1, PT, R20, 0x1, PT ;  /* 0x000000011400780c */ /* 0x000fda0003f25270 */
[----:B------:R-:W0:Y:S02]  /*5540*/  @P1 LDC.64 R6, c[0x0][0x9e8] ;  /* 0x00027a00ff061b82 */ /* 0x000e240000000a00 */
[----:B0-----:R-:W-:-:S05]  /*5550*/  @P1 IMAD.HI.U32 R6, R21, R6, RZ ;  /* 0x0000000615061227 */ /* 0x001fca00078e00ff */
[----:B------:R-:W-:-:S07]  /*5560*/  @P1 SHF.R.U32.HI R21, RZ, R7, R6 ;  /* 0x00000007ff151219 */ /* 0x000fce0000011606 */
.L_x_795:
[----:B------:R-:W-:Y:S05]  /*5570*/  BSYNC B0 ;  /* 0x0000000000007941 */ /* 0x000fea0003800000 */
.L_x_793:
[----:B------:R-:W-:-:S04]  /*5580*/  IMAD R21, R21, R20, -R0 ;  /* 0x0000001415157224 */ /* 0x000fc800078e0a00 */
[----:B------:R-:W-:-:S05]  /*5590*/  IMAD R21, R16, -0x2, R21 ;  /* 0xfffffffe10157824 */ /* 0x000fca00078e0215 */
[----:B------:R-:W-:Y:S02]  /*55a0*/  VIADDMNMX R12, R21, R20, R12, PT ;  /* 0x00000014150c7246 */ /* 0x000fe4000380010c */
[----:B------:R-:W-:-:S07]  /*55b0*/  VIMNMX R11, R11, R21, !PT ;  /* 0x000000150b0b7248 */ /* 0x000fce0007fe0100 */
.L_x_792:
[----:B------:R-:W-:Y:S01]  /*55c0*/  ISETP.GT.AND P1, PT, R10, -0x1, PT ;  /* 0xffffffff0a00780c */ /* 0x000fe20003f24270 */
[----:B------:R-:W0:Y:S01]  /*55d0*/  SHFL.IDX PT, R15, R15, 0x1, 0x1c1f ;  /* 0x003c1f000f0f7f89 */ /* 0x000e2200000e0000 */
[----:B------:R-:W-:Y:S02]  /*55e0*/  UISETP.NE.AND UP0, UPT, UR49, URZ, UPT ;  /* 0x0000003f3100728c */ /* 0x000fe4000bf05270 */
[C---:B------:R-:W-:Y:S02]  /*55f0*/  ISETP.GT.AND P3, PT, R11.reuse, 0x8, P1 ;  /* 0x000000080b00780c */ /* 0x040fe40000f64270 */
[C---:B------:R-:W-:Y:S02]  /*5600*/  ISETP.GT.AND P6, PT, R11.reuse, RZ, P1 ;  /* 0x000000ff0b00720c */ /* 0x040fe40000fc4270 */
[----:B------:R-:W-:Y:S02]  /*5610*/  ISETP.LT.OR P3, PT, R12, 0x9, P3 ;  /* 0x000000090c00780c */ /* 0x000fe40001f61670 */
[----:B------:R-:W-:-:S02]  /*5620*/  ISETP.GT.AND P2, PT, R11, 0x1, P1 ;  /* 0x000000010b00780c */ /* 0x000fc40000f44270 */
[----:B------:R-:W-:Y:S02]  /*5630*/  FSEL R28, R28, -INF , !P3 ;  /* 0xff8000001c1c7808 */ /* 0x000fe40005800000 */
[----:B------:R-:W-:Y:S02]  /*5640*/  ISETP.GT.AND P3, PT, R11, 0x19, P1 ;  /* 0x000000190b00780c */ /* 0x000fe40000f64270 */
[C---:B------:R-:W-:Y:S02]  /*5650*/  ISETP.LT.OR P6, PT, R12.reuse, 0x1, P6 ;  /* 0x000000010c00780c */ /* 0x040fe400037c1670 */
[C---:B------:R-:W-:Y:S02]  /*5660*/  ISETP.LT.OR P2, PT, R12.reuse, 0x2, P2 ;  /* 0x000000020c00780c */ /* 0x040fe40001741670 */
[----:B------:R-:W-:Y:S02]  /*5670*/  ISETP.LT.OR P3, PT, R12, 0x1a, P3 ;  /* 0x0000001a0c00780c */ /* 0x000fe40001f61670 */
[----:B------:R-:W-:-:S02]  /*5680*/  FSEL R7, R24, -INF , !P6 ;  /* 0xff80000018077808 */ /* 0x000fc40007000000 */
[----:B------:R-:W-:Y:S01]  /*5690*/  FSEL R25, R25, -INF , !P2 ;  /* 0xff80000019197808 */ /* 0x000fe20005000000 */
[--C-:B0-----:R-:W-:Y:S01]  /*56a0*/  IMAD.IADD R14, R14, 0x1, R15.reuse ;  /* 0x000000010e0e7824 */ /* 0x101fe200078e020f */
[----:B------:R-:W-:Y:S01]  /*56b0*/  ISETP.GT.AND P5, PT, R11, 0x9, P1 ;  /* 0x000000090b00780c */ /* 0x000fe20000fa4270 */
[----:B------:R-:W-:Y:S01]  /*56c0*/  IMAD.IADD R6, R13, 0x1, R15 ;  /* 0x000000010d067824 */ /* 0x000fe200078e020f */
[C---:B------:R-:W-:Y:S02]  /*56d0*/  ISETP.GT.AND P4, PT, R11.reuse, 0x10, P1 ;  /* 0x000000100b00780c */ /* 0x040fe40000f84270 */
[C---:B------:R-:W-:Y:S02]  /*56e0*/  ISETP.GT.AND P6, PT, R11.reuse, 0x11, P1 ;  /* 0x000000110b00780c */ /* 0x040fe40000fc4270 */
[----:B------:R-:W-:Y:S02]  /*56f0*/  ISETP.GT.AND P2, PT, R11, 0x18, P1 ;  /* 0x000000180b00780c */ /* 0x000fe40000f44270 */
[----:B------:R-:W-:-:S02]  /*5700*/  FSEL R37, R37, -INF , !P3 ;  /* 0xff80000025257808 */ /* 0x000fc40005800000 */
[----:B------:R-:W-:Y:S02]  /*5710*/  ISETP.GT.AND P3, PT, R11, 0x30, P1 ;  /* 0x000000300b00780c */ /* 0x000fe40000f64270 */
[C---:B------:R-:W-:Y:S02]  /*5720*/  ISETP.LT.OR P5, PT, R12.reuse, 0xa, P5 ;  /* 0x0000000a0c00780c */ /* 0x040fe40002fa1670 */
[C---:B------:R-:W-:Y:S02]  /*5730*/  ISETP.LT.OR P4, PT, R12.reuse, 0x11, P4 ;  /* 0x000000110c00780c */ /* 0x040fe40002781670 */
[C---:B------:R-:W-:Y:S02]  /*5740*/  ISETP.LT.OR P6, PT, R12.reuse, 0x12, P6 ;  /* 0x000000120c00780c */ /* 0x040fe400037c1670 */
[C---:B------:R-:W-:Y:S02]  /*5750*/  ISETP.LT.OR P2, PT, R12.reuse, 0x19, P2 ;  /* 0x000000190c00780c */ /* 0x040fe40001741670 */
[----:B------:R-:W-:-:S02]  /*5760*/  ISETP.LT.OR P3, PT, R12, 0x31, P3 ;  /* 0x000000310c00780c */ /* 0x000fc40001f61670 */
[----:B------:R-:W-:Y:S02]  /*5770*/  FSEL R29, R29, -INF , !P5 ;  /* 0xff8000001d1d7808 */ /* 0x000fe40006800000 */
[----:B------:R-:W-:Y:S02]  /*5780*/  FSEL R32, R32, -INF , !P4 ;  /* 0xff80000020207808 */ /* 0x000fe40006000000 */
[----:B------:R-:W-:Y:S02]  /*5790*/  FSEL R33, R33, -INF , !P6 ;  /* 0xff80000021217808 */ /* 0x000fe40007000000 */
[----:B------:R-:W-:Y:S02]  /*57a0*/  FSEL R36, R36, -INF , !P2 ;  /* 0xff80000024247808 */ /* 0x000fe40005000000 */
[C---:B------:R-:W-:Y:S02]  /*57b0*/  ISETP.GT.AND P5, PT, R11.reuse, 0x20, P1 ;  /* 0x000000200b00780c */ /* 0x040fe40000fa4270 */
[----:B------:R-:W-:-:S02]  /*57c0*/  ISETP.GT.AND P4, PT, R11, 0x21, P1 ;  /* 0x000000210b00780c */ /* 0x000fc40000f84270 */
[C---:B------:R-:W-:Y:S02]  /*57d0*/  ISETP.GT.AND P6, PT, R11.reuse, 0x28, P1 ;  /* 0x000000280b00780c */ /* 0x040fe40000fc4270 */
[C---:B------:R-:W-:Y:S02]  /*57e0*/  ISETP.GT.AND P2, PT, R11.reuse, 0x29, P1 ;  /* 0x000000290b00780c */ /* 0x040fe40000f44270 */
[----:B------:R-:W-:Y:S02]  /*57f0*/  FSEL R48, R48, -INF , !P3 ;  /* 0xff80000030307808 */ /* 0x000fe40005800000 */
[----:B------:R-:W-:Y:S02]  /*5800*/  ISETP.GT.AND P3, PT, R11, 0x41, P1 ;  /* 0x000000410b00780c */ /* 0x000fe40000f64270 */
[C---:B------:R-:W-:Y:S02]  /*5810*/  ISETP.LT.OR P5, PT, R12.reuse, 0x21, P5 ;  /* 0x000000210c00780c */ /* 0x040fe40002fa1670 */
[----:B------:R-:W-:-:S02]  /*5820*/  ISETP.LT.OR P4, PT, R12, 0x22, P4 ;  /* 0x000000220c00780c */ /* 0x000fc40002781670 */
[C---:B------:R-:W-:Y:S02]  /*5830*/  ISETP.LT.OR P6, PT, R12.reuse, 0x29, P6 ;  /* 0x000000290c00780c */ /* 0x040fe400037c1670 */
[C---:B------:R-:W-:Y:S02]  /*5840*/  ISETP.LT.OR P2, PT, R12.reuse, 0x2a, P2 ;  /* 0x0000002a0c00780c */ /* 0x040fe40001741670 */
[----:B------:R-:W-:Y:S02]  /*5850*/  ISETP.LT.OR P3, PT, R12, 0x42, P3 ;  /* 0x000000420c00780c */ /* 0x000fe40001f61670 */
[----:B------:R-:W-:Y:S02]  /*5860*/  FSEL R40, R40, -INF , !P5 ;  /* 0xff80000028287808 */ /* 0x000fe40006800000 */
[----:B------:R-:W-:Y:S02]  /*5870*/  FSEL R41, R41, -INF , !P4 ;  /* 0xff80000029297808 */ /* 0x000fe40006000000 */
[----:B------:R-:W-:-:S02]  /*5880*/  FSEL R44, R44, -INF , !P6 ;  /* 0xff8000002c2c7808 */ /* 0x000fc40007000000 */
[----:B------:R-:W-:Y:S02]  /*5890*/  FSEL R45, R45, -INF , !P2 ;  /* 0xff8000002d2d7808 */ /* 0x000fe40005000000 */
[C---:B------:R-:W-:Y:S02]  /*58a0*/  ISETP.GT.AND P5, PT, R11.reuse, 0x31, P1 ;  /* 0x000000310b00780c */ /* 0x040fe40000fa4270 */
        /* <DEDUP_REMOVED lines=34> */
[----:B------:R-:W-:Y:S02]  /*5ad0*/  PLOP3.LUT P3, PT, PT, PT, UP0, 0x40, 0x0 ;  /* 0x000000000000781c */ /* 0x000fe40003f6e808 */
[C---:B------:R-:W-:Y:S02]  /*5ae0*/  ISETP.LT.OR P5, PT, R12.reuse, 0x5a, P5 ;  /* 0x0000005a0c00780c */ /* 0x040fe40002fa1670 */
[C---:B------:R-:W-:Y:S02]  /*5af0*/  ISETP.LT.OR P4, PT, R12.reuse, 0x61, P4 ;  /* 0x000000610c00780c */ /* 0x040fe40002781670 */
[C---:B------:R-:W-:Y:S02]  /*5b00*/  ISETP.LT.OR P6, PT, R12.reuse, 0x62, P6 ;  /* 0x000000620c00780c */ /* 0x040fe400037c1670 */
[----:B------:R-:W-:Y:S02]  /*5b10*/  ISETP.LT.OR P2, PT, R12, 0x69, P2 ;  /* 0x000000690c00780c */ /* 0x000fe40001741670 */
[----:B------:R-:W-:-:S02]  /*5b20*/  FSEL R69, R69, -INF , !P5 ;  /* 0xff80000045457808 */ /* 0x000fc40006800000 */
[----:B------:R-:W-:Y:S02]  /*5b30*/  FSEL R72, R72, -INF , !P4 ;  /* 0xff80000048487808 */ /* 0x000fe40006000000 */
[----:B------:R-:W-:Y:S02]  /*5b40*/  FSEL R73, R73, -INF , !P6 ;  /* 0xff80000049497808 */ /* 0x000fe40007000000 */
[----:B------:R-:W-:Y:S02]  /*5b50*/  FSEL R76, R76, -INF , !P2 ;  /* 0xff8000004c4c7808 */ /* 0x000fe40005000000 */
[C---:B------:R-:W-:Y:S02]  /*5b60*/  ISETP.GT.AND P5, PT, R11.reuse, 0x70, P1 ;  /* 0x000000700b00780c */ /* 0x040fe40000fa4270 */
[C---:B------:R-:W-:Y:S02]  /*5b70*/  ISETP.GT.AND P4, PT, R11.reuse, 0x71, P1 ;  /* 0x000000710b00780c */ /* 0x040fe40000f84270 */
[----:B------:R-:W-:-:S02]  /*5b80*/  ISETP.GT.AND P6, PT, R11, 0x78, P1 ;  /* 0x000000780b00780c */ /* 0x000fc40000fc4270 */
[----:B------:R-:W-:Y:S02]  /*5b90*/  ISETP.GT.AND P2, PT, R11, 0x79, P1 ;  /* 0x000000790b00780c */ /* 0x000fe40000f44270 */
[C---:B------:R-:W-:Y:S02]  /*5ba0*/  ISETP.LT.OR P5, PT, R12.reuse, 0x71, P5 ;  /* 0x000000710c00780c */ /* 0x040fe40002fa1670 */
[C---:B------:R-:W-:Y:S02]  /*5bb0*/  ISETP.LT.OR P4, PT, R12.reuse, 0x72, P4 ;  /* 0x000000720c00780c */ /* 0x040fe40002781670 */
[C---:B------:R-:W-:Y:S02]  /*5bc0*/  ISETP.LT.OR P6, PT, R12.reuse, 0x79, P6 ;  /* 0x000000790c00780c */ /* 0x040fe400037c1670 */
[----:B------:R-:W-:Y:S02]  /*5bd0*/  ISETP.LT.OR P2, PT, R12, 0x7a, P2 ;  /* 0x0000007a0c00780c */ /* 0x000fe40001741670 */
[----:B------:R-:W-:-:S02]  /*5be0*/  FSEL R80, R80, -INF , !P5 ;  /* 0xff80000050507808 */ /* 0x000fc40006800000 */
[----:B------:R-:W-:Y:S02]  /*5bf0*/  FSEL R81, R81, -INF , !P4 ;  /* 0xff80000051517808 */ /* 0x000fe40006000000 */
[----:B------:R-:W-:Y:S02]  /*5c00*/  FSEL R84, R84, -INF , !P6 ;  /* 0xff80000054547808 */ /* 0x000fe40007000000 */
[----:B------:R-:W-:Y:S01]  /*5c10*/  FSEL R85, R85, -INF , !P2 ;  /* 0xff80000055557808 */ /* 0x000fe20005000000 */
        /* <DEDUP_REMOVED lines=14> */
.L_x_798:
[----:B------:R-:W-:-:S05]  /*5d00*/  IMAD.U32 R15, RZ, RZ, UR22 ;  /* 0x00000016ff0f7e24 */ /* 0x000fca000f8e00ff */
[----:B------:R-:W-:-:S13]  /*5d10*/  ISETP.NE.AND P2, PT, R15, 0x1, PT ;  /* 0x000000010f00780c */ /* 0x000fda0003f45270 */
[----:B------:R-:W0:Y:S02]  /*5d20*/  @P2 LDC.64 R12, c[0x0][0x9e8] ;  /* 0x00027a00ff0c2b82 */ /* 0x000e240000000a00 */
[----:B0-----:R-:W-:-:S05]  /*5d30*/  @P2 IMAD.HI.U32 R12, R11, R12, RZ ;  /* 0x0000000c0b0c2227 */ /* 0x001fca00078e00ff */
[----:B------:R-:W-:-:S07]  /*5d40*/  @P2 SHF.R.U32.HI R11, RZ, R13, R12 ;  /* 0x0000000dff0b2219 */ /* 0x000fce000001160c */
.L_x_799:
[----:B------:R-:W-:Y:S05]  /*5d50*/  BSYNC B0 ;  /* 0x0000000000007941 */ /* 0x000fea0003800000 */
.L_x_797:
[----:B------:R-:W-:-:S04]  /*5d60*/  IMAD R11, R11, R15, -R0 ;  /* 0x0000000f0b0b7224 */ /* 0x000fc800078e0a00 */
[----:B------:R-:W-:-:S05]  /*5d70*/  IMAD R11, R16, -0x2, R11 ;  /* 0xfffffffe100b7824 */ /* 0x000fca00078e020b */
[----:B------:R-:W-:Y:S02]  /*5d80*/  VIADDMNMX R14, R11, R15, R14, PT ;  /* 0x0000000f0b0e7246 */ /* 0x000fe4000380010e */
[----:B------:R-:W-:-:S07]  /*5d90*/  VIMNMX R6, R6, R11, !PT ;  /* 0x0000000b06067248 */ /* 0x000fce0007fe0100 */
.L_x_796:
[----:B------:R-:W-:Y:S01]  /*5da0*/  FMNMX.FTZ R0, R7, R8, !PT ;  /* 0x0000000807007209 */ /* 0x000fe20007810000 */
[----:B------:R-:W-:Y:S01]  /*5db0*/  IMAD.U32 R15, RZ, RZ, UR43 ;  /* 0x0000002bff0f7e24 */ /* 0x000fe2000f8e00ff */
[----:B------:R-:W-:Y:S02]  /*5dc0*/  ISETP.GT.AND P5, PT, R6, 0x10, P1 ;  /* 0x000000100600780c */ /* 0x000fe40000fa4270 */
[----:B------:R-:W-:Y:S02]  /*5dd0*/  FMNMX.FTZ R11, R25, R0, !PT ;  /* 0x00000000190b7209 */ /* 0x000fe40007810000 */
[----:B------:R-:W-:Y:S02]  /*5de0*/  ISETP.LT.OR P5, PT, R14, 0x11, P5 ;  /* 0x000000110e00780c */ /* 0x000fe40002fa1670 */
[----:B------:R-:W-:Y:S02]  /*5df0*/  FMNMX.FTZ R0, R28, R11, !PT ;  /* 0x0000000b1c007209 */ /* 0x000fe40007810000 */
[----:B------:R-:W-:-:S02]  /*5e00*/  FSEL R34, R34, -INF , !P5 ;  /* 0xff80000022227808 */ /* 0x000fc40006800000 */
[----:B------:R-:W-:Y:S02]  /*5e10*/  FMNMX.FTZ R11, R29, R0, !PT ;  /* 0x000000001d0b7209 */ /* 0x000fe40007810000 */
[----:B------:R-:W-:Y:S02]  /*5e20*/  ISETP.GT.AND P5, PT, R6, 0x20, P1 ;  /* 0x000000200600780c */ /* 0x000fe40000fa4270 */
[----:B------:R-:W-:Y:S02]  /*5e30*/  FMNMX.FTZ R0, R32, R11, !PT ;  /* 0x0000000b20007209 */ /* 0x000fe40007810000 */
[----:B------:R-:W-:Y:S02]  /*5e40*/  ISETP.LT.OR P5, PT, R14, 0x21, P5 ;  /* 0x000000210e00780c */ /* 0x000fe40002fa1670 */
[----:B------:R-:W-:Y:S02]  /*5e50*/  FMNMX.FTZ R11, R33, R0, !PT ;  /* 0x00000000210b7209 */ /* 0x000fe40007810000 */
[----:B------:R-:W-:-:S02]  /*5e60*/  FSEL R42, R42, -INF , !P5 ;  /* 0xff8000002a2a7808 */ /* 0x000fc40006800000 */
[----:B------:R-:W-:Y:S02]  /*5e70*/  FMNMX.FTZ R0, R36, R11, !PT ;  /* 0x0000000b24007209 */ /* 0x000fe40007810000 */
[C---:B------:R-:W-:Y:S02]  /*5e80*/  ISETP.GT.AND P5, PT, R6.reuse, RZ, P1 ;  /* 0x000000ff0600720c */ /* 0x040fe40000fa4270 */
[----:B------:R-:W-:Y:S02]  /*5e90*/  FMNMX.FTZ R11, R37, R0, !PT ;  /* 0x00000000250b7209 */ /* 0x000fe40007810000 */
[----:B------:R-:W-:Y:S02]  /*5ea0*/  ISETP.GT.AND P2, PT, R6, 0x1, P1 ;  /* 0x000000010600780c */ /* 0x000fe40000f44270 */
[----:B------:R-:W-:Y:S02]  /*5eb0*/  FMNMX.FTZ R0, R40, R11, !PT ;  /* 0x0000000b28007209 */ /* 0x000fe40007810000 */
[----:B------:R-:W-:-:S02]  /*5ec0*/  ISETP.LT.OR P5, PT, R14, 0x1, P5 ;  /* 0x000000010e00780c */ /* 0x000fc40002fa1670 */
[----:B------:R-:W-:Y:S02]  /*5ed0*/  FMNMX.FTZ R11, R41, R0, !PT ;  /* 0x00000000290b7209 */ /* 0x000fe40007810000 */
        /* <DEDUP_REMOVED lines=12> */
[----:B------:R-:W-:Y:S02]  /*5fa0*/  ISETP.LT.OR P4, PT, R14, 0xa, P4 ;  /* 0x0000000a0e00780c */ /* 0x000fe40002781670 */
[----:B------:R-:W-:Y:S02]  /*5fb0*/  FMNMX.FTZ R0, R56, R11, !PT ;  /* 0x0000000b38007209 */ /* 0x000fe40007810000 */
[----:B------:R-:W-:Y:S02]  /*5fc0*/  FSEL R30, R30, -INF , !P3 ;  /* 0xff8000001e1e7808 */ /* 0x000fe40005800000 */
[----:B------:R-:W-:Y:S02]  /*5fd0*/  FMNMX.FTZ R11, R57, R0, !PT ;  /* 0x00000000390b7209 */ /* 0x000fe40007810000 */
[----:B------:R-:W-:-:S02]  /*5fe0*/  ISETP.GT.AND P2, PT, R6, 0x11, P1 ;  /* 0x000000110600780c */ /* 0x000fc40000f44270 */
[----:B------:R-:W-:Y:S02]  /*5ff0*/  FMNMX.FTZ R0, R60, R11, !PT ;  /* 0x0000000b3c007209 */ /* 0x000fe40007810000 */
[----:B------:R-:W-:Y:S02]  /*6000*/  FSEL R31, R31, -INF , !P4 ;  /* 0xff8000001f1f7808 */ /* 0x000fe40006000000 */
        /* <DEDUP_REMOVED lines=26> */
[----:B------:R-:W-:Y:S01]  /*61b0*/  FSEL R43, R43, -INF , !P2 ;  /* 0xff8000002b2b7808 */ /* 0x000fe20005000000 */
[----:B------:R-:W0:Y:S01]  /*61c0*/  SHFL.BFLY PT, R0, R11, 0x2, 0x1f ;  /* 0x0c401f000b007f89 */ /* 0x000e2200000e0000 */
[----:B------:R-:W-:-:S02]  /*61d0*/  ISETP.GT.AND P2, PT, R6, 0x30, P1 ;  /* 0x000000300600780c */ /* 0x000fc40000f44270 */
[----:B------:R-:W-:Y:S02]  /*61e0*/  FSEL R46, R46, -INF , !P3 ;  /* 0xff8000002e2e7808 */ /* 0x000fe40005800000 */
[----:B------:R-:W-:Y:S02]  /*61f0*/  ISETP.LT.OR P4, PT, R14, 0x2a, P4 ;  /* 0x0000002a0e00780c */ /* 0x000fe40002781670 */
[----:B------:R-:W-:Y:S02]  /*6200*/  ISETP.GT.AND P3, PT, R6, 0x31, P1 ;  /* 0x000000310600780c */ /* 0x000fe40000f64270 */
[----:B------:R-:W-:Y:S02]  /*6210*/  ISETP.LT.OR P2, PT, R14, 0x31, P2 ;  /* 0x000000310e00780c */ /* 0x000fe40001741670 */
[----:B------:R-:W-:Y:S02]  /*6220*/  FSEL R47, R47, -INF , !P4 ;  /* 0xff8000002f2f7808 */ /* 0x000fe40006000000 */
[----:B------:R-:W-:-:S02]  /*6230*/  ISETP.GT.AND P5, PT, R6, 0x38, P1 ;  /* 0x000000380600780c */ /* 0x000fc40000fa4270 */
[----:B------:R-:W-:Y:S02]  /*6240*/  FSEL R50, R50, -INF , !P2 ;  /* 0xff80000032327808 */ /* 0x000fe40005000000 */
[----:B------:R-:W-:Y:S02]  /*6250*/  ISETP.LT.OR P3, PT, R14, 0x32, P3 ;  /* 0x000000320e00780c */ /* 0x000fe40001f61670 */
[----:B------:R-:W-:Y:S02]  /*6260*/  ISETP.GT.AND P4, PT, R6, 0x39, P1 ;  /* 0x000000390600780c */ /* 0x000fe40000f84270 */
[----:B------:R-:W-:Y:S02]  /*6270*/  ISETP.LT.OR P5, PT, R14, 0x39, P5 ;  /* 0x000000390e00780c */ /* 0x000fe40002fa1670 */
[----:B------:R-:W-:Y:S02]  /*6280*/  FSEL R51, R51, -INF , !P3 ;  /* 0xff80000033337808 */ /* 0x000fe40005800000 */
[----:B0-----:R-:W-:-:S02]  /*6290*/  FMNMX.FTZ R12, R11, R0, !PT ;  /* 0x000000000b0c7209 */ /* 0x001fc40007810000 */
[----:B------:R-:W-:Y:S02]  /*62a0*/  ISETP.GT.AND P2, PT, R6, 0x40, P1 ;  /* 0x000000400600780c */ /* 0x000fe40000f44270 */
[----:B------:R-:W-:Y:S01]  /*62b0*/  FSEL R54, R54, -INF , !P5 ;  /* 0xff80000036367808 */ /* 0x000fe20006800000 */
[----:B------:R-:W0:Y:S01]  /*62c0*/  SHFL.BFLY PT, R13, R12, 0x1, 0x1f ;  /* 0x0c201f000c0d7f89 */ /* 0x000e2200000e0000 */
[----:B------:R-:W-:Y:S02]  /*62d0*/  ISETP.LT.OR P4, PT, R14, 0x3a, P4 ;  /* 0x0000003a0e00780c */ /* 0x000fe40002781670 */
[----:B------:R-:W-:Y:S02]  /*62e0*/  ISETP.GT.AND P3, PT, R6, 0x41, P1 ;  /* 0x000000410600780c */ /* 0x000fe40000f64270 */
[----:B------:R-:W-:Y:S02]  /*62f0*/  ISETP.LT.OR P2, PT, R14, 0x41, P2 ;  /* 0x000000410e00780c */ /* 0x000fe40001741670 */
[----:B------:R-:W-:-:S02]  /*6300*/  FSEL R55, R55, -INF , !P4 ;  /* 0xff80000037377808 */ /* 0x000fc40006000000 */
[----:B------:R-:W-:Y:S02]  /*6310*/  ISETP.GT.AND P5, PT, R6, 0x48, P1 ;  /* 0x000000480600780c */ /* 0x000fe40000fa4270 */
[----:B------:R-:W-:Y:S02]  /*6320*/  FSEL R58, R58, -INF , !P2 ;  /* 0xff8000003a3a7808 */ /* 0x000fe40005000000 */
[----:B------:R-:W-:Y:S02]  /*6330*/  ISETP.LT.OR P3, PT, R14, 0x42, P3 ;  /* 0x000000420e00780c */ /* 0x000fe40001f61670 */
[----:B------:R-:W-:Y:S02]  /*6340*/  ISETP.GT.AND P4, PT, R6, 0x49, P1 ;  /* 0x000000490600780c */ /* 0x000fe40000f84270 */
[----:B------:R-:W-:Y:S02]  /*6350*/  ISETP.LT.OR P5, PT, R14, 0x49, P5 ;  /* 0x000000490e00780c */ /* 0x000fe40002fa1670 */
[----:B------:R-:W-:-:S02]  /*6360*/  FSEL R59, R59, -INF , !P3 ;  /* 0xff8000003b3b7808 */ /* 0x000fc40005800000 */
[----:B------:R-:W-:Y:S02]  /*6370*/  ISETP.GT.AND P2, PT, R6, 0x50, P1 ;  /* 0x000000500600780c */ /* 0x000fe40000f44270 */
[----:B------:R-:W-:Y:S02]  /*6380*/  FSEL R62, R62, -INF , !P5 ;  /* 0xff8000003e3e7808 */ /* 0x000fe40006800000 */
[----:B0-----:R-:W-:Y:S02]  /*6390*/  FMNMX.FTZ R0, R12, R13, !PT ;  /* 0x0000000d0c007209 */ /* 0x001fe40007810000 */
[----:B------:R-:W-:Y:S02]  /*63a0*/  ISETP.LT.OR P4, PT, R14, 0x4a, P4 ;  /* 0x0000004a0e00780c */ /* 0x000fe40002781670 */
[C---:B------:R-:W-:Y:S01]  /*63b0*/  FSETP.NEU.FTZ.AND P6, PT, R0.reuse, -INF , PT ;  /* 0xff8000000000780b */ /* 0x040fe20003fdd000 */
[----:B------:R-:W-:-:S01]  /*63c0*/  FFMA.FTZ R13, R0, R15, -8 ;  /* 0xc1000000000d7423 */ /* 0x000fc2000001000f */
[----:B------:R-:W-:-:S02]  /*63d0*/  ISETP.GT.AND P3, PT, R6, 0x51, P1 ;  /* 0x000000510600780c */ /* 0x000fc40000f64270 */
[----:B------:R-:W-:Y:S02]  /*63e0*/  ISETP.LT.OR P2, PT, R14, 0x51, P2 ;  /* 0x000000510e00780c */ /* 0x000fe40001741670 */
[----:B------:R-:W-:Y:S02]  /*63f0*/  FSEL R12, R13, RZ, P6 ;  /* 0x000000ff0d0c7208 */ /* 0x000fe40003000000 */
[----:B------:R-:W-:Y:S02]  /*6400*/  FSEL R63, R63, -INF , !P4 ;  /* 0xff8000003f3f7808 */ /* 0x000fe40006000000 */
[----:B------:R-:W-:Y:S01]  /*6410*/  ISETP.GT.AND P5, PT, R6, 0x58, P1 ;  /* 0x000000580600780c */ /* 0x000fe20000fa4270 */
[----:B------:R-:W-:-:S01]  /*6420*/  FFMA.FTZ R13, R28, UR43, -R12 ;  /* 0x0000002b1c0d7c23 */ /* 0x000fc2000801080c */
[----:B------:R-:W-:Y:S01]  /*6430*/  FMNMX.FTZ R28, R26, R9, !PT ;  /* 0x000000091a1c7209 */ /* 0x000fe20007810000 */
[----:B------:R-:W-:-:S01]  /*6440*/  FFMA.FTZ R15, R32, UR43, -R12 ;  /* 0x0000002b200f7c23 */ /* 0x000fc2000801080c */
[--C-:B------:R-:W-:Y:S01]  /*6450*/  FFMA.FTZ R21, R36, UR43, -R12.reuse ;  /* 0x0000002b24157c23 */ /* 0x100fe2000801080c */
        /* <DEDUP_REMOVED lines=8> */
[----:B------:R-:W-:Y:S01]  /*64e0*/  FSEL R66, R66, -INF , !P2 ;  /* 0xff80000042427808 */ /* 0x000fe20005000000 */
[--C-:B------:R-:W-:Y:S01]  /*64f0*/  FFMA.FTZ R37, R37, UR43, -R12.reuse ;  /* 0x0000002b25257c23 */ /* 0x100fe2000801080c */
[----:B------:R-:W-:Y:S01]  /*6500*/  FMNMX.FTZ R11, R31, R32, !PT ;  /* 0x000000201f0b7209 */ /* 0x000fe20007810000 */
[----:B------:R0:W-:Y:S01]  /*6510*/  MUFU.EX2 R28, R33 ;  /* 0x00000021001c7308 */ /* 0x0001e20000000800 */
[----:B------:R-:W-:Y:S01]  /*6520*/  ISETP.LT.OR P3, PT, R14, 0x52, P3 ;  /* 0x000000520e00780c */ /* 0x000fe20001f61670 */
[--C-:B------:R-:W-:Y:S01]  /*6530*/  FFMA.FTZ R49, R49, UR43, -R12.reuse ;  /* 0x0000002b31317c23 */ /* 0x100fe2000801080c */
[----:B------:R-:W-:Y:S01]  /*6540*/  FMNMX.FTZ R32, R34, R11, !PT ;  /* 0x0000000b22207209 */ /* 0x000fe20007810000 */
[--C-:B------:R-:W-:Y:S01]  /*6550*/  FFMA.FTZ R41, R41, UR43, -R12.reuse ;  /* 0x0000002b29297c23 */ /* 0x100fe2000801080c */
[----:B------:R-:W-:Y:S01]  /*6560*/  ISETP.GT.AND P4, PT, R6, 0x59, P1 ;  /* 0x000000590600780c */ /* 0x000fe20000f84270 */
[--C-:B------:R-:W-:Y:S01]  /*6570*/  FFMA.FTZ R45, R45, UR43, -R12.reuse ;  /* 0x0000002b2d2d7c23 */ /* 0x100fe2000801080c */
[----:B------:R-:W-:Y:S01]  /*6580*/  FMNMX.FTZ R11, R35, R32, !PT ;  /* 0x00000020230b7209 */ /* 0x000fe20007810000 */
[--C-:B------:R-:W-:Y:S01]  /*6590*/  FFMA.FTZ R53, R53, UR43, -R12.reuse ;  /* 0x0000002b35357c23 */ /* 0x100fe2000801080c */
[----:B0-----:R-:W-:-:S01]  /*65a0*/  FFMA.FTZ R33, R48, UR43, -R12 ;  /* 0x0000002b30217c23 */ /* 0x001fc2000801080c */
[----:B------:R-:W-:Y:S01]  /*65b0*/  ISETP.LT.OR P5, PT, R14, 0x59, P5 ;  /* 0x000000590e00780c */ /* 0x000fe20002fa1670 */
[----:B------:R0:W-:Y:S01]  /*65c0*/  MUFU.EX2 R32, R37 ;  /* 0x0000002500207308 */ /* 0x0001e20000000800 */
[----:B------:R-:W-:Y:S01]  /*65d0*/  FMNMX.FTZ R36, R38, R11, !PT ;  /* 0x0000000b26247209 */ /* 0x000fe20007810000 */
[----:B------:R-:W-:Y:S01]  /*65e0*/  FFMA.FTZ R85, R85, UR43, -R12 ;  /* 0x0000002b55557c23 */ /* 0x000fe2000801080c */
[----:B------:R-:W-:-:S02]  /*65f0*/  FSEL R67, R67, -INF , !P3 ;  /* 0xff80000043437808 */ /* 0x000fc40005800000 */
[----:B------:R-:W-:Y:S02]  /*6600*/  FMNMX.FTZ R11, R39, R36, !PT ;  /* 0x00000024270b7209 */ /* 0x000fe40007810000 */
[----:B------:R-:W-:Y:S01]  /*6610*/  ISETP.GT.AND P2, PT, R6, 0x60, P1 ;  /* 0x000000600600780c */ /* 0x000fe20000f44270 */
[----:B------:R-:W-:Y:S01]  /*6620*/  MUFU.EX2 R20, R20 ;  /* 0x0000001400147308 */ /* 0x000fe20000000800 */
[----:B------:R-:W-:Y:S01]  /*6630*/  FMNMX.FTZ R36, R42, R11, !PT ;  /* 0x0000000b2a247209 */ /* 0x000fe20007810000 */
[----:B0-----:R-:W-:Y:S01]  /*6640*/  FFMA.FTZ R37, R52, UR43, -R12 ;  /* 0x0000002b34257c23 */ /* 0x001fe2000801080c */
[----:B------:R-:W-:Y:S02]  /*6650*/  FSEL R70, R70, -INF , !P5 ;  /* 0xff80000046467808 */ /* 0x000fe40006800000 */
[----:B------:R-:W-:Y:S02]  /*6660*/  FMNMX.FTZ R11, R43, R36, !PT ;  /* 0x000000242b0b7209 */ /* 0x000fe40007810000 */
[----:B------:R-:W-:Y:S01]  /*6670*/  ISETP.LT.OR P4, PT, R14, 0x5a, P4 ;  /* 0x0000005a0e00780c */ /* 0x000fe20002781670 */
[----:B------:R0:W-:Y:S01]  /*6680*/  MUFU.EX2 R36, R41 ;  /* 0x0000002900247308 */ /* 0x0001e20000000800 */
[----:B------:R-:W-:-:S02]  /*6690*/  FMNMX.FTZ R40, R46, R11, !PT ;  /* 0x0000000b2e287209 */ /* 0x000fc40007810000 */
[----:B------:R-:W-:Y:S02]  /*66a0*/  ISETP.GT.AND P3, PT, R6, 0x61, P1 ;  /* 0x000000610600780c */ /* 0x000fe40000f64270 */
[----:B------:R-:W-:Y:S02]  /*66b0*/  FMNMX.FTZ R11, R47, R40, !PT ;  /* 0x000000282f0b7209 */ /* 0x000fe40007810000 */
[----:B------:R-:W-:Y:S01]  /*66c0*/  ISETP.LT.OR P2, PT, R14, 0x61, P2 ;  /* 0x000000610e00780c */ /* 0x000fe20001741670 */
[----:B------:R-:W-:Y:S01]  /*66d0*/  MUFU.EX2 R7, R7 ;  /* 0x0000000700077308 */ /* 0x000fe20000000800 */
[----:B------:R-:W-:Y:S01]  /*66e0*/  FMNMX.FTZ R40, R50, R11, !PT ;  /* 0x0000000b32287209 */ /* 0x000fe20007810000 */
[--C-:B0-----:R-:W-:Y:S01]  /*66f0*/  FFMA.FTZ R41, R56, UR43, -R12.reuse ;  /* 0x0000002b38297c23 */ /* 0x101fe2000801080c */
[----:B------:R-:W-:Y:S01]  /*6700*/  FSEL R71, R71, -INF , !P4 ;  /* 0xff80000047477808 */ /* 0x000fe20006000000 */
[--C-:B------:R-:W-:Y:S01]  /*6710*/  FFMA.FTZ R56, R69, UR43, -R12.reuse ;  /* 0x0000002b45387c23 */ /* 0x100fe2000801080c */
[----:B------:R-:W-:Y:S01]  /*6720*/  FMNMX.FTZ R11, R51, R40, !PT ;  /* 0x00000028330b7209 */ /* 0x000fe20007810000 */
[----:B------:R-:W-:Y:S01]  /*6730*/  FFMA.FTZ R69, R84, UR43, -R12 ;  /* 0x0000002b54457c23 */ /* 0x000fe2000801080c */
[----:B------:R-:W-:Y:S01]  /*6740*/  ISETP.GT.AND P5, PT, R6, 0x68, P1 ;  /* 0x000000680600780c */ /* 0x000fe20000fa4270 */
[----:B------:R0:W-:Y:S01]  /*6750*/  MUFU.EX2 R40, R45 ;  /* 0x0000002d00287308 */ /* 0x0001e20000000800 */
[----:B------:R-:W-:-:S02]  /*6760*/  FMNMX.FTZ R44, R54, R11, !PT ;  /* 0x0000000b362c7209 */ /* 0x000fc40007810000 */
[----:B------:R-:W-:Y:S02]  /*6770*/  FSEL R74, R74, -INF , !P2 ;  /* 0xff8000004a4a7808 */ /* 0x000fe40005000000 */
[----:B------:R-:W-:Y:S02]  /*6780*/  FMNMX.FTZ R11, R55, R44, !PT ;  /* 0x0000002c370b7209 */ /* 0x000fe40007810000 */
[----:B------:R-:W-:Y:S01]  /*6790*/  ISETP.LT.OR P3, PT, R14, 0x62, P3 ;  /* 0x000000620e00780c */ /* 0x000fe20001f61670 */
[----:B------:R-:W-:Y:S01]  /*67a0*/  MUFU.EX2 R13, R13 ;  /* 0x0000000d000d7308 */ /* 0x000fe20000000800 */
[----:B------:R-:W-:Y:S01]  /*67b0*/  FMNMX.FTZ R44, R58, R11, !PT ;  /* 0x0000000b3a2c7209 */ /* 0x000fe20007810000 */
[--C-:B0-----:R-:W-:Y:S01]  /*67c0*/  FFMA.FTZ R45, R60, UR43, -R12.reuse ;  /* 0x0000002b3c2d7c23 */ /* 0x101fe2000801080c */
[----:B------:R-:W-:Y:S01]  /*67d0*/  ISETP.GT.AND P4, PT, R6, 0x69, P1 ;  /* 0x000000690600780c */ /* 0x000fe20000f84270 */
[----:B------:R-:W-:Y:S01]  /*67e0*/  FFMA.FTZ R60, R73, UR43, -R12 ;  /* 0x0000002b493c7c23 */ /* 0x000fe2000801080c */
[----:B------:R-:W-:-:S02]  /*67f0*/  FMNMX.FTZ R11, R59, R44, !PT ;  /* 0x0000002c3b0b7209 */ /* 0x000fc40007810000 */
[----:B------:R-:W-:Y:S01]  /*6800*/  ISETP.LT.OR P5, PT, R14, 0x69, P5 ;  /* 0x000000690e00780c */ /* 0x000fe20002fa1670 */
[----:B------:R0:W-:Y:S01]  /*6810*/  MUFU.EX2 R44, R49 ;  /* 0x00000031002c7308 */ /* 0x0001e20000000800 */
[----:B------:R-:W-:Y:S02]  /*6820*/  FMNMX.FTZ R48, R62, R11, !PT ;  /* 0x0000000b3e307209 */ /* 0x000fe40007810000 */
[----:B------:R-:W-:Y:S02]  /*6830*/  FSEL R75, R75, -INF , !P3 ;  /* 0xff8000004b4b7808 */ /* 0x000fe40005800000 */
[----:B------:R-:W-:Y:S02]  /*6840*/  FMNMX.FTZ R11, R63, R48, !PT ;  /* 0x000000303f0b7209 */ /* 0x000fe40007810000 */
[----:B------:R-:W-:Y:S01]  /*6850*/  ISETP.GT.AND P2, PT, R6, 0x70, P1 ;  /* 0x000000700600780c */ /* 0x000fe20000f44270 */
[----:B------:R-:W-:Y:S01]  /*6860*/  MUFU.EX2 R24, R24 ;  /* 0x0000001800187308 */ /* 0x000fe20000000800 */
[----:B------:R-:W-:Y:S01]  /*6870*/  FMNMX.FTZ R48, R66, R11, !PT ;  /* 0x0000000b42307209 */ /* 0x000fe20007810000 */
[----:B0-----:R-:W-:Y:S01]  /*6880*/  FFMA.FTZ R49, R64, UR43, -R12 ;  /* 0x0000002b40317c23 */ /* 0x001fe2000801080c */
[----:B------:R-:W-:-:S02]  /*6890*/  FSEL R78, R78, -INF , !P5 ;  /* 0xff8000004e4e7808 */ /* 0x000fc40006800000 */
[----:B------:R-:W-:Y:S02]  /*68a0*/  FMNMX.FTZ R11, R67, R48, !PT ;  /* 0x00000030430b7209 */ /* 0x000fe40007810000 */
[----:B------:R-:W-:Y:S01]  /*68b0*/  ISETP.LT.OR P4, PT, R14, 0x6a, P4 ;  /* 0x0000006a0e00780c */ /* 0x000fe20002781670 */
[----:B------:R0:W-:Y:S01]  /*68c0*/  MUFU.EX2 R48, R53 ;  /* 0x0000003500307308 */ /* 0x0001e20000000800 */
[----:B------:R-:W-:Y:S02]  /*68d0*/  FMNMX.FTZ R52, R70, R11, !PT ;  /* 0x0000000b46347209 */ /* 0x000fe40007810000 */
[----:B------:R-:W-:Y:S02]  /*68e0*/  ISETP.GT.AND P3, PT, R6, 0x71, P1 ;  /* 0x000000710600780c */ /* 0x000fe40000f64270 */
[----:B------:R-:W-:Y:S02]  /*68f0*/  FMNMX.FTZ R11, R71, R52, !PT ;  /* 0x00000034470b7209 */ /* 0x000fe40007810000 */
[----:B------:R-:W-:Y:S01]  /*6900*/  ISETP.LT.OR P2, PT, R14, 0x71, P2 ;  /* 0x000000710e00780c */ /* 0x000fe20001741670 */
[----:B------:R-:W-:Y:S01]  /*6910*/  MUFU.EX2 R15, R15 ;  /* 0x0000000f000f7308 */ /* 0x000fe20000000800 */
[----:B------:R-:W-:Y:S01]  /*6920*/  FMNMX.FTZ R52, R74, R11, !PT ;  /* 0x0000000b4a347209 */ /* 0x000fe20007810000 */
[--C-:B0-----:R-:W-:Y:S01]  /*6930*/  FFMA.FTZ R53, R68, UR43, -R12.reuse ;  /* 0x0000002b44357c23 */ /* 0x101fe2000801080c */
[----:B------:R-:W-:Y:S01]  /*6940*/  FSEL R79, R79, -INF , !P4 ;  /* 0xff8000004f4f7808 */ /* 0x000fe20006000000 */
[----:B------:R-:W-:Y:S01]  /*6950*/  FFMA.FTZ R68, R81, UR43, -R12 ;  /* 0x0000002b51447c23 */ /* 0x000fe2000801080c */
[----:B------:R-:W-:-:S02]  /*6960*/  FMNMX.FTZ R11, R75, R52, !PT ;  /* 0x000000344b0b7209 */ /* 0x000fc40007810000 */
[----:B------:R-:W-:Y:S01]  /*6970*/  ISETP.GT.AND P5, PT, R6, 0x78, P1 ;  /* 0x000000780600780c */ /* 0x000fe20000fa4270 */
[----:B------:R-:W-:Y:S01]  /*6980*/  MUFU.EX2 R21, R21 ;  /* 0x0000001500157308 */ /* 0x000fe20000000800 */
[----:B------:R-:W-:Y:S02]  /*6990*/  FMNMX.FTZ R52, R78, R11, !PT ;  /* 0x0000000b4e347209 */ /* 0x000fe40007810000 */
[----:B------:R-:W-:Y:S02]  /*69a0*/  ISETP.LT.OR P3, PT, R14, 0x72, P3 ;  /* 0x000000720e00780c */ /* 0x000fe40001f61670 */
[----:B------:R-:W-:Y:S02]  /*69b0*/  FSEL R82, R82, -INF , !P2 ;  /* 0xff80000052527808 */ /* 0x000fe40005000000 */
[----:B------:R-:W-:Y:S01]  /*69c0*/  FMNMX.FTZ R11, R79, R52, !PT ;  /* 0x000000344f0b7209 */ /* 0x000fe20007810000 */
[----:B------:R-:W-:Y:S01]  /*69d0*/  MUFU.EX2 R25, R25 ;  /* 0x0000001900197308 */ /* 0x000fe20000000800 */
[----:B------:R-:W-:Y:S01]  /*69e0*/  ISETP.GT.AND P1, PT, R6, 0x79, P1 ;  /* 0x000000790600780c */ /* 0x000fe20000f24270 */
[--C-:B------:R-:W-:Y:S01]  /*69f0*/  FFMA.FTZ R6, R57, UR43, -R12.reuse ;  /* 0x0000002b39067c23 */ /* 0x100fe2000801080c */
[----:B------:R-:W-:Y:S01]  /*6a00*/  ISETP.LT.OR P5, PT, R14, 0x79, P5 ;  /* 0x000000790e00780c */ /* 0x000fe20002fa1670 */
[----:B------:R-:W-:Y:S01]  /*6a10*/  FFMA.FTZ R57, R72, UR43, -R12 ;  /* 0x0000002b48397c23 */ /* 0x000fe2000801080c */
[----:B------:R-:W-:-:S02]  /*6a20*/  FSEL R83, R83, -INF , !P3 ;  /* 0xff80000053537808 */ /* 0x000fc40005800000 */
[----:B------:R-:W-:Y:S01]  /*6a30*/  FMNMX.FTZ R52, R82, R11, !PT ;  /* 0x0000000b52347209 */ /* 0x000fe20007810000 */
[----:B------:R-:W-:Y:S01]  /*6a40*/  MUFU.EX2 R29, R29 ;  /* 0x0000001d001d7308 */ /* 0x000fe20000000800 */
[----:B------:R-:W-:Y:S01]  /*6a50*/  ISETP.LT.OR P1, PT, R14, 0x7a, P1 ;  /* 0x0000007a0e00780c */ /* 0x000fe20000f21670 */
[--C-:B------:R-:W-:Y:S01]  /*6a60*/  FFMA.FTZ R14, R61, UR43, -R12.reuse ;  /* 0x0000002b3d0e7c23 */ /* 0x100fe2000801080c */
[----:B------:R-:W-:Y:S01]  /*6a70*/  FSEL R86, R86, -INF , !P5 ;  /* 0xff80000056567808 */ /* 0x000fe20006800000 */
[----:B------:R-:W-:Y:S01]  /*6a80*/  FFMA.FTZ R61, R76, UR43, -R12 ;  /* 0x0000002b4c3d7c23 */ /* 0x000fe2000801080c */
[----:B------:R-:W-:Y:S02]  /*6a90*/  FMNMX.FTZ R11, R83, R52, !PT ;  /* 0x00000034530b7209 */ /* 0x000fe40007810000 */
[----:B------:R-:W-:Y:S01]  /*6aa0*/  FSEL R87, R87, -INF , !P1 ;  /* 0xff80000057577808 */ /* 0x000fe20004800000 */
[----:B------:R-:W-:Y:S01]  /*6ab0*/  MUFU.EX2 R33, R33 ;  /* 0x0000002100217308 */ /* 0x000fe20000000800 */
[----:B------:R-:W-:-:S02]  /*6ac0*/  FMNMX.FTZ R52, R86, R11, !PT ;  /* 0x0000000b56347209 */ /* 0x000fc40007810000 */
[----:B------:R-:W-:Y:S02]  /*6ad0*/  FSEL R73, R0, RZ, P6 ;  /* 0x000000ff00497208 */ /* 0x000fe40003000000 */
[----:B------:R-:W-:Y:S01]  /*6ae0*/  FMNMX.FTZ R11, R87, R52, !PT ;  /* 0x00000034570b7209 */ /* 0x000fe20007810000 */
[--C-:B------:R-:W-:Y:S01]  /*6af0*/  FFMA.FTZ R52, R65, UR43, -R12.reuse ;  /* 0x0000002b41347c23 */ /* 0x100fe2000801080c */
[----:B------:R-:W-:-:S01]  /*6b00*/  FFMA.FTZ R65, R80, UR43, -R12 ;  /* 0x0000002b50417c23 */ /* 0x000fc2000801080c */
[----:B------:R-:W-:Y:S01]  /*6b10*/  FADD.FTZ R73, -R73, R8 ;  /* 0x0000000849497221 */ /* 0x000fe20000010100 */
[----:B------:R-:W-:Y:S01]  /*6b20*/  MUFU.EX2 R37, R37 ;  /* 0x0000002500257308 */ /* 0x000fe20000000800 */
[----:B------:R-:W0:Y:S02]  /*6b30*/  SHFL.BFLY PT, R64, R11, 0x2, 0x1f ;  /* 0x0c401f000b407f89 */ /* 0x000e2400000e0000 */
[----:B------:R-:W-:-:S05]  /*6b40*/  FMUL.FTZ R73, R73, UR43 ;  /* 0x0000002b49497c20 */ /* 0x000fca0008410000 */
[----:B------:R-:W-:Y:S08]  /*6b50*/  MUFU.EX2 R41, R41 ;  /* 0x0000002900297308 */ /* 0x000ff00000000800 */
[----:B------:R-:W1:Y:S08]  /*6b60*/  MUFU.EX2 R73, R73 ;  /* 0x0000004900497308 */ /* 0x000e700000000800 */
[----:B------:R-:W-:Y:S01]  /*6b70*/  MUFU.EX2 R6, R6 ;  /* 0x0000000600067308 */ /* 0x000fe20000000800 */
[----:B0-----:R-:W-:Y:S01]  /*6b80*/  FMNMX.FTZ R72, R11, R64, !PT ;  /* 0x000000400b487209 */ /* 0x001fe20007810000 */
[----:B------:R-:W-:Y:S01]  /*6b90*/  FFMA.FTZ R64, R77, UR43, -R12 ;  /* 0x0000002b4d407c23 */ /* 0x000fe2000801080c */
[----:B------:R-:W-:-:S03]  /*6ba0*/  IMAD.U32 R12, RZ, RZ, UR43 ;  /* 0x0000002bff0c7e24 */ /* 0x000fc6000f8e00ff */
[----:B------:R-:W0:Y:S02]  /*6bb0*/  SHFL.BFLY PT, R11, R72, 0x1, 0x1f ;  /* 0x0c201f00480b7f89 */ /* 0x000e2400000e0000 */
[----:B------:R-:W-:Y:S08]  /*6bc0*/  MUFU.EX2 R45, R45 ;  /* 0x0000002d002d7308 */ /* 0x000ff00000000800 */
[----:B------:R-:W-:Y:S08]  /*6bd0*/  MUFU.EX2 R14, R14 ;  /* 0x0000000e000e7308 */ /* 0x000ff00000000800 */
[----:B------:R-:W-:Y:S01]  /*6be0*/  MUFU.EX2 R49, R49 ;  /* 0x0000003100317308 */ /* 0x000fe20000000800 */
[----:B0-----:R-:W-:-:S07]  /*6bf0*/  FMNMX.FTZ R11, R72, R11, !PT ;  /* 0x0000000b480b7209 */ /* 0x001fce0007810000 */
[----:B------:R-:W-:Y:S01]  /*6c00*/  MUFU.EX2 R52, R52 ;  /* 0x0000003400347308 */ /* 0x000fe20000000800 */
[C---:B------:R-:W-:Y:S01]  /*6c10*/  FSETP.NEU.FTZ.AND P1, PT, R11.reuse, -INF , PT ;  /* 0xff8000000b00780b */ /* 0x040fe20003f3d000 */
[----:B------:R-:W-:-:S03]  /*6c20*/  FFMA.FTZ R12, R11, R12, -8 ;  /* 0xc10000000b0c7423 */ /* 0x000fc6000001000c */
[----:B------:R-:W-:Y:S02]  /*6c30*/  FSEL R72, R11, RZ, P1 ;  /* 0x000000ff0b487208 */ /* 0x000fe40000800000 */
[----:B------:R-:W-:Y:S01]  /*6c40*/  FSEL R12, R12, RZ, P1 ;  /* 0x000000ff0c0c7208 */ /* 0x000fe20000800000 */
[----:B------:R-:W-:Y:S02]  /*6c50*/  MUFU.EX2 R53, R53 ;  /* 0x0000003500357308 */ /* 0x000fe40000000800 */
[----:B------:R-:W-:-:S02]  /*6c60*/  FADD.FTZ R72, -R72, R9 ;  /* 0x0000000948487221 */ /* 0x000fc40000010100 */
[--C-:B------:R-:W-:Y:S01]  /*6c70*/  FFMA.FTZ R76, R54, UR43, -R12.reuse ;  /* 0x0000002b364c7c23 */ /* 0x100fe2000801080c */
[----:B------:R-:W-:-:S01]  /*6c80*/  FFMA.FTZ R77, R26, UR43, -R12 ;  /* 0x0000002b1a4d7c23 */ /* 0x000fc2000801080c */
[----:B------:R-:W-:Y:S01]  /*6c90*/  FMUL.FTZ R54, R72, UR43 ;  /* 0x0000002b48367c20 */ /* 0x000fe20008410000 */
[----:B------:R-:W-:-:S01]  /*6ca0*/  FFMA.FTZ R26, R27, UR43, -R12 ;  /* 0x0000002b1b1a7c23 */ /* 0x000fc2000801080c */
[--C-:B------:R-:W-:Y:S01]  /*6cb0*/  FFMA.FTZ R27, R30, UR43, -R12.reuse ;  /* 0x0000002b1e1b7c23 */ /* 0x100fe2000801080c */
[----:B------:R-:W-:-:S01]  /*6cc0*/  FFMA.FTZ R30, R31, UR43, -R12 ;  /* 0x0000002b1f1e7c23 */ /* 0x000fc2000801080c */
[--C-:B------:R-:W-:Y:S01]  /*6cd0*/  FFMA.FTZ R31, R34, UR43, -R12.reuse ;  /* 0x0000002b221f7c23 */ /* 0x100fe2000801080c */
[----:B------:R-:W-:Y:S01]  /*6ce0*/  MUFU.EX2 R77, R77 ;  /* 0x0000004d004d7308 */ /* 0x000fe20000000800 */
[----:B------:R-:W-:-:S01]  /*6cf0*/  FFMA.FTZ R34, R35, UR43, -R12 ;  /* 0x0000002b23227c23 */ /* 0x000fc2000801080c */
[--C-:B------:R-:W-:Y:S01]  /*6d00*/  FFMA.FTZ R72, R55, UR43, -R12.reuse ;  /* 0x0000002b37487c23 */ /* 0x100fe2000801080c */
[----:B------:R-:W-:-:S01]  /*6d10*/  FFMA.FTZ R35, R38, UR43, -R12 ;  /* 0x0000002b26237c23 */ /* 0x000fc2000801080c */
[--C-:B------:R-:W-:Y:S01]  /*6d20*/  FFMA.FTZ R55, R62, UR43, -R12.reuse ;  /* 0x0000002b3e377c23 */ /* 0x100fe2000801080c */
[----:B------:R-:W-:-:S01]  /*6d30*/  FFMA.FTZ R38, R39, UR43, -R12 ;  /* 0x0000002b27267c23 */ /* 0x000fc2000801080c */
[----:B-1----:R-:W-:Y:S01]  /*6d40*/  FFMA.FTZ R62, R73, R3, R20 ;  /* 0x00000003493e7223 */ /* 0x002fe20000010014 */
[----:B------:R-:W-:-:S01]  /*6d50*/  FFMA.FTZ R39, R42, UR43, -R12 ;  /* 0x0000002b2a277c23 */ /* 0x000fc2000801080c */
[----:B------:R-:W0:Y:S01]  /*6d60*/  MUFU.EX2 R54, R54 ;  /* 0x0000003600367308 */ /* 0x000e220000000800 */
[----:B------:R-:W-:-:S01]  /*6d70*/  FFMA.FTZ R42, R43, UR43, -R12 ;  /* 0x0000002b2b2a7c23 */ /* 0x000fc2000801080c */
[--C-:B------:R-:W-:Y:S01]  /*6d80*/  FFMA.FTZ R43, R46, UR43, -R12.reuse ;  /* 0x0000002b2e2b7c23 */ /* 0x100fe2000801080c */
[----:B------:R-:W-:-:S01]  /*6d90*/  FFMA.FTZ R46, R47, UR43, -R12 ;  /* 0x0000002b2f2e7c23 */ /* 0x000fc2000801080c */
[--C-:B------:R-:W-:Y:S01]  /*6da0*/  FFMA.FTZ R47, R50, UR43, -R12.reuse ;  /* 0x0000002b322f7c23 */ /* 0x100fe2000801080c */
[----:B------:R-:W-:-:S01]  /*6db0*/  FFMA.FTZ R50, R51, UR43, -R12 ;  /* 0x0000002b33327c23 */ /* 0x000fc2000801080c */
[--C-:B------:R-:W-:Y:S01]  /*6dc0*/  FFMA.FTZ R51, R58, UR43, -R12.reuse ;  /* 0x0000002b3a337c23 */ /* 0x100fe2000801080c */
[----:B------:R-:W-:-:S01]  /*6dd0*/  FFMA.FTZ R58, R59, UR43, -R12 ;  /* 0x0000002b3b3a7c23 */ /* 0x000fc2000801080c */
[----:B------:R-:W1:Y:S08]  /*6de0*/  MUFU.EX2 R26, R26 ;  /* 0x0000001a001a7308 */ /* 0x000e700000000800 */
[----:B------:R-:W2:Y:S01]  /*6df0*/  MUFU.EX2 R27, R27 ;  /* 0x0000001b001b7308 */ /* 0x000ea20000000800 */
[----:B0-----:R-:W-:-:S01]  /*6e00*/  FFMA.FTZ R3, R54, R2, R77 ;  /* 0x0000000236037223 */ /* 0x001fc2000001004d */
[----:B------:R-:W-:Y:S01]  /*6e10*/  FADD.FTZ R2, R7, R62 ;  /* 0x0000003e07027221 */ /* 0x000fe20000010000 */
[----:B------:R-:W-:-:S05]  /*6e20*/  FFMA.FTZ R62, R63, UR43, -R12 ;  /* 0x0000002b3f3e7c23 */ /* 0x000fca000801080c */
[----:B------:R-:W0:Y:S08]  /*6e30*/  MUFU.EX2 R30, R30 ;  /* 0x0000001e001e7308 */ /* 0x000e300000000800 */
[----:B------:R-:W3:Y:S08]  /*6e40*/  MUFU.EX2 R31, R31 ;  /* 0x0000001f001f7308 */ /* 0x000ef00000000800 */
[----:B------:R-:W4:Y:S08]  /*6e50*/  MUFU.EX2 R34, R34 ;  /* 0x0000002200227308 */ /* 0x000f300000000800 */
[----:B------:R1:W-:Y:S08]  /*6e60*/  MUFU.EX2 R9, R76 ;  /* 0x0000004c00097308 */ /* 0x0003f00000000800 */
[----:B------:R-:W5:Y:S01]  /*6e70*/  MUFU.EX2 R35, R35 ;  /* 0x0000002300237308 */ /* 0x000f620000000800 */
[----:B-1----:R-:W-:-:S01]  /*6e80*/  FADD.FTZ R76, R26, R3 ;  /* 0x000000031a4c7221 */ /* 0x002fc20000010000 */
[----:B------:R-:W-:-:S03]  /*6e90*/  FADD.FTZ R3, R13, R2 ;  /* 0x000000020d037221 */ /* 0x000fc60000010000 */
[----:B--2---:R-:W-:Y:S01]  /*6ea0*/  FADD.FTZ R59, R27, R76 ;  /* 0x0000004c1b3b7221 */ /* 0x004fe20000010000 */
[----:B------:R-:W-:-:S02]  /*6eb0*/  FADD.FTZ R2, R24, R3 ;  /* 0x0000000318027221 */ /* 0x000fc40000010000 */
[----:B------:R-:W1:Y:S01]  /*6ec0*/  MUFU.EX2 R38, R38 ;  /* 0x0000002600267308 */ /* 0x000e620000000800 */
[----:B0-----:R-:W-:-:S01]  /*6ed0*/  FADD.FTZ R76, R30, R59 ;  /* 0x0000003b1e4c7221 */ /* 0x001fc20000010000 */
[----:B------:R-:W-:Y:S01]  /*6ee0*/  FADD.FTZ R3, R15, R2 ;  /* 0x000000020f037221 */ /* 0x000fe20000010000 */
[----:B------:R-:W-:-:S01]  /*6ef0*/  FFMA.FTZ R59, R66, UR43, -R12 ;  /* 0x0000002b423b7c23 */ /* 0x000fc2000801080c */
[----:B------:R-:W-:Y:S01]  /*6f00*/  FFMA.FTZ R66, R67, UR43, -R12 ;  /* 0x0000002b43427c23 */ /* 0x000fe2000801080c */
[----:B---3--:R-:W-:-:S01]  /*6f10*/  FADD.FTZ R63, R31, R76 ;  /* 0x0000004c1f3f7221 */ /* 0x008fc20000010000 */
[----:B------:R-:W-:Y:S02]  /*6f20*/  FADD.FTZ R2, R28, R3 ;  /* 0x000000031c027221 */ /* 0x000fe40000010000 */
[----:B------:R-:W0:Y:S01]  /*6f30*/  MUFU.EX2 R39, R39 ;  /* 0x0000002700277308 */ /* 0x000e220000000800 */
[----:B----4-:R-:W-:-:S01]  /*6f40*/  FADD.FTZ R76, R34, R63 ;  /* 0x0000003f224c7221 */ /* 0x010fc20000010000 */
[----:B------:R-:W-:-:S03]  /*6f50*/  FADD.FTZ R3, R21, R2 ;  /* 0x0000000215037221 */ /* 0x000fc60000010000 */
[----:B-----5:R-:W-:Y:S01]  /*6f60*/  FADD.FTZ R63, R35, R76 ;  /* 0x0000004c233f7221 */ /* 0x020fe20000010000 */
[----:B------:R-:W-:-:S02]  /*6f70*/  FADD.FTZ R2, R32, R3 ;  /* 0x0000000320027221 */ /* 0x000fc40000010000 */
[----:B------:R-:W2:Y:S01]  /*6f80*/  MUFU.EX2 R42, R42 ;  /* 0x0000002a002a7308 */ /* 0x000ea20000000800 */
[----:B-1----:R-:W-:-:S01]  /*6f90*/  FADD.FTZ R76, R38, R63 ;  /* 0x0000003f264c7221 */ /* 0x002fc20000010000 */
[----:B------:R-:W-:Y:S01]  /*6fa0*/  FADD.FTZ R3, R25, R2 ;  /* 0x0000000219037221 */ /* 0x000fe20000010000 */
[----:B------:R-:W-:-:S01]  /*6fb0*/  FFMA.FTZ R63, R70, UR43, -R12 ;  /* 0x0000002b463f7c23 */ /* 0x000fc2000801080c */
[----:B------:R-:W-:Y:S02]  /*6fc0*/  FFMA.FTZ R70, R71, UR43, -R12 ;  /* 0x0000002b47467c23 */ /* 0x000fe4000801080c */
        /* <DEDUP_REMOVED lines=15> */
[--C-:B------:R-:W-:Y:S01]  /*70c0*/  FFMA.FTZ R67, R74, UR43, -R12.reuse ;  /* 0x0000002b4a437c23 */ /* 0x100fe2000801080c */
[----:B------:R-:W-:-:S01]  /*70d0*/  FFMA.FTZ R74, R75, UR43, -R12 ;  /* 0x0000002b4b4a7c23 */ /* 0x000fc2000801080c */
[----:B------:R-:W-:-:S04]  /*70e0*/  FADD.FTZ R3, R41, R2 ;  /* 0x0000000229037221 */ /* 0x000fc80000010000 */
[----:B------:R-:W0:Y:S01]  /*70f0*/  MUFU.EX2 R72, R72 ;  /* 0x0000004800487308 */ /* 0x000e220000000800 */
[----:B--2---:R-:W-:-:S01]  /*7100*/  FADD.FTZ R71, R47, R76 ;  /* 0x0000004c2f477221 */ /* 0x004fc20000010000 */
[----:B------:R-:W-:-:S04]  /*7110*/  FADD.FTZ R2, R6, R3 ;  /* 0x0000000306027221 */ /* 0x000fc80000010000 */
[----:B------:R-:W-:Y:S02]  /*7120*/  FADD.FTZ R3, R45, R2 ;  /* 0x000000022d037221 */ /* 0x000fe40000010000 */
[----:B------:R-:W2:Y:S01]  /*7130*/  MUFU.EX2 R51, R51 ;  /* 0x0000003300337308 */ /* 0x000ea20000000800 */
[----:B-1----:R-:W-:-:S01]  /*7140*/  FADD.FTZ R76, R50, R71 ;  /* 0x00000047324c7221 */ /* 0x002fc20000010000 */
[----:B------:R-:W-:-:S03]  /*7150*/  FADD.FTZ R2, R14, R3 ;  /* 0x000000030e027221 */ /* 0x000fc60000010000 */
[----:B------:R-:W-:Y:S01]  /*7160*/  FADD.FTZ R71, R9, R76 ;  /* 0x0000004c09477221 */ /* 0x000fe20000010000 */
[----:B------:R-:W-:-:S02]  /*7170*/  FADD.FTZ R3, R49, R2 ;  /* 0x0000000231037221 */ /* 0x000fc40000010000 */
[----:B------:R-:W1:Y:S01]  /*7180*/  MUFU.EX2 R58, R58 ;  /* 0x0000003a003a7308 */ /* 0x000e620000000800 */
[----:B0-----:R-:W-:-:S01]  /*7190*/  FADD.FTZ R76, R72, R71 ;  /* 0x00000047484c7221 */ /* 0x001fc20000010000 */
[----:B------:R-:W-:Y:S01]  /*71a0*/  FFMA.FTZ R71, R78, UR43, -R12 ;  /* 0x0000002b4e477c23 */ /* 0x000fe2000801080c */
[----:B------:R-:W-:-:S04]  /*71b0*/  FADD.FTZ R2, R52, R3 ;  /* 0x0000000334027221 */ /* 0x000fc80000010000 */
[----:B------:R-:W-:Y:S01]  /*71c0*/  FADD.FTZ R3, R53, R2 ;  /* 0x0000000235037221 */ /* 0x000fe20000010000 */
        /* <DEDUP_REMOVED lines=55> */
.L_x_800:
[----:B------:R-:W-:Y:S01]  /*7540*/  UIADD3 UR6, UR11, 0x19c60, URZ ;  /* 0x00019c600b067890 */ /* 0x000fe2000fffe03f */
[----:B------:R-:W-:Y:S01]  /*7550*/  ISETP.GT.AND P1, PT, R10, UR17, PT ;  /* 0x000000110a007c0c */ /* 0x000fe2000bf24270 */
[----:B------:R-:W-:Y:S01]  /*7560*/  UMOV UR20, UR36 ;  /* 0x0000002400147c82 */ /* 0x000fe20008000000 */
[----:B------:R-:W-:Y:S01]  /*7570*/  F2FP.SATFINITE.E4M3.F32.PACK_AB_MERGE_C R9, R72, R9, RZ ;  /* 0x000000094809723e */ /* 0x000fe200048070ff */
[----:B------:R-:W-:Y:S01]  /*7580*/  UPRMT UR6, UR45, 0x654, UR6 ;  /* 0x000006542d067896 */ /* 0x000fe20008000006 */
[----:B------:R-:W-:Y:S01]  /*7590*/  F2FP.SATFINITE.E4M3.F32.PACK_AB_MERGE_C R8, R8, R69, RZ ;  /* 0x000000450808723e */ /* 0x000fe200048070ff */
[----:B------:R-:W-:Y:S01]  /*75a0*/  UMOV UR21, UR37 ;  /* 0x0000002500157c82 */ /* 0x000fe20008000000 */
[----:B------:R-:W-:Y:S01]  /*75b0*/  F2FP.SATFINITE.E4M3.F32.PACK_AB_MERGE_C R13, R24, R13, RZ ;  /* 0x0000000d180d723e */ /* 0x000fe200048070ff */
[----:B------:R-:W-:Y:S01]  /*75c0*/  FMUL.FTZ R88, R88, R73 ;  /* 0x0000004958587220 */ /* 0x000fe20000410000 */
[----:B------:R-:W-:Y:S01]  /*75d0*/  F2FP.SATFINITE.E4M3.F32.PACK_AB_MERGE_C R27, R30, R27, RZ ;  /* 0x0000001b1e1b723e */ /* 0x000fe200048070ff */
[----:B------:R-:W-:Y:S01]  /*75e0*/  FMUL.FTZ R89, R89, R73 ;  /* 0x0000004959597220 */ /* 0x000fe20000410000 */
[----:B------:R-:W-:Y:S01]  /*75f0*/  F2FP.SATFINITE.E4M3.F32.PACK_AB_MERGE_C R21, R32, R21, RZ ;  /* 0x000000152015723e */ /* 0x000fe200048070ff */
[----:B------:R-:W-:Y:S01]  /*7600*/  FMUL.FTZ R92, R92, R73 ;  /* 0x000000495c5c7220 */ /* 0x000fe20000410000 */
[----:B------:R-:W-:Y:S01]  /*7610*/  F2FP.SATFINITE.E4M3.F32.PACK_AB_MERGE_C R35, R38, R35, RZ ;  /* 0x000000232623723e */ /* 0x000fe200048070ff */
[----:B------:R-:W-:Y:S01]  /*7620*/  SYNCS.ARRIVE.TRANS64.RED.A1T0 RZ, [UR6], RZ ;  /* 0x000000ffffff79a7 */ /* 0x000fe20008100406 */
        /* <DEDUP_REMOVED lines=23> */
[-C--:B------:R-:W-:Y:S01]  /*77a0*/  FMUL.FTZ R116, R116, R73.reuse ;  /* 0x0000004974747220 */ /* 0x080fe20000410000 */
        /* <DEDUP_REMOVED lines=19> */
[-C--:B------:R-:W-:Y:S01]  /*78e0*/  FMUL.FTZ R90, R90, R54.reuse ;  /* 0x000000365a5a7220 */ /* 0x080fe20000410000 */
        /* <DEDUP_REMOVED lines=27> */
[----:B------:R-:W-:-:S02]  /*7aa0*/  VIADD R10, R10, 0xffffffff ;  /* 0xffffffff0a0a7836 */ /* 0x000fc40000000000 */
[----:B------:R-:W-:Y:S02]  /*7ab0*/  IMAD.MOV.U32 R9, RZ, RZ, R11 ;  /* 0x000000ffff097224 */ /* 0x000fe400078e000b */
[----:B------:R-:W-:Y:S01]  /*7ac0*/  IMAD.MOV.U32 R8, RZ, RZ, R0 ;  /* 0x000000ffff087224 */ /* 0x000fe200078e0000 */
[----:B------:R-:W-:Y:S06]  /*7ad0*/  @P1 BRA `(.L_x_801) ;  /* 0xffffffd000d81947 */ /* 0x000fec000383ffff */
.L_x_782:
[----:B------:R-:W-:Y:S01]  /*7ae0*/  UISETP.NE.AND UP1, UPT, UR50, URZ, UPT ;  /* 0x0000003f3200728c */ /* 0x000fe2000bf25270 */
[----:B------:R-:W-:Y:S01]  /*7af0*/  IADD3 R5, -R5, 0x1, RZ ;  /* 0x0000000105057810 */ /* 0x000fe20007ffe1ff */
[----:B------:R-:W-:Y:S02]  /*7b00*/  UISETP.NE.AND UP0, UPT, UR49, URZ, UPT ;  /* 0x0000003f3100728c */ /* 0x000fe4000bf05270 */
[----:B------:R-:W-:Y:S02]  /*7b10*/  UIADD3 UR10, UR41, 0xbf, URZ ;  /* 0x000000bf290a7890 */ /* 0x000fe4000fffe03f */
[----:B------:R-:W-:Y:S02]  /*7b20*/  IMAD R4, R4, UR42, R5 ;  /* 0x0000002a04047c24 */ /* 0x000fe4000f8e0205 */
[----:B------:R-:W-:-:S03]  /*7b30*/  PLOP3.LUT P1, PT, PT, PT, UP0, 0x40, 0x0 ;  /* 0x000000000000781c */ /* 0x000fc60003f2e808 */
[----:B------:R-:W-:Y:S01]  /*7b40*/  @UP1 ULDC UR6, c[0x0][0x44c] ;  /* 0x0001130000061ab9 */ /* 0x000fe20000000800 */
[----:B------:R-:W-:Y:S01]  /*7b50*/  @UP1 ULDC UR11, c[0x0][0x450] ;  /* 0x00011400000b1ab9 */ /* 0x000fe20000000800 */
[----:B------:R-:W-:-:S04]  /*7b60*/  UIMAD.WIDE.U32 UR6, UR10, UR6, URZ ;  /* 0x000000060a0672a5 */ /* 0x000fc8000f8e003f */
[----:B------:R-:W-:-:S06]  /*7b70*/  @UP1 USHF.R.U32.HI UR10, URZ, UR11, UR7 ;  /* 0x0000000b3f0a1299 */ /* 0x000fcc0008011607 */
[----:B------:R-:W-:-:S04]  /*7b80*/  VIADD R4, R4, UR10 ;  /* 0x0000000a04047c36 */ /* 0x000fc80008000000 */
[----:B------:R-:W-:Y:S01]  /*7b90*/  VIADD R5, R4, -UR18 ;  /* 0x8000001204057c36 */ /* 0x000fe20008000000 */
[----:B------:R-:W-:Y:S06]  /*7ba0*/  @P1 BRA `(.L_x_802) ;  /* 0x0000000000441947 */ /* 0x000fec0003800000 */
[----:B------:R-:W-:-:S13]  /*7bb0*/  ISETP.GT.AND P1, PT, R4, -0x1, PT ;  /* 0xffffffff0400780c */ /* 0x000fda0003f24270 */
[----:B------:R-:W-:Y:S05]  /*7bc0*/  @P1 BRA `(.L_x_803) ;  /* 0x0000000000201947 */ /* 0x000fea0003800000 */
[----:B------:R-:W0:Y:S01]  /*7bd0*/  LDC R9, c[0x0][0x9e4] ;  /* 0x00027900ff097b82 */ /* 0x000e220000000800 */
[----:B------:R-:W-:Y:S02]  /*7be0*/  LOP3.LUT R7, RZ, R4, RZ, 0x33, !PT ;  /* 0x00000004ff077212 */ /* 0x000fe400078e33ff */
[----:B0-----:R-:W-:-:S13]  /*7bf0*/  ISETP.NE.AND P1, PT, R9, 0x1, PT ;  /* 0x000000010900780c */ /* 0x001fda0003f25270 */
[----:B------:R-:W0:Y:S02]  /*7c00*/  @P1 LDC.64 R12, c[0x0][0x9e8] ;  /* 0x00027a00ff0c1b82 */ /* 0x000e240000000a00 */
[----:B0-----:R-:W-:-:S05]  /*7c10*/  @P1 IMAD.HI.U32 R4, R7, R12, RZ ;  /* 0x0000000c07041227 */ /* 0x001fca00078e00ff */
[----:B------:R-:W-:-:S04]  /*7c20*/  @P1 SHF.R.U32.HI R7, RZ, R13, R4 ;  /* 0x0000000dff071219 */ /* 0x000fc80000011604 */
[----:B------:R-:W-:Y:S01]  /*7c30*/  LOP3.LUT R4, RZ, R7, RZ, 0x33, !PT ;  /* 0x00000007ff047212 */ /* 0x000fe200078e33ff */
[----:B------:R-:W-:Y:S06]  /*7c40*/  BRA `(.L_x_804) ;  /* 0x0000000000147947 */ /* 0x000fec0003800000 */
.L_x_803:
[----:B------:R-:W0:Y:S02]  /*7c50*/  LDC R9, c[0x0][0x9e4] ;  /* 0x00027900ff097b82 */ /* 0x000e240000000800 */
[----:B0-----:R-:W-:-:S13]  /*7c60*/  ISETP.NE.AND P1, PT, R9, 0x1, PT ;  /* 0x000000010900780c */ /* 0x001fda0003f25270 */
[----:B------:R-:W0:Y:S02]  /*7c70*/  @P1 LDC.64 R6, c[0x0][0x9e8] ;  /* 0x00027a00ff061b82 */ /* 0x000e240000000a00 */
[----:B0-----:R-:W-:-:S05]  /*7c80*/  @P1 IMAD.HI.U32 R6, R4, R6, RZ ;  /* 0x0000000604061227 */ /* 0x001fca00078e00ff */
[----:B------:R-:W-:-:S07]  /*7c90*/  @P1 SHF.R.U32.HI R4, RZ, R7, R6 ;  /* 0x00000007ff041219 */ /* 0x000fce0000011606 */
.L_x_804:
[----:B------:R-:W-:-:S05]  /*7ca0*/  IMAD R4, R4, R9, RZ ;  /* 0x0000000904047224 */ /* 0x000fca00078e02ff */
[----:B------:R-:W-:-:S07]  /*7cb0*/  VIMNMX R5, R5, R4, !PT ;  /* 0x0000000405057248 */ /* 0x000fce0007fe0100 */
.L_x_802:
[----:B------:R-:W-:-:S05]  /*7cc0*/  VIADD R5, R5, 0x7f ;  /* 0x0000007f05057836 */ /* 0x000fca0000000000 */
[----:B------:R-:W-:-:S04]  /*7cd0*/  SHF.R.S32.HI R4, RZ, 0x1f, R5 ;  /* 0x0000001fff047819 */ /* 0x000fc80000011405 */
[----:B------:R-:W-:-:S04]  /*7ce0*/  LEA.HI R4, R4, R5, RZ, 0x7 ;  /* 0x0000000504047211 */ /* 0x000fc800078f38ff */
[----:B------:R-:W-:-:S04]  /*7cf0*/  SHF.R.S32.HI R4, RZ, 0x7, R4 ;  /* 0x00000007ff047819 */ /* 0x000fc80000011404 */
[----:B------:R-:W-:-:S04]  /*7d00*/  VIMNMX R5, R4, UR44, !PT ;  /* 0x0000002c04057c48 */ /* 0x000fc8000ffe0100 */
[----:B------:R-:W-:-:S13]  /*7d10*/  ISETP.GE.AND P1, PT, R10, R5, PT ;  /* 0x000000050a00720c */ /* 0x000fda0003f26270 */
[----:B------:R-:W-:Y:S05]  /*7d20*/  @!P1 BRA `(.L_x_805) ;  /* 0x0000001800ec9947 */ /* 0x000fea0003800000 */
[----:B------:R-:W-:Y:S01]  /*7d30*/  IMAD.MOV.U32 R4, RZ, RZ, R11 ;  /* 0x000000ffff047224 */ /* 0x000fe200078e000b */
[----:B------:R-:W-:Y:S01]  /*7d40*/  UMOV UR17, UR36 ;  /* 0x0000002400117c82 */ /* 0x000fe20008000000 */
[----:B------:R-:W-:Y:S01]  /*7d50*/  IMAD.MOV.U32 R7, RZ, RZ, R0 ;  /* 0x000000ffff077224 */ /* 0x000fe200078e0000 */
[----:B------:R-:W-:-:S06]  /*7d60*/  UMOV UR18, UR37 ;  /* 0x0000002500127c82 */ /* 0x000fcc0008000000 */
.L_x_816:
[----:B------:R-:W-:-:S04]  /*7d70*/  UIADD3 UR37, UR18, 0x1, URZ ;  /* 0x0000000112257890 */ /* 0x000fc8000fffe03f */
[----:B------:R-:W-:-:S04]  /*7d80*/  UISETP.NE.AND UP0, UPT, UR37, 0x2, UPT ;  /* 0x000000022500788c */ /* 0x000fc8000bf05270 */
[----:B------:R-:W-:Y:S02]  /*7d90*/  USEL UR36, URZ, 0x1, UP0 ;  /* 0x000000013f247887 */ /* 0x000fe40008000000 */
[----:B------:R-:W-:Y:S02]  /*7da0*/  USEL UR37, UR37, URZ, UP0 ;  /* 0x0000003f25257287 */ /* 0x000fe40008000000 */
[----:B------:R-:W-:Y:S01]  /*7db0*/  ULOP3.LUT UR36, UR17, UR36, URZ, 0x3c, !UPT ;  /* 0x0000002411247292 */ /* 0x000fe2000f8e3c3f */
[----:B------:R-:W-:Y:S11]  /*7dc0*/  @!P0 BRA `(.L_x_806) ;  /* 0x0000000000048947 */ /* 0x000ff60003800000 */
[----:B------:R-:W-:Y:S01]  /*7dd0*/  BPT.TRAP 0x1 ;  /* 0x000000040000795c */ /* 0x000fe20000300000 */
.L_x_806:
[----:B------:R-:W-:Y:S01]  /*7de0*/  ULEA UR6, UR37, UR46, 0x3 ;  /* 0x0000002e25067291 */ /* 0x000fe2000f8e183f */
[----:B------:R-:W-:-:S05]  /*7df0*/  IMAD.U32 R0, RZ, RZ, UR36 ;  /* 0x00000024ff007e24 */ /* 0x000fca000f8e00ff */
[----:B------:R-:W-:-:S04]  /*7e00*/  SHF.L.U32 R0, R0, 0x1f, RZ ;  /* 0x0000001f00007819 */ /* 0x000fc800000006ff */
[----:B------:R0:W1:Y:S01]  /*7e10*/  SYNCS.PHASECHK.TRANS64.TRYWAIT P1, [UR6+0x19c30], R0 ;  /* 0x019c3000ff0075a7 */ /* 0x0000620008020146 */
[----:B------:R-:W-:Y:S05]  /*7e20*/  @!P0 BRA `(.L_x_807) ;  /* 0x0000000000048947 */ /* 0x000fea0003800000 */
[----:B------:R-:W-:Y:S01]  /*7e30*/  BPT.TRAP 0x1 ;  /* 0x000000040000795c */ /* 0x000fe20000300000 */
.L_x_807:
[----:B-1----:R-:W-:Y:S05]  /*7e40*/  @P1 BRA `(.L_x_808) ;  /* 0x0000000000081947 */ /* 0x002fea0003800000 */
[----:B------:R-:W1:Y:S02]  /*7e50*/  SYNCS.PHASECHK.TRANS64.TRYWAIT P1, [UR6+0x19c30], R0 ;  /* 0x019c3000ff0075a7 */ /* 0x000e640008020146 */
[----:B-1----:R-:W-:Y:S05]  /*7e60*/  @!P1 BRA `(.L_x_809) ;  /* 0x000000b800149947 */ /* 0x002fea0003800000 */
.L_x_808:
        /* <DEDUP_REMOVED lines=17> */
.L_x_810:
[----:B------:R-:W-:Y:S01]  /*7f80*/  ULEA UR11, UR18, UR46, 0x3 ;  /* 0x0000002e120b7291 */ /* 0x000fe2000f8e183f */
[----:B01----:R-:W-:-:S05]  /*7f90*/  IMAD.U32 R0, RZ, RZ, UR17 ;  /* 0x00000011ff007e24 */ /* 0x003fca000f8e00ff */
[----:B------:R-:W-:-:S04]  /*7fa0*/  SHF.L.U32 R0, R0, 0x1f, RZ ;  /* 0x0000001f00007819 */ /* 0x000fc800000006ff */
[----:B------:R0:W1:Y:S01]  /*7fb0*/  SYNCS.PHASECHK.TRANS64.TRYWAIT P1, [UR11+0x19c50], R0 ;  /* 0x019c5000ff0075a7 */ /* 0x000062000802014b */
[----:B------:R-:W-:Y:S05]  /*7fc0*/  @!P0 BRA `(.L_x_811) ;  /* 0x0000000000048947 */ /* 0x000fea0003800000 */
[----:B------:R-:W-:Y:S01]  /*7fd0*/  BPT.TRAP 0x1 ;  /* 0x000000040000795c */ /* 0x000fe20000300000 */
.L_x_811:
[----:B-1----:R-:W-:Y:S05]  /*7fe0*/  @P1 BRA `(.L_x_812) ;  /* 0x0000000000081947 */ /* 0x002fea0003800000 */
[----:B------:R-:W1:Y:S02]  /*7ff0*/  SYNCS.PHASECHK.TRANS64.TRYWAIT P1, [UR11+0x19c50], R0 ;  /* 0x019c5000ff0075a7 */ /* 0x000e64000802014b */
[----:B-1----:R-:W-:Y:S05]  /*8000*/  @!P1 BRA `(.L_x_813) ;  /* 0x000000b400c49947 */ /* 0x002fea0003800000 */
.L_x_812:
        /* <DEDUP_REMOVED lines=27> */
.L_x_814:
[----:B01----:R-:W-:Y:S01]  /*81c0*/  FMNMX.FTZ R0, R24, R7, !PT ;  /* 0x0000000718007209 */ /* 0x003fe20007810000 */
[----:B------:R-:W-:Y:S01]  /*81d0*/  IMAD.U32 R15, RZ, RZ, UR43 ;  /* 0x0000002bff0f7e24 */ /* 0x000fe2000f8e00ff */
[----:B------:R-:W-:Y:S01]  /*81e0*/  FMNMX.FTZ R6, R26, R4, !PT ;  /* 0x000000041a067209 */ /* 0x000fe20007810000 */
[----:B------:R-:W-:Y:S01]  /*81f0*/  ULEA UR6, UR37, UR46, 0x3 ;  /* 0x0000002e25067291 */ /* 0x000fe2000f8e183f */
[----:B------:R-:W-:Y:S02]  /*8200*/  FMNMX.FTZ R9, R25, R0, !PT ;  /* 0x0000000019097209 */ /* 0x000fe40007810000 */
[----:B------:R-:W-:Y:S01]  /*8210*/  FMNMX.FTZ R11, R27, R6, !PT ;  /* 0x000000061b0b7209 */ /* 0x000fe20007810000 */
[----:B------:R-:W-:Y:S01]  /*8220*/  UIADD3 UR6, UR6, 0x19c40, URZ ;  /* 0x00019c4006067890 */ /* 0x000fe2000fffe03f */
[----:B------:R-:W-:Y:S02]  /*8230*/  FMNMX.FTZ R0, R28, R9, !PT ;  /* 0x000000091c007209 */ /* 0x000fe40007810000 */
[----:B------:R-:W-:Y:S01]  /*8240*/  FMNMX.FTZ R6, R30, R11, !PT ;  /* 0x0000000b1e067209 */ /* 0x000fe20007810000 */
[----:B------:R-:W-:Y:S01]  /*8250*/  UPRMT UR6, UR45, 0x654, UR6 ;  /* 0x000006542d067896 */ /* 0x000fe20008000006 */
[----:B------:R-:W-:-:S02]  /*8260*/  FMNMX.FTZ R9, R29, R0, !PT ;  /* 0x000000001d097209 */ /* 0x000fc40007810000 */
[----:B------:R-:W-:Y:S02]  /*8270*/  FMNMX.FTZ R11, R31, R6, !PT ;  /* 0x000000061f0b7209 */ /* 0x000fe40007810000 */
[----:B------:R-:W-:Y:S02]  /*8280*/  FMNMX.FTZ R0, R32, R9, !PT ;  /* 0x0000000920007209 */ /* 0x000fe40007810000 */
[----:B------:R-:W-:Y:S02]  /*8290*/  FMNMX.FTZ R6, R34, R11, !PT ;  /* 0x0000000b22067209 */ /* 0x000fe40007810000 */
[----:B------:R-:W-:Y:S01]  /*82a0*/  FMNMX.FTZ R9, R33, R0, !PT ;  /* 0x0000000021097209 */ /* 0x000fe20007810000 */
[----:B------:R-:W-:Y:S01]  /*82b0*/  SYNCS.ARRIVE.TRANS64.RED.A1T0 RZ, [UR6], RZ ;  /* 0x000000ffffff79a7 */ /* 0x000fe20008100406 */
        /* <DEDUP_REMOVED lines=61> */
[C---:B------:R-:W-:Y:S01]  /*8690*/  FADD.FTZ R7, -R0.reuse, R7 ;  /* 0x0000000700077221 */ /* 0x040fe20000010100 */
[----:B------:R-:W-:-:S03]  /*86a0*/  FFMA.FTZ R6, R0, R15, -8 ;  /* 0xc100000000067423 */ /* 0x000fc6000001000f */
[----:B------:R-:W-:Y:S01]  /*86b0*/  FMUL.FTZ R13, R7, UR43 ;  /* 0x0000002b070d7c20 */ /* 0x000fe20008410000 */
[----:B------:R-:W-:-:S01]  /*86c0*/  FFMA.FTZ R9, R24, UR43, -R6 ;  /* 0x0000002b18097c23 */ /* 0x000fc20008010806 */
[--C-:B------:R-:W-:Y:S01]  /*86d0*/  FFMA.FTZ R29, R29, UR43, -R6.reuse ;  /* 0x0000002b1d1d7c23 */ /* 0x100fe20008010806 */
[----:B------:R-:W-:-:S01]  /*86e0*/  FFMA.FTZ R24, R40, UR43, -R6 ;  /* 0x0000002b28187c23 */ /* 0x000fc20008010806 */
[----:B------:R-:W-:Y:S01]  /*86f0*/  FADD.FTZ R7, -R11, R4 ;  /* 0x000000040b077221 */ /* 0x000fe20000010100 */
[----:B------:R-:W-:-:S01]  /*8700*/  FFMA.FTZ R40, R56, UR43, -R6 ;  /* 0x0000002b38287c23 */ /* 0x000fc20008010806 */
        /* <DEDUP_REMOVED lines=8> */
[----:B------:R0:W-:Y:S01]  /*8790*/  MUFU.EX2 R13, R29 ;  /* 0x0000001d000d7308 */ /* 0x0001e20000000800 */
[----:B------:R-:W-:-:S02]  /*87a0*/  IMAD.U32 R72, RZ, RZ, UR43 ;  /* 0x0000002bff487e24 */ /* 0x000fc4000f8e00ff */
[--C-:B------:R-:W-:Y:S01]  /*87b0*/  FFMA.FTZ R25, R41, UR43, -R6.reuse ;  /* 0x0000002b29197c23 */ /* 0x100fe20008010806 */
[----:B------:R-:W-:-:S01]  /*87c0*/  FFMA.FTZ R28, R44, UR43, -R6 ;  /* 0x0000002b2c1c7c23 */ /* 0x000fc20008010806 */
[--C-:B------:R-:W-:Y:S01]  /*87d0*/  FFMA.FTZ R32, R48, UR43, -R6.reuse ;  /* 0x0000002b30207c23 */ /* 0x100fe20008010806 */
[----:B------:R-:W-:-:S01]  /*87e0*/  FFMA.FTZ R33, R49, UR43, -R6 ;  /* 0x0000002b31217c23 */ /* 0x000fc20008010806 */
[--C-:B------:R-:W-:Y:S01]  /*87f0*/  FFMA.FTZ R36, R52, UR43, -R6.reuse ;  /* 0x0000002b34247c23 */ /* 0x100fe20008010806 */
[----:B------:R-:W-:-:S01]  /*8800*/  FFMA.FTZ R37, R53, UR43, -R6 ;  /* 0x0000002b35257c23 */ /* 0x000fc20008010806 */
[--C-:B------:R-:W-:Y:S01]  /*8810*/  FFMA.FTZ R41, R57, UR43, -R6.reuse ;  /* 0x0000002b39297c23 */ /* 0x100fe20008010806 */
[----:B0-----:R-:W-:-:S01]  /*8820*/  FFMA.FTZ R29, R45, UR43, -R6 ;  /* 0x0000002b2d1d7c23 */ /* 0x001fc20008010806 */
[--C-:B------:R-:W-:Y:S01]  /*8830*/  FFMA.FTZ R44, R60, UR43, -R6.reuse ;  /* 0x0000002b3c2c7c23 */ /* 0x100fe20008010806 */
[----:B------:R-:W-:-:S01]  /*8840*/  FFMA.FTZ R45, R61, UR43, -R6 ;  /* 0x0000002b3d2d7c23 */ /* 0x000fc20008010806 */
        /* <DEDUP_REMOVED lines=10> */
[----:B------:R-:W-:Y:S01]  /*88f0*/  FFMA.FTZ R69, R85, UR43, -R6 ;  /* 0x0000002b55457c23 */ /* 0x000fe20008010806 */
[----:B------:R-:W-:-:S01]  /*8900*/  FFMA.FTZ R6, R11, R72, -8 ;  /* 0xc10000000b067423 */ /* 0x000fc20000010048 */
[----:B------:R-:W-:Y:S01]  /*8910*/  FMUL.FTZ R7, R7, UR43 ;  /* 0x0000002b07077c20 */ /* 0x000fe20008410000 */
[----:B------:R-:W0:Y:S02]  /*8920*/  MUFU.EX2 R9, R9 ;  /* 0x0000000900097308 */ /* 0x000e240000000800 */
[----:B------:R-:W-:-:S01]  /*8930*/  FFMA.FTZ R26, R26, UR43, -R6 ;  /* 0x0000002b1a1a7c23 */ /* 0x000fc20008010806 */
[--C-:B------:R-:W-:Y:S01]  /*8940*/  FFMA.FTZ R27, R27, UR43, -R6.reuse ;  /* 0x0000002b1b1b7c23 */ /* 0x100fe20008010806 */
        /* <DEDUP_REMOVED lines=22> */
[--C-:B------:R-:W-:Y:S01]  /*8ab0*/  FFMA.FTZ R66, R66, UR43, -R6.reuse ;  /* 0x0000002b42427c23 */ /* 0x100fe20008010806 */
[----:B------:R-:W-:-:S01]  /*8ac0*/  FFMA.FTZ R67, R67, UR43, -R6 ;  /* 0x0000002b43437c23 */ /* 0x000fc20008010806 */
[--C-:B------:R-:W-:Y:S01]  /*8ad0*/  FFMA.FTZ R70, R70, UR43, -R6.reuse ;  /* 0x0000002b46467c23 */ /* 0x100fe20008010806 */
[----:B------:R-:W-:-:S03]  /*8ae0*/  FFMA.FTZ R71, R71, UR43, -R6 ;  /* 0x0000002b47477c23 */ /* 0x000fc60008010806 */
[----:B------:R-:W2:Y:S01]  /*8af0*/  MUFU.EX2 R27, R27 ;  /* 0x0000001b001b7308 */ /* 0x000ea20000000800 */
[----:B-1----:R-:W-:-:S07]  /*8b00*/  FFMA.FTZ R2, R7, R2, R26 ;  /* 0x0000000207027223 */ /* 0x002fce000001001a */
[----:B------:R-:W1:Y:S01]  /*8b10*/  MUFU.EX2 R12, R12 ;  /* 0x0000000c000c7308 */ /* 0x000e620000000800 */
[----:B0-----:R-:W-:-:S07]  /*8b20*/  FADD.FTZ R3, R8, R3 ;  /* 0x0000000308037221 */ /* 0x001fce0000010000 */
[----:B------:R-:W0:Y:S01]  /*8b30*/  MUFU.EX2 R30, R30 ;  /* 0x0000001e001e7308 */ /* 0x000e220000000800 */
[----:B--2---:R-:W-:-:S07]  /*8b40*/  FADD.FTZ R73, R27, R2 ;  /* 0x000000021b497221 */ /* 0x004fce0000010000 */
[----:B------:R-:W2:Y:S01]  /*8b50*/  MUFU.EX2 R31, R31 ;  /* 0x0000001f001f7308 */ /* 0x000ea20000000800 */
[----:B-1----:R-:W-:-:S04]  /*8b60*/  FADD.FTZ R2, R12, R3 ;  /* 0x000000030c027221 */ /* 0x002fc80000010000 */
[----:B------:R-:W-:-:S03]  /*8b70*/  FADD.FTZ R3, R13, R2 ;  /* 0x000000020d037221 */ /* 0x000fc60000010000 */
        /* <DEDUP_REMOVED lines=124> */
.L_x_815:
[----:B------:R-:W-:Y:S01]  /*9340*/  UIADD3 UR6, UR11, 0x19c60, URZ ;  /* 0x00019c600b067890 */ /* 0x000fe2000fffe03f */
[----:B------:R-:W-:Y:S01]  /*9350*/  ISETP.GT.AND P1, PT, R10, R5, PT ;  /* 0x000000050a00720c */ /* 0x000fe20003f24270 */
        /* <DEDUP_REMOVED lines=69> */
[----:B------:R-:W-:Y:S01]  /*97b0*/  VIADD R10, R10, 0xffffffff ;  /* 0xffffffff0a0a7836 */ /* 0x000fe20000000000 */
        /* <DEDUP_REMOVED lines=16> */
[----:B------:R-:W-:Y:S01]  /*98c0*/  F2FP.SATFINITE.E4M3.F32.PACK_AB_MERGE_C R139, R77, R76, R78 ;  /* 0x0000004c4d8b723e */ /* 0x000fe2000480704e */
[----:B------:R-:W-:Y:S06]  /*98d0*/  @P1 BRA `(.L_x_816) ;  /* 0xffffffe400241947 */ /* 0x000fec000383ffff */
.L_x_805:
[----:B------:R-:W-:-:S13]  /*98e0*/  ISETP.GE.AND P1, PT, R10, UR44, PT ;  /* 0x0000002c0a007c0c */ /* 0x000fda000bf26270 */
[----:B------:R-:W-:Y:S05]  /*98f0*/  @!P1 BRA `(.L_x_817) ;  /* 0x0000002c00449947 */ /* 0x000fea0003800000 */
[----:B------:R-:W-:Y:S01]  /*9900*/  IMAD.MOV.U32 R7, RZ, RZ, R11 ;  /* 0x000000ffff077224 */ /* 0x000fe200078e000b */
[----:B------:R-:W-:Y:S01]  /*9910*/  UMOV UR17, UR36 ;  /* 0x0000002400117c82 */ /* 0x000fe20008000000 */
[----:B------:R-:W-:Y:S01]  /*9920*/  IMAD.MOV.U32 R6, RZ, RZ, R0 ;  /* 0x000000ffff067224 */ /* 0x000fe200078e0000 */
[----:B------:R-:W-:Y:S01]  /*9930*/  UMOV UR18, UR37 ;  /* 0x0000002500127c82 */ /* 0x000fe20008000000 */
[----:B------:R-:W-:Y:S01]  /*9940*/  ULDC UR19, c[0x0][0x9e4] ;  /* 0x0002790000137ab9 */ /* 0x000fe20000000800 */
[----:B------:R-:W-:Y:S01]  /*9950*/  ULDC UR20, c[0x0][0x9dc] ;  /* 0x0002770000147ab9 */ /* 0x000fe20000000800 */
[----:B------:R-:W-:Y:S01]  /*9960*/  ULDC UR21, c[0x0][0x288] ;  /* 0x0000a20000157ab9 */ /* 0x000fe20000000800 */
[----:B------:R-:W-:-:S05]  /*9970*/  ULDC UR22, c[0x0][0x9e0] ;  /* 0x0002780000167ab9 */ /* 0x000fca0000000800 */
.L_x_836:
[----:B------:R-:W-:-:S04]  /*9980*/  UIADD3 UR37, UR18, 0x1, URZ ;  /* 0x0000000112257890 */ /* 0x000fc8000fffe03f */
[----:B------:R-:W-:-:S04]  /*9990*/  UISETP.NE.AND UP0, UPT, UR37, 0x2, UPT ;  /* 0x000000022500788c */ /* 0x000fc8000bf05270 */
[----:B------:R-:W-:Y:S02]  /*99a0*/  USEL UR36, URZ, 0x1, UP0 ;  /* 0x000000013f247887 */ /* 0x000fe40008000000 */
[----:B------:R-:W-:Y:S02]  /*99b0*/  USEL UR37, UR37, URZ, UP0 ;  /* 0x0000003f25257287 */ /* 0x000fe40008000000 */
[----:B------:R-:W-:Y:S01]  /*99c0*/  ULOP3.LUT UR36, UR17, UR36, URZ, 0x3c, !UPT ;  /* 0x0000002411247292 */ /* 0x000fe2000f8e3c3f */
[----:B------:R-:W-:Y:S11]  /*99d0*/  @!P0 BRA `(.L_x_818) ;  /* 0x0000000000048947 */ /* 0x000ff60003800000 */
[----:B------:R-:W-:Y:S01]  /*99e0*/  BPT.TRAP 0x1 ;  /* 0x000000040000795c */ /* 0x000fe20000300000 */
.L_x_818:
[----:B------:R-:W-:Y:S01]  /*99f0*/  ULEA UR6, UR37, UR46, 0x3 ;  /* 0x0000002e25067291 */ /* 0x000fe2000f8e183f */
[----:B------:R-:W-:-:S05]  /*9a00*/  IMAD.U32 R0, RZ, RZ, UR36 ;  /* 0x00000024ff007e24 */ /* 0x000fca000f8e00ff */
[----:B------:R-:W-:-:S04]  /*9a10*/  SHF.L.U32 R0, R0, 0x1f, RZ ;  /* 0x0000001f00007819 */ /* 0x000fc800000006ff */
[----:B------:R0:W1:Y:S01]  /*9a20*/  SYNCS.PHASECHK.TRANS64.TRYWAIT P1, [UR6+0x19c30], R0 ;  /* 0x019c3000ff0075a7 */ /* 0x0000620008020146 */
[----:B------:R-:W-:Y:S05]  /*9a30*/  @!P0 BRA `(.L_x_819) ;  /* 0x0000000000048947 */ /* 0x000fea0003800000 */
[----:B------:R-:W-:Y:S01]  /*9a40*/  BPT.TRAP 0x1 ;  /* 0x000000040000795c */ /* 0x000fe20000300000 */
.L_x_819:
[----:B-1----:R-:W-:Y:S05]  /*9a50*/  @P1 BRA `(.L_x_820) ;  /* 0x0000000000081947 */ /* 0x002fea0003800000 */
[----:B------:R-:W1:Y:S02]  /*9a60*/  SYNCS.PHASECHK.TRANS64.TRYWAIT P1, [UR6+0x19c30], R0 ;  /* 0x019c3000ff0075a7 */ /* 0x000e640008020146 */
[----:B-1----:R-:W-:Y:S05]  /*9a70*/  @!P1 BRA `(.L_x_821) ;  /* 0x0000009c00409947 */ /* 0x002fea0003800000 */
.L_x_820:
        /* <DEDUP_REMOVED lines=17> */
.L_x_822:
[----:B------:R-:W-:Y:S01]  /*9b90*/  ULEA UR11, UR18, UR46, 0x3 ;  /* 0x0000002e120b7291 */ /* 0x000fe2000f8e183f */
[----:B01----:R-:W-:-:S05]  /*9ba0*/  IMAD.U32 R0, RZ, RZ, UR17 ;  /* 0x00000011ff007e24 */ /* 0x003fca000f8e00ff */
[----:B------:R-:W-:-:S04]  /*9bb0*/  SHF.L.U32 R0, R0, 0x1f, RZ ;  /* 0x0000001f00007819 */ /* 0x000fc800000006ff */
[----:B------:R0:W1:Y:S01]  /*9bc0*/  SYNCS.PHASECHK.TRANS64.TRYWAIT P1, [UR11+0x19c50], R0 ;  /* 0x019c5000ff0075a7 */ /* 0x000062000802014b */
[----:B------:R-:W-:Y:S05]  /*9bd0*/  @!P0 BRA `(.L_x_823) ;  /* 0x0000000000048947 */ /* 0x000fea0003800000 */
[----:B------:R-:W-:Y:S01]  /*9be0*/  BPT.TRAP 0x1 ;  /* 0x000000040000795c */ /* 0x000fe20000300000 */
.L_x_823:
[----:B-1----:R-:W-:Y:S05]  /*9bf0*/  @P1 BRA `(.L_x_824) ;  /* 0x0000000000081947 */ /* 0x002fea0003800000 */
[----:B------:R-:W1:Y:S02]  /*9c00*/  SYNCS.PHASECHK.TRANS64.TRYWAIT P1, [UR11+0x19c50], R0 ;  /* 0x019c5000ff0075a7 */ /* 0x000e64000802014b */
[----:B-1----:R-:W-:Y:S05]  /*9c10*/  @!P1 BRA `(.L_x_825) ;  /* 0x0000009800f09947 */ /* 0x002fea0003800000 */
.L_x_824:
        /* <DEDUP_REMOVED lines=27> */
.L_x_826:
[----:B------:R-:W-:Y:S01]  /*9dd0*/  UISETP.NE.AND UP1, UPT, UR50, URZ, UPT ;  /* 0x0000003f3200728c */ /* 0x000fe2000bf25270 */
[----:B------:R-:W-:Y:S01]  /*9de0*/  VIADD R14, R18, UR41 ;  /* 0x00000029120e7c36 */ /* 0x000fe20008000000 */
[----:B------:R-:W2:Y:S01]  /*9df0*/  LDC R13, c[0x0][0x2f0] ;  /* 0x0000bc00ff0d7b82 */ /* 0x000ea20000000800 */
[----:B------:R-:W-:Y:S02]  /*9e00*/  ULEA UR6, UR37, UR46, 0x3 ;  /* 0x0000002e25067291 */ /* 0x000fe4000f8e183f */
[----:B------:R-:W-:Y:S01]  /*9e10*/  UISETP.NE.AND UP0, UPT, UR49, URZ, UPT ;  /* 0x0000003f3100728c */ /* 0x000fe2000bf05270 */
[----:B------:R-:W-:Y:S01]  /*9e20*/  PLOP3.LUT P1, PT, PT, PT, UP1, 0x80, 0x0 ;  /* 0x000000000000781c */ /* 0x000fe20003f2f018 */
[----:B------:R-:W-:Y:S01]  /*9e30*/  UIADD3 UR6, UR6, 0x19c40, URZ ;  /* 0x00019c4006067890 */ /* 0x000fe2000fffe03f */
[----:B------:R-:W-:-:S03]  /*9e40*/  PLOP3.LUT P2, PT, PT, PT, UP1, 0x80, 0x0 ;  /* 0x000000000000781c */ /* 0x000fc60003f4f018 */
[----:B------:R-:W-:Y:S01]  /*9e50*/  @UP1 ULDC UR7, c[0x0][0x44c] ;  /* 0x0001130000071ab9 */ /* 0x000fe20000000800 */
[----:B------:R-:W-:-:S07]  /*9e60*/  UPRMT UR6, UR45, 0x654, UR6 ;  /* 0x000006542d067896 */ /* 0x000fce0008000006 */
[----:B01----:R-:W-:Y:S01]  /*9e70*/  @P1 IMAD.HI.U32 R0, R14, UR7, RZ ;  /* 0x000000070e001c27 */ /* 0x003fe2000f8e00ff */
[----:B------:R-:W-:Y:S01]  /*9e80*/  @UP1 ULDC UR7, c[0x0][0x450] ;  /* 0x0001140000071ab9 */ /* 0x000fe20000000800 */
[----:B------:R-:W-:Y:S01]  /*9e90*/  PLOP3.LUT P1, PT, PT, PT, UP0, 0x40, 0x0 ;  /* 0x000000000000781c */ /* 0x000fe20003f2e808 */
[----:B------:R-:W-:Y:S01]  /*9ea0*/  SYNCS.ARRIVE.TRANS64.RED.A1T0 RZ, [UR6], RZ ;  /* 0x000000ffffff79a7 */ /* 0x000fe20008100406 */
[----:B------:R-:W-:Y:S01]  /*9eb0*/  ULOP3.LUT UR6, URZ, UR20, URZ, 0x33, !UPT ;  /* 0x000000143f067292 */ /* 0x000fe2000f8e333f */
[----:B------:R-:W-:Y:S01]  /*9ec0*/  @P2 SHF.R.U32.HI R14, RZ, UR7, R0 ;  /* 0x00000007ff0e2c19 */ /* 0x000fe20008011600 */
[----:B------:R-:W-:-:S04]  /*9ed0*/  IMAD.SHL.U32 R0, R10, 0x80, RZ ;  /* 0x000000800a007824 */ /* 0x000fc800078e00ff */
[----:B------:R-:W0:Y:S01]  /*9ee0*/  SHFL.IDX PT, R20, R14, RZ, 0x1c1f ;  /* 0x001c1fff0e147589 */ /* 0x000e2200000e0000 */
[----:B------:R-:W-:-:S05]  /*9ef0*/  IADD3 R5, -R0, 0x1, RZ ;  /* 0x0000000100057810 */ /* 0x000fca0007ffe1ff */
[----:B------:R-:W-:-:S04]  /*9f00*/  IMAD R4, R16, -0x2, R5 ;  /* 0xfffffffe10047824 */ /* 0x000fc800078e0205 */
[----:B--2---:R-:W-:-:S04]  /*9f10*/  IMAD R4, R13, UR42, R4 ;  /* 0x0000002a0d047c24 */ /* 0x004fc8000f8e0204 */
[----:B------:R-:W-:-:S04]  /*9f20*/  VIADD R4, R4, -UR21 ;  /* 0x8000001504047c36 */ /* 0x000fc80008000000 */
[C---:B------:R-:W-:Y:S02]  /*9f30*/  VIADD R12, R4.reuse, UR22 ;  /* 0x00000016040c7c36 */ /* 0x040fe40008000000 */
[----:B------:R-:W-:Y:S02]  /*9f40*/  VIADD R11, R4, UR6 ;  /* 0x00000006040b7c36 */ /* 0x000fe40008000000 */
[--C-:B0-----:R-:W-:Y:S02]  /*9f50*/  IMAD.IADD R9, R12, 0x1, R20.reuse ;  /* 0x000000010c097824 */ /* 0x101fe400078e0214 */
[----:B------:R-:W-:Y:S01]  /*9f60*/  IMAD.IADD R8, R11, 0x1, R20 ;  /* 0x000000010b087824 */ /* 0x000fe200078e0214 */
[----:B------:R-:W-:Y:S06]  /*9f70*/  @P1 BRA `(.L_x_827) ;  /* 0x00000000005c1947 */ /* 0x000fec0003800000 */
[----:B------:R-:W-:Y:S01]  /*9f80*/  IMAD R4, R13, UR42, R20 ;  /* 0x0000002a0d047c24 */ /* 0x000fe2000f8e0214 */
[----:B------:R-:W-:Y:S03]  /*9f90*/  BSSY B0, `(.L_x_828) ;  /* 0x0000011000007945 */ /* 0x000fe60003800000 */
[----:B------:R-:W-:-:S05]  /*9fa0*/  VIADD R15, R4, -UR21 ;  /* 0x80000015040f7c36 */ /* 0x000fca0008000000 */
        /* <DEDUP_REMOVED lines=10> */
.L_x_829:
[----:B------:R-:W-:-:S05]  /*a050*/  IMAD.U32 R20, RZ, RZ, UR19 ;  /* 0x00000013ff147e24 */ /* 0x000fca000f8e00ff */
[----:B------:R-:W-:-:S13]  /*a060*/  ISETP.NE.AND P1, PT, R20, 0x1, PT ;  /* 0x000000011400780c */ /* 0x000fda0003f25270 */
[----:B------:R-:W0:Y:S02]  /*a070*/  @P1 LDC.64 R4, c[0x0][0x9e8] ;  /* 0x00027a00ff041b82 */ /* 0x000e240000000a00 */
[----:B0-----:R-:W-:-:S05]  /*a080*/  @P1 IMAD.HI.U32 R4, R15, R4, RZ ;  /* 0x000000040f041227 */ /* 0x001fca00078e00ff */
[----:B------:R-:W-:-:S07]  /*a090*/  @P1 SHF.R.U32.HI R15, RZ, R5, R4 ;  /* 0x00000005ff0f1219 */ /* 0x000fce0000011604 */
.L_x_830:
[----:B------:R-:W-:Y:S05]  /*a0a0*/  BSYNC B0 ;  /* 0x0000000000007941 */ /* 0x000fea0003800000 */
.L_x_828:
[----:B------:R-:W-:-:S04]  /*a0b0*/  IMAD R15, R15, R20, -R0 ;  /* 0x000000140f0f7224 */ /* 0x000fc800078e0a00 */
[----:B------:R-:W-:-:S05]  /*a0c0*/  IMAD R15, R16, -0x2, R15 ;  /* 0xfffffffe100f7824 */ /* 0x000fca00078e020f */
[----:B------:R-:W-:Y:S02]  /*a0d0*/  VIADDMNMX R9, R15, R20, R9, PT ;  /* 0x000000140f097246 */ /* 0x000fe40003800109 */
[----:B------:R-:W-:-:S07]  /*a0e0*/  VIMNMX R8, R8, R15, !PT ;  /* 0x0000000f08087248 */ /* 0x000fce0007fe0100 */
.L_x_827:
        /* <DEDUP_REMOVED lines=15> */
[C---:B------:R-:W-:Y:S01]  /*a1e0*/  ISETP.GT.AND P5, PT, R8.reuse, 0x9, P1 ;  /* 0x000000090800780c */ /* 0x040fe20000fa4270 */
        /* <DEDUP_REMOVED lines=18> */
[----:B------:R-:W-:Y:S02]  /*a310*/  ISETP.GT.AND P2, PT, R8, 0x29, P1 ;  /* 0x000000290800780c */ /* 0x000fe40000f44270 */
        /* <DEDUP_REMOVED lines=81> */
.L_x_833:
[----:B------:R-:W-:-:S05]  /*a830*/  IMAD.U32 R4, RZ, RZ, UR19 ;  /* 0x00000013ff047e24 */ /* 0x000fca000f8e00ff */
[----:B------:R-:W-:-:S13]  /*a840*/  ISETP.NE.AND P2, PT, R4, 0x1, PT ;  /* 0x000000010400780c */ /* 0x000fda0003f45270 */
[----:B------:R-:W0:Y:S02]  /*a850*/  @P2 LDC.64 R8, c[0x0][0x9e8] ;  /* 0x00027a00ff082b82 */ /* 0x000e240000000a00 */
[----:B0-----:R-:W-:-:S05]  /*a860*/  @P2 IMAD.HI.U32 R8, R13, R8, RZ ;  /* 0x000000080d082227 */ /* 0x001fca00078e00ff */
[----:B------:R-:W-:-:S07]  /*a870*/  @P2 SHF.R.U32.HI R13, RZ, R9, R8 ;  /* 0x00000009ff0d2219 */ /* 0x000fce0000011608 */
.L_x_834:
[----:B------:R-:W-:Y:S05]  /*a880*/  BSYNC B0 ;  /* 0x0000000000007941 */ /* 0x000fea0003800000 */
.L_x_832:
[----:B------:R-:W-:-:S04]  /*a890*/  IMAD R13, R13, R4, -R0 ;  /* 0x000000040d0d7224 */ /* 0x000fc800078e0a00 */
[----:B------:R-:W-:-:S05]  /*a8a0*/  IMAD R13, R16, -0x2, R13 ;  /* 0xfffffffe100d7824 */ /* 0x000fca00078e020d */
[----:B------:R-:W-:Y:S02]  /*a8b0*/  VIADDMNMX R12, R13, R4, R12, PT ;  /* 0x000000040d0c7246 */ /* 0x000fe4000380010c */
[----:B------:R-:W-:-:S07]  /*a8c0*/  VIMNMX R11, R11, R13, !PT ;  /* 0x0000000d0b0b7248 */ /* 0x000fce0007fe0100 */
.L_x_831:
        /* <DEDUP_REMOVED lines=14> */
[----:B------:R-:W-:Y:S02]  /*a9b0*/  ISETP.GT.AND P5, PT, R11, RZ, P1 ;  /* 0x000000ff0b00720c */ /* 0x000fe40000fa4270 */
        /* <DEDUP_REMOVED lines=17> */
[----:B------:R-:W-:Y:S02]  /*aad0*/  FMNMX.FTZ R20, R26, R7, !PT ;  /* 0x000000071a147209 */ /* 0x000fe40007810000 */
[----:B------:R-:W-:Y:S02]  /*aae0*/  FMNMX.FTZ R0, R56, R9, !PT ;  /* 0x0000000938007209 */ /* 0x000fe40007810000 */
[----:B------:R-:W-:Y:S02]  /*aaf0*/  ISETP.LT.OR P4, PT, R12, 0xa, P4 ;  /* 0x0000000a0c00780c */ /* 0x000fe40002781670 */
[----:B------:R-:W-:Y:S02]  /*ab00*/  FMNMX.FTZ R9, R57, R0, !PT ;  /* 0x0000000039097209 */ /* 0x000fe40007810000 */
[----:B------:R-:W-:-:S02]  /*ab10*/  FSEL R30, R30, -INF , !P3 ;  /* 0xff8000001e1e7808 */ /* 0x000fc40005800000 */
[----:B------:R-:W-:Y:S02]  /*ab20*/  FMNMX.FTZ R0, R60, R9, !PT ;  /* 0x000000093c007209 */ /* 0x000fe40007810000 */
[----:B------:R-:W-:Y:S02]  /*ab30*/  FMNMX.FTZ R15, R27, R20, !PT ;  /* 0x000000141b0f7209 */ /* 0x000fe40007810000 */
[----:B------:R-:W-:Y:S02]  /*ab40*/  FMNMX.FTZ R9, R61, R0, !PT ;  /* 0x000000003d097209 */ /* 0x000fe40007810000 */
[----:B------:R-:W-:Y:S02]  /*ab50*/  ISETP.GT.AND P2, PT, R11, 0x11, P1 ;  /* 0x000000110b00780c */ /* 0x000fe40000f44270 */
[----:B------:R-:W-:Y:S02]  /*ab60*/  FMNMX.FTZ R0, R64, R9, !PT ;  /* 0x0000000940007209 */ /* 0x000fe40007810000 */
[----:B------:R-:W-:-:S02]  /*ab70*/  FSEL R31, R31, -INF , !P4 ;  /* 0xff8000001f1f7808 */ /* 0x000fc40006000000 */
[----:B------:R-:W-:Y:S02]  /*ab80*/  FMNMX.FTZ R9, R65, R0, !PT ;  /* 0x0000000041097209 */ /* 0x000fe40007810000 */
[----:B------:R-:W-:Y:S02]  /*ab90*/  FMNMX.FTZ R24, R30, R15, !PT ;  /* 0x0000000f1e187209 */ /* 0x000fe40007810000 */
[----:B------:R-:W-:Y:S02]  /*aba0*/  FMNMX.FTZ R0, R68, R9, !PT ;  /* 0x0000000944007209 */ /* 0x000fe40007810000 */
[----:B------:R-:W-:Y:S02]  /*abb0*/  ISETP.GT.AND P3, PT, R11, 0x18, P1 ;  /* 0x000000180b00780c */ /* 0x000fe40000f64270 */
[----:B------:R-:W-:Y:S02]  /*abc0*/  FMNMX.FTZ R9, R69, R0, !PT ;  /* 0x0000000045097209 */ /* 0x000fe40007810000 */
[----:B------:R-:W-:-:S02]  /*abd0*/  ISETP.LT.OR P2, PT, R12, 0x12, P2 ;  /* 0x000000120c00780c */ /* 0x000fc40001741670 */
[----:B------:R-:W-:Y:S02]  /*abe0*/  FMNMX.FTZ R0, R72, R9, !PT ;  /* 0x0000000948007209 */ /* 0x000fe40007810000 */
[----:B------:R-:W-:Y:S02]  /*abf0*/  FMNMX.FTZ R21, R31, R24, !PT ;  /* 0x000000181f157209 */ /* 0x000fe40007810000 */
[----:B------:R-:W-:Y:S02]  /*ac00*/  FMNMX.FTZ R9, R73, R0, !PT ;  /* 0x0000000049097209 */ /* 0x000fe40007810000 */
[----:B------:R-:W-:Y:S02]  /*ac10*/  ISETP.GT.AND P4, PT, R11, 0x19, P1 ;  /* 0x000000190b00780c */ /* 0x000fe40000f84270 */
[----:B------:R-:W-:Y:S02]  /*ac20*/  FMNMX.FTZ R0, R76, R9, !PT ;  /* 0x000000094c007209 */ /* 0x000fe40007810000 */
[----:B------:R-:W-:-:S02]  /*ac30*/  ISETP.LT.OR P3, PT, R12, 0x19, P3 ;  /* 0x000000190c00780c */ /* 0x000fc40001f61670 */
[----:B------:R-:W-:Y:S02]  /*ac40*/  FMNMX.FTZ R9, R77, R0, !PT ;  /* 0x000000004d097209 */ /* 0x000fe40007810000 */
[----:B------:R-:W-:Y:S02]  /*ac50*/  FSEL R35, R35, -INF , !P2 ;  /* 0xff80000023237808 */ /* 0x000fe40005000000 */
[----:B------:R-:W-:Y:S02]  /*ac60*/  FMNMX.FTZ R0, R80, R9, !PT ;  /* 0x0000000950007209 */ /* 0x000fe40007810000 */
[----:B------:R-:W-:Y:S02]  /*ac70*/  FMNMX.FTZ R24, R34, R21, !PT ;  /* 0x0000001522187209 */ /* 0x000fe40007810000 */
[----:B------:R-:W-:Y:S02]  /*ac80*/  FMNMX.FTZ R9, R81, R0, !PT ;  /* 0x0000000051097209 */ /* 0x000fe40007810000 */
[----:B------:R-:W-:-:S02]  /*ac90*/  ISETP.LT.OR P4, PT, R12, 0x1a, P4 ;  /* 0x0000001a0c00780c */ /* 0x000fc40002781670 */
[----:B------:R-:W-:Y:S02]  /*aca0*/  FMNMX.FTZ R0, R84, R9, !PT ;  /* 0x0000000954007209 */ /* 0x000fe40007810000 */
[----:B------:R-:W-:Y:S02]  /*acb0*/  FSEL R38, R38, -INF , !P3 ;  /* 0xff80000026267808 */ /* 0x000fe40005800000 */
[----:B------:R-:W-:Y:S02]  /*acc0*/  FMNMX.FTZ R4, R85, R0, !PT ;  /* 0x0000000055047209 */ /* 0x000fe40007810000 */
[----:B------:R-:W-:Y:S02]  /*acd0*/  FMNMX.FTZ R21, R35, R24, !PT ;  /* 0x0000001823157209 */ /* 0x000fe40007810000 */
[----:B------:R-:W-:Y:S01]  /*ace0*/  ISETP.GT.AND P2, PT, R11, 0x21, P1 ;  /* 0x000000210b00780c */ /* 0x000fe20000f44270 */
[----:B------:R-:W0:Y:S01]  /*acf0*/  SHFL.BFLY PT, R9, R4, 0x2, 0x1f ;  /* 0x0c401f0004097f89 */ /* 0x000e2200000e0000 */
[----:B------:R-:W-:-:S02]  /*ad00*/  FSEL R39, R39, -INF , !P4 ;  /* 0xff80000027277808 */ /* 0x000fc40006000000 */
[C---:B------:R-:W-:Y:S02]  /*ad10*/  ISETP.GT.AND P3, PT, R11.reuse, 0x28, P1 ;  /* 0x000000280b00780c */ /* 0x040fe40000f64270 */
[C---:B------:R-:W-:Y:S02]  /*ad20*/  ISETP.LT.OR P2, PT, R12.reuse, 0x22, P2 ;  /* 0x000000220c00780c */ /* 0x040fe40001741670 */
[----:B------:R-:W-:Y:S02]  /*ad30*/  ISETP.GT.AND P4, PT, R11, 0x29, P1 ;  /* 0x000000290b00780c */ /* 0x000fe40000f84270 */
[----:B------:R-:W-:Y:S02]  /*ad40*/  ISETP.LT.OR P3, PT, R12, 0x29, P3 ;  /* 0x000000290c00780c */ /* 0x000fe40001f61670 */
[----:B------:R-:W-:Y:S02]  /*ad50*/  FSEL R43, R43, -INF , !P2 ;  /* 0xff8000002b2b7808 */ /* 0x000fe40005000000 */
[----:B------:R-:W-:-:S02]  /*ad60*/  ISETP.GT.AND P2, PT, R11, 0x30, P1 ;  /* 0x000000300b00780c */ /* 0x000fc40000f44270 */
[----:B------:R-:W-:Y:S02]  /*ad70*/  FSEL R46, R46, -INF , !P3 ;  /* 0xff8000002e2e7808 */ /* 0x000fe40005800000 */
[C---:B------:R-:W-:Y:S02]  /*ad80*/  ISETP.LT.OR P4, PT, R12.reuse, 0x2a, P4 ;  /* 0x0000002a0c00780c */ /* 0x040fe40002781670 */
[----:B------:R-:W-:Y:S02]  /*ad90*/  ISETP.GT.AND P3, PT, R11, 0x31, P1 ;  /* 0x000000310b00780c */ /* 0x000fe40000f64270 */
[----:B------:R-:W-:Y:S02]  /*ada0*/  ISETP.LT.OR P2, PT, R12, 0x31, P2 ;  /* 0x000000310c00780c */ /* 0x000fe40001741670 */
[----:B------:R-:W-:Y:S02]  /*adb0*/  FSEL R47, R47, -INF , !P4 ;  /* 0xff8000002f2f7808 */ /* 0x000fe40006000000 */
[----:B0-----:R-:W-:-:S02]  /*adc0*/  FMNMX.FTZ R9, R4, R9, !PT ;  /* 0x0000000904097209 */ /* 0x001fc40007810000 */
[C---:B------:R-:W-:Y:S02]  /*add0*/  ISETP.GT.AND P5, PT, R11.reuse, 0x38, P1 ;  /* 0x000000380b00780c */ /* 0x040fe40000fa4270 */
[----:B------:R-:W-:Y:S01]  /*ade0*/  FSEL R50, R50, -INF , !P2 ;  /* 0xff80000032327808 */ /* 0x000fe20005000000 */
[----:B------:R-:W0:Y:S01]  /*adf0*/  SHFL.BFLY PT, R0, R9, 0x1, 0x1f ;  /* 0x0c201f0009007f89 */ /* 0x000e2200000e0000 */
[C---:B------:R-:W-:Y:S02]  /*ae00*/  ISETP.LT.OR P3, PT, R12.reuse, 0x32, P3 ;  /* 0x000000320c00780c */ /* 0x040fe40001f61670 */
[----:B------:R-:W-:Y:S02]  /*ae10*/  ISETP.GT.AND P4, PT, R11, 0x39, P1 ;  /* 0x000000390b00780c */ /* 0x000fe40000f84270 */
[----:B------:R-:W-:Y:S02]  /*ae20*/  ISETP.LT.OR P5, PT, R12, 0x39, P5 ;  /* 0x000000390c00780c */ /* 0x000fe40002fa1670 */
[----:B------:R-:W-:-:S02]  /*ae30*/  FSEL R51, R51, -INF , !P3 ;  /* 0xff80000033337808 */ /* 0x000fc40005800000 */
[C---:B------:R-:W-:Y:S02]  /*ae40*/  ISETP.GT.AND P2, PT, R11.reuse, 0x40, P1 ;  /* 0x000000400b00780c */ /* 0x040fe40000f44270 */
[----:B------:R-:W-:Y:S02]  /*ae50*/  FSEL R54, R54, -INF , !P5 ;  /* 0xff80000036367808 */ /* 0x000fe40006800000 */
[C---:B------:R-:W-:Y:S02]  /*ae60*/  ISETP.LT.OR P4, PT, R12.reuse, 0x3a, P4 ;  /* 0x0000003a0c00780c */ /* 0x040fe40002781670 */
        /* <DEDUP_REMOVED lines=25> */
[----:B------:R0:W-:Y:S01]  /*b000*/  MUFU.EX2 R20, R33 ;  /* 0x0000002100147308 */ /* 0x0001e20000000800 */
[----:B------:R-:W-:Y:S01]  /*b010*/  FSEL R62, R62, -INF , !P5 ;  /* 0xff8000003e3e7808 */ /* 0x000fe20006800000 */
[--C-:B------:R-:W-:Y:S01]  /*b020*/  FFMA.FTZ R21, R40, UR43, -R4.reuse ;  /* 0x0000002b28157c23 */ /* 0x100fe20008010804 */
[----:B------:R-:W-:Y:S01]  /*b030*/  FMNMX.FTZ R25, R43, R28, !PT ;  /* 0x0000001c2b197209 */ /* 0x000fe20007810000 */
[--C-:B------:R-:W-:Y:S01]  /*b040*/  FFMA.FTZ R41, R41, UR43, -R4.reuse ;  /* 0x0000002b29297c23 */ /* 0x100fe20008010804 */
[----:B------:R-:W-:Y:S01]  /*b050*/  ISETP.LT.OR P4, PT, R12, 0x4a, P4 ;  /* 0x0000004a0c00780c */ /* 0x000fe20002781670 */
[--C-:B------:R-:W-:Y:S01]  /*b060*/  FFMA.FTZ R49, R49, UR43, -R4.reuse ;  /* 0x0000002b31317c23 */ /* 0x100fe20008010804 */
[----:B------:R-:W-:Y:S01]  /*b070*/  FMNMX.FTZ R32, R46, R25, !PT ;  /* 0x000000192e207209 */ /* 0x000fe20007810000 */
[----:B------:R1:W-:Y:S01]  /*b080*/  MUFU.EX2 R24, R37 ;  /* 0x0000002500187308 */ /* 0x0003e20000000800 */
[----:B------:R-:W-:Y:S01]  /*b090*/  ISETP.GT.AND P3, PT, R11, 0x51, P1 ;  /* 0x000000510b00780c */ /* 0x000fe20000f64270 */
[--C-:B------:R-:W-:Y:S01]  /*b0a0*/  FFMA.FTZ R25, R44, UR43, -R4.reuse ;  /* 0x0000002b2c197c23 */ /* 0x100fe20008010804 */
[----:B------:R-:W-:Y:S01]  /*b0b0*/  FMNMX.FTZ R29, R47, R32, !PT ;  /* 0x000000202f1d7209 */ /* 0x000fe20007810000 */
[--C-:B------:R-:W-:Y:S01]  /*b0c0*/  FFMA.FTZ R53, R53, UR43, -R4.reuse ;  /* 0x0000002b35357c23 */ /* 0x100fe20008010804 */
[----:B------:R-:W-:Y:S01]  /*b0d0*/  ISETP.LT.OR P2, PT, R12, 0x51, P2 ;  /* 0x000000510c00780c */ /* 0x000fe20001741670 */
[--C-:B------:R-:W-:Y:S01]  /*b0e0*/  FFMA.FTZ R45, R45, UR43, -R4.reuse ;  /* 0x0000002b2d2d7c23 */ /* 0x100fe20008010804 */
[----:B------:R-:W-:Y:S01]  /*b0f0*/  FMNMX.FTZ R32, R50, R29, !PT ;  /* 0x0000001d32207209 */ /* 0x000fe20007810000 */
[----:B------:R-:W-:Y:S01]  /*b100*/  MUFU.EX2 R28, R41 ;  /* 0x00000029001c7308 */ /* 0x000fe20000000800 */
[----:B------:R-:W-:Y:S01]  /*b110*/  FSEL R63, R63, -INF , !P4 ;  /* 0xff8000003f3f7808 */ /* 0x000fe20006000000 */
[----:B------:R-:W-:Y:S01]  /*b120*/  FFMA.FTZ R57, R57, UR43, -R4 ;  /* 0x0000002b39397c23 */ /* 0x000fe20008010804 */
[----:B------:R-:W-:-:S02]  /*b130*/  FMNMX.FTZ R29, R51, R32, !PT ;  /* 0x00000020331d7209 */ /* 0x000fc40007810000 */
[----:B------:R-:W-:Y:S02]  /*b140*/  ISETP.GT.AND P5, PT, R11, 0x58, P1 ;  /* 0x000000580b00780c */ /* 0x000fe40000fa4270 */
[----:B------:R-:W-:Y:S01]  /*b150*/  FMNMX.FTZ R36, R54, R29, !PT ;  /* 0x0000001d36247209 */ /* 0x000fe20007810000 */
[----:B------:R-:W-:Y:S01]  /*b160*/  FFMA.FTZ R29, R48, UR43, -R4 ;  /* 0x0000002b301d7c23 */ /* 0x000fe20008010804 */
[----:B------:R-:W-:Y:S01]  /*b170*/  FSEL R66, R66, -INF , !P2 ;  /* 0xff80000042427808 */ /* 0x000fe20005000000 */
[----:B------:R-:W-:Y:S01]  /*b180*/  MUFU.EX2 R8, R8 ;  /* 0x0000000800087308 */ /* 0x000fe20000000800 */
[----:B0-----:R-:W-:Y:S02]  /*b190*/  FMNMX.FTZ R33, R55, R36, !PT ;  /* 0x0000002437217209 */ /* 0x001fe40007810000 */
[----:B------:R-:W-:Y:S02]  /*b1a0*/  ISETP.LT.OR P3, PT, R12, 0x52, P3 ;  /* 0x000000520c00780c */ /* 0x000fe40001f61670 */
[----:B------:R-:W-:-:S02]  /*b1b0*/  FMNMX.FTZ R36, R58, R33, !PT ;  /* 0x000000213a247209 */ /* 0x000fc40007810000 */
[----:B------:R-:W-:Y:S01]  /*b1c0*/  ISETP.GT.AND P4, PT, R11, 0x59, P1 ;  /* 0x000000590b00780c */ /* 0x000fe20000f84270 */
[----:B------:R-:W-:Y:S01]  /*b1d0*/  MUFU.EX2 R5, R5 ;  /* 0x0000000500057308 */ /* 0x000fe20000000800 */
[----:B------:R-:W-:Y:S02]  /*b1e0*/  FMNMX.FTZ R33, R59, R36, !PT ;  /* 0x000000243b217209 */ /* 0x000fe40007810000 */
[----:B------:R-:W-:Y:S02]  /*b1f0*/  ISETP.LT.OR P5, PT, R12, 0x59, P5 ;  /* 0x000000590c00780c */ /* 0x000fe40002fa1670 */
[----:B------:R-:W-:Y:S01]  /*b200*/  FMNMX.FTZ R40, R62, R33, !PT ;  /* 0x000000213e287209 */ /* 0x000fe20007810000 */
[--C-:B------:R-:W-:Y:S01]  /*b210*/  FFMA.FTZ R33, R52, UR43, -R4.reuse ;  /* 0x0000002b34217c23 */ /* 0x100fe20008010804 */
[----:B------:R-:W-:Y:S01]  /*b220*/  FSEL R67, R67, -INF , !P3 ;  /* 0xff80000043437808 */ /* 0x000fe20005800000 */
[----:B------:R0:W-:Y:S01]  /*b230*/  MUFU.EX2 R36, R49 ;  /* 0x0000003100247308 */ /* 0x0001e20000000800 */
[----:B-1----:R-:W-:Y:S01]  /*b240*/  FMNMX.FTZ R37, R63, R40, !PT ;  /* 0x000000283f257209 */ /* 0x002fe20007810000 */
[----:B------:R-:W-:Y:S01]  /*b250*/  FFMA.FTZ R52, R69, UR43, -R4 ;  /* 0x0000002b45347c23 */ /* 0x000fe20008010804 */
[----:B------:R-:W-:-:S02]  /*b260*/  ISETP.GT.AND P2, PT, R11, 0x60, P1 ;  /* 0x000000600b00780c */ /* 0x000fc40000f44270 */
[----:B------:R-:W-:Y:S02]  /*b270*/  FMNMX.FTZ R40, R66, R37, !PT ;  /* 0x0000002542287209 */ /* 0x000fe40007810000 */
[----:B------:R-:W-:Y:S01]  /*b280*/  FSEL R70, R70, -INF , !P5 ;  /* 0xff80000046467808 */ /* 0x000fe20006800000 */
[----:B------:R-:W-:Y:S01]  /*b290*/  MUFU.EX2 R9, R9 ;  /* 0x0000000900097308 */ /* 0x000fe20000000800 */
[----:B------:R-:W-:Y:S01]  /*b2a0*/  ISETP.LT.OR P4, PT, R12, 0x5a, P4 ;  /* 0x0000005a0c00780c */ /* 0x000fe20002781670 */
[----:B0-----:R-:W-:Y:S01]  /*b2b0*/  FFMA.FTZ R49, R68, UR43, -R4 ;  /* 0x0000002b44317c23 */ /* 0x001fe20008010804 */
[----:B------:R-:W-:Y:S02]  /*b2c0*/  FMNMX.FTZ R37, R67, R40, !PT ;  /* 0x0000002843257209 */ /* 0x000fe40007810000 */
[----:B------:R-:W-:Y:S02]  /*b2d0*/  ISETP.GT.AND P3, PT, R11, 0x61, P1 ;  /* 0x000000610b00780c */ /* 0x000fe40000f64270 */
[----:B------:R-:W-:Y:S01]  /*b2e0*/  ISETP.LT.OR P2, PT, R12, 0x61, P2 ;  /* 0x000000610c00780c */ /* 0x000fe20001741670 */
[----:B------:R0:W-:Y:S01]  /*b2f0*/  MUFU.EX2 R40, R53 ;  /* 0x0000003500287308 */ /* 0x0001e20000000800 */
[----:B------:R-:W-:-:S02]  /*b300*/  FSEL R71, R71, -INF , !P4 ;  /* 0xff80000047477808 */ /* 0x000fc40006000000 */
[----:B------:R-:W-:Y:S01]  /*b310*/  FMNMX.FTZ R44, R70, R37, !PT ;  /* 0x00000025462c7209 */ /* 0x000fe20007810000 */
[----:B------:R-:W-:-:S01]  /*b320*/  FFMA.FTZ R37, R56, UR43, -R4 ;  /* 0x0000002b38257c23 */ /* 0x000fc20008010804 */
[----:B------:R-:W-:Y:S01]  /*b330*/  ISETP.GT.AND P5, PT, R11, 0x68, P1 ;  /* 0x000000680b00780c */ /* 0x000fe20000fa4270 */
[----:B------:R-:W-:-:S01]  /*b340*/  FFMA.FTZ R56, R73, UR43, -R4 ;  /* 0x0000002b49387c23 */ /* 0x000fc20008010804 */
[----:B------:R-:W-:Y:S01]  /*b350*/  FSEL R74, R74, -INF , !P2 ;  /* 0xff8000004a4a7808 */ /* 0x000fe20005000000 */
[----:B------:R-:W-:Y:S01]  /*b360*/  MUFU.EX2 R14, R14 ;  /* 0x0000000e000e7308 */ /* 0x000fe20000000800 */
[----:B------:R-:W-:Y:S01]  /*b370*/  ISETP.LT.OR P3, PT, R12, 0x62, P3 ;  /* 0x000000620c00780c */ /* 0x000fe20001f61670 */
[----:B0-----:R-:W-:Y:S01]  /*b380*/  FFMA.FTZ R53, R72, UR43, -R4 ;  /* 0x0000002b48357c23 */ /* 0x001fe20008010804 */
[----:B------:R-:W-:Y:S02]  /*b390*/  FMNMX.FTZ R41, R71, R44, !PT ;  /* 0x0000002c47297209 */ /* 0x000fe40007810000 */
[----:B------:R-:W-:-:S02]  /*b3a0*/  ISETP.LT.OR P5, PT, R12, 0x69, P5 ;  /* 0x000000690c00780c */ /* 0x000fc40002fa1670 */
[----:B------:R-:W-:Y:S01]  /*b3b0*/  ISETP.GT.AND P4, PT, R11, 0x69, P1 ;  /* 0x000000690b00780c */ /* 0x000fe20000f84270 */
[----:B------:R-:W-:Y:S01]  /*b3c0*/  MUFU.EX2 R13, R13 ;  /* 0x0000000d000d7308 */ /* 0x000fe20000000800 */
[----:B------:R-:W-:Y:S02]  /*b3d0*/  FSEL R75, R75, -INF , !P3 ;  /* 0xff8000004b4b7808 */ /* 0x000fe40005800000 */
[----:B------:R-:W-:Y:S01]  /*b3e0*/  FMNMX.FTZ R44, R74, R41, !PT ;  /* 0x000000294a2c7209 */ /* 0x000fe20007810000 */
[----:B------:R-:W-:-:S01]  /*b3f0*/  FFMA.FTZ R41, R60, UR43, -R4 ;  /* 0x0000002b3c297c23 */ /* 0x000fc20008010804 */
[----:B------:R-:W-:Y:S02]  /*b400*/  FSEL R78, R78, -INF , !P5 ;  /* 0xff8000004e4e7808 */ /* 0x000fe40006800000 */
[C---:B------:R-:W-:Y:S01]  /*b410*/  ISETP.GT.AND P2, PT, R11.reuse, 0x70, P1 ;  /* 0x000000700b00780c */ /* 0x040fe20000f44270 */
[----:B------:R-:W-:Y:S01]  /*b420*/  MUFU.EX2 R15, R15 ;  /* 0x0000000f000f7308 */ /* 0x000fe20000000800 */
[----:B------:R-:W-:-:S02]  /*b430*/  ISETP.GT.AND P3, PT, R11, 0x71, P1 ;  /* 0x000000710b00780c */ /* 0x000fc40000f64270 */
[C---:B------:R-:W-:Y:S02]  /*b440*/  ISETP.GT.AND P5, PT, R11.reuse, 0x78, P1 ;  /* 0x000000780b00780c */ /* 0x040fe40000fa4270 */
[----:B------:R-:W-:Y:S02]  /*b450*/  ISETP.GT.AND P1, PT, R11, 0x79, P1 ;  /* 0x000000790b00780c */ /* 0x000fe40000f24270 */
[C---:B------:R-:W-:Y:S01]  /*b460*/  ISETP.LT.OR P4, PT, R12.reuse, 0x6a, P4 ;  /* 0x0000006a0c00780c */ /* 0x040fe20002781670 */
[----:B------:R-:W-:Y:S01]  /*b470*/  MUFU.EX2 R21, R21 ;  /* 0x0000001500157308 */ /* 0x000fe20000000800 */
[----:B------:R-:W-:Y:S02]  /*b480*/  FMNMX.FTZ R11, R75, R44, !PT ;  /* 0x0000002c4b0b7209 */ /* 0x000fe40007810000 */
[----:B------:R-:W-:Y:S02]  /*b490*/  ISETP.LT.OR P2, PT, R12, 0x71, P2 ;  /* 0x000000710c00780c */ /* 0x000fe40001741670 */
[----:B------:R-:W-:-:S02]  /*b4a0*/  FSEL R79, R79, -INF , !P4 ;  /* 0xff8000004f4f7808 */ /* 0x000fc40006000000 */
[----:B------:R-:W-:Y:S01]  /*b4b0*/  FMNMX.FTZ R48, R78, R11, !PT ;  /* 0x0000000b4e307209 */ /* 0x000fe20007810000 */
[----:B------:R-:W-:Y:S01]  /*b4c0*/  MUFU.EX2 R25, R25 ;  /* 0x0000001900197308 */ /* 0x000fe20000000800 */
[----:B------:R-:W-:Y:S02]  /*b4d0*/  ISETP.LT.OR P3, PT, R12, 0x72, P3 ;  /* 0x000000720c00780c */ /* 0x000fe40001f61670 */
[----:B------:R-:W-:Y:S02]  /*b4e0*/  FSEL R82, R82, -INF , !P2 ;  /* 0xff80000052527808 */ /* 0x000fe40005000000 */
[----:B------:R-:W-:Y:S02]  /*b4f0*/  FMNMX.FTZ R11, R79, R48, !PT ;  /* 0x000000304f0b7209 */ /* 0x000fe40007810000 */
[----:B------:R-:W-:Y:S01]  /*b500*/  ISETP.LT.OR P5, PT, R12, 0x79, P5 ;  /* 0x000000790c00780c */ /* 0x000fe20002fa1670 */
[----:B------:R0:W-:Y:S01]  /*b510*/  MUFU.EX2 R32, R45 ;  /* 0x0000002d00207308 */ /* 0x0001e20000000800 */
[----:B------:R-:W-:-:S02]  /*b520*/  FSEL R83, R83, -INF , !P3 ;  /* 0xff80000053537808 */ /* 0x000fc40005800000 */
[----:B------:R-:W-:Y:S02]  /*b530*/  FMNMX.FTZ R48, R82, R11, !PT ;  /* 0x0000000b52307209 */ /* 0x000fe40007810000 */
[----:B------:R-:W-:Y:S01]  /*b540*/  ISETP.LT.OR P1, PT, R12, 0x7a, P1 ;  /* 0x0000007a0c00780c */ /* 0x000fe20000f21670 */
[--C-:B------:R-:W-:Y:S01]  /*b550*/  FFMA.FTZ R12, R61, UR43, -R4.reuse ;  /* 0x0000002b3d0c7c23 */ /* 0x100fe20008010804 */
[----:B------:R-:W-:Y:S01]  /*b560*/  FSEL R86, R86, -INF , !P5 ;  /* 0xff80000056567808 */ /* 0x000fe20006800000 */
[----:B------:R-:W-:Y:S01]  /*b570*/  MUFU.EX2 R29, R29 ;  /* 0x0000001d001d7308 */ /* 0x000fe20000000800 */
[----:B------:R-:W-:Y:S01]  /*b580*/  FMNMX.FTZ R11, R83, R48, !PT ;  /* 0x00000030530b7209 */ /* 0x000fe20007810000 */
[--C-:B0-----:R-:W-:Y:S01]  /*b590*/  FFMA.FTZ R45, R64, UR43, -R4.reuse ;  /* 0x0000002b402d7c23 */ /* 0x101fe20008010804 */
[----:B------:R-:W-:Y:S01]  /*b5a0*/  FSEL R87, R87, -INF , !P1 ;  /* 0xff80000057577808 */ /* 0x000fe20004800000 */
[--C-:B------:R-:W-:Y:S01]  /*b5b0*/  FFMA.FTZ R61, R80, UR43, -R4.reuse ;  /* 0x0000002b503d7c23 */ /* 0x100fe20008010804 */
[----:B------:R-:W-:Y:S01]  /*b5c0*/  FMNMX.FTZ R48, R86, R11, !PT ;  /* 0x0000000b56307209 */ /* 0x000fe20007810000 */
[--C-:B------:R-:W-:Y:S01]  /*b5d0*/  FFMA.FTZ R64, R81, UR43, -R4.reuse ;  /* 0x0000002b51407c23 */ /* 0x100fe20008010804 */
[----:B------:R-:W-:Y:S01]  /*b5e0*/  FSEL R69, R0, RZ, P6 ;  /* 0x000000ff00457208 */ /* 0x000fe20003000000 */
[----:B------:R-:W-:Y:S01]  /*b5f0*/  MUFU.EX2 R33, R33 ;  /* 0x0000002100217308 */ /* 0x000fe20000000800 */
[----:B------:R-:W-:Y:S01]  /*b600*/  FMNMX.FTZ R11, R87, R48, !PT ;  /* 0x00000030570b7209 */ /* 0x000fe20007810000 */
[--C-:B------:R-:W-:Y:S01]  /*b610*/  FFMA.FTZ R48, R65, UR43, -R4.reuse ;  /* 0x0000002b41307c23 */ /* 0x100fe20008010804 */
[----:B------:R-:W-:-:S01]  /*b620*/  FFMA.FTZ R65, R84, UR43, -R4 ;  /* 0x0000002b54417c23 */ /* 0x000fc20008010804 */
[----:B------:R-:W-:-:S02]  /*b630*/  FADD.FTZ R69, -R69, R6 ;  /* 0x0000000645457221 */ /* 0x000fc40000010100 */
[----:B------:R-:W0:Y:S02]  /*b640*/  SHFL.BFLY PT, R60, R11, 0x2, 0x1f ;  /* 0x0c401f000b3c7f89 */ /* 0x000e2400000e0000 */
[----:B------:R-:W-:Y:S01]  /*b650*/  FMUL.FTZ R69, R69, UR43 ;  /* 0x0000002b45457c20 */ /* 0x000fe20008410000 */
[----:B------:R-:W-:Y:S08]  /*b660*/  MUFU.EX2 R37, R37 ;  /* 0x0000002500257308 */ /* 0x000ff00000000800 */
[----:B------:R-:W1:Y:S08]  /*b670*/  MUFU.EX2 R69, R69 ;  /* 0x0000004500457308 */ /* 0x000e700000000800 */
[----:B------:R2:W-:Y:S01]  /*b680*/  MUFU.EX2 R44, R57 ;  /* 0x00000039002c7308 */ /* 0x0005e20000000800 */
[----:B0-----:R-:W-:Y:S01]  /*b690*/  FMNMX.FTZ R68, R11, R60, !PT ;  /* 0x0000003c0b447209 */ /* 0x001fe20007810000 */
[----:B------:R-:W-:-:S06]  /*b6a0*/  FFMA.FTZ R60, R77, UR43, -R4 ;  /* 0x0000002b4d3c7c23 */ /* 0x000fcc0008010804 */
[----:B------:R-:W-:Y:S01]  /*b6b0*/  MUFU.EX2 R41, R41 ;  /* 0x0000002900297308 */ /* 0x000fe20000000800 */
[----:B--2---:R-:W-:-:S01]  /*b6c0*/  FFMA.FTZ R57, R76, UR43, -R4 ;  /* 0x0000002b4c397c23 */ /* 0x004fc20008010804 */
[----:B------:R-:W0:Y:S01]  /*b6d0*/  SHFL.BFLY PT, R11, R68, 0x1, 0x1f ;  /* 0x0c201f00440b7f89 */ /* 0x000e2200000e0000 */
[----:B------:R-:W-:-:S05]  /*b6e0*/  FFMA.FTZ R4, R85, UR43, -R4 ;  /* 0x0000002b55047c23 */ /* 0x000fca0008010804 */
[----:B------:R-:W-:Y:S08]  /*b6f0*/  MUFU.EX2 R12, R12 ;  /* 0x0000000c000c7308 */ /* 0x000ff00000000800 */
[----:B------:R-:W-:Y:S08]  /*b700*/  MUFU.EX2 R45, R45 ;  /* 0x0000002d002d7308 */ /* 0x000ff00000000800 */
[----:B------:R-:W-:Y:S01]  /*b710*/  MUFU.EX2 R48, R48 ;  /* 0x0000003000307308 */ /* 0x000fe20000000800 */
[----:B0-----:R-:W-:Y:S01]  /*b720*/  FMNMX.FTZ R11, R68, R11, !PT ;  /* 0x0000000b440b7209 */ /* 0x001fe20007810000 */
[----:B------:R-:W-:-:S03]  /*b730*/  IMAD.U32 R68, RZ, RZ, UR43 ;  /* 0x0000002bff447e24 */ /* 0x000fc6000f8e00ff */
[C---:B------:R-:W-:Y:S01]  /*b740*/  FSETP.NEU.FTZ.AND P1, PT, R11.reuse, -INF , PT ;  /* 0xff8000000b00780b */ /* 0x040fe20003f3d000 */
[----:B------:R-:W-:-:S02]  /*b750*/  FFMA.FTZ R6, R11, R68, -8 ;  /* 0xc10000000b067423 */ /* 0x000fc40000010044 */
[----:B------:R-:W-:Y:S01]  /*b760*/  MUFU.EX2 R49, R49 ;  /* 0x0000003100317308 */ /* 0x000fe20000000800 */
[----:B------:R-:W-:Y:S02]  /*b770*/  FSEL R68, R11, RZ, P1 ;  /* 0x000000ff0b447208 */ /* 0x000fe40000800000 */
[----:B------:R-:W-:-:S03]  /*b780*/  FSEL R6, R6, RZ, P1 ;  /* 0x000000ff06067208 */ /* 0x000fc60000800000 */
[----:B------:R-:W-:Y:S02]  /*b790*/  FADD.FTZ R68, -R68, R7 ;  /* 0x0000000744447221 */ /* 0x000fe40000010100 */
[----:B------:R-:W-:Y:S01]  /*b7a0*/  MUFU.EX2 R52, R52 ;  /* 0x0000003400347308 */ /* 0x000fe20000000800 */
[----:B------:R-:W-:-:S01]  /*b7b0*/  FFMA.FTZ R72, R54, UR43, -R6 ;  /* 0x0000002b36487c23 */ /* 0x000fc20008010806 */
[--C-:B------:R-:W-:Y:S01]  /*b7c0*/  FFMA.FTZ R73, R26, UR43, -R6.reuse ;  /* 0x0000002b1a497c23 */ /* 0x100fe20008010806 */
[----:B------:R-:W-:Y:S01]  /*b7d0*/  FMUL.FTZ R54, R68, UR43 ;  /* 0x0000002b44367c20 */ /* 0x000fe20008410000 */
        /* <DEDUP_REMOVED lines=66> */
[----:B------:R-:W-:Y:S01]  /*bc00*/  FFMA.FTZ R67, R74, UR43, -R6 ;  /* 0x0000002b4a437c23 */ /* 0x000fe20008010806 */
[----:B------:R-:W-:-:S04]  /*bc10*/  FADD.FTZ R3, R37, R2 ;  /* 0x0000000225037221 */ /* 0x000fc80000010000 */
[----:B------:R-:W-:Y:S01]  /*bc20*/  FADD.FTZ R2, R44, R3 ;  /* 0x000000032c027221 */ /* 0x000fe20000010000 */
[----:B------:R-:W0:Y:S01]  /*bc30*/  MUFU.EX2 R68, R68 ;  /* 0x0000004400447308 */ /* 0x000e220000000800 */
[----:B--2---:R-:W-:-:S01]  /*bc40*/  FADD.FTZ R71, R47, R72 ;  /* 0x000000482f477221 */ /* 0x004fc20000010000 */
[----:B------:R-:W-:Y:S01]  /*bc50*/  FFMA.FTZ R72, R75, UR43, -R6 ;  /* 0x0000002b4b487c23 */ /* 0x000fe20008010806 */
[----:B------:R-:W-:-:S04]  /*bc60*/  FADD.FTZ R3, R41, R2 ;  /* 0x0000000229037221 */ /* 0x000fc80000010000 */
[----:B------:R-:W-:Y:S01]  /*bc70*/  FADD.FTZ R2, R12, R3 ;  /* 0x000000030c027221 */ /* 0x000fe20000010000 */
[----:B------:R-:W2:Y:S01]  /*bc80*/  MUFU.EX2 R51, R51 ;  /* 0x0000003300337308 */ /* 0x000ea20000000800 */
[----:B-1----:R-:W-:-:S02]  /*bc90*/  FADD.FTZ R74, R50, R71 ;  /* 0x00000047324a7221 */ /* 0x002fc40000010000 */
[----:B------:R-:W-:Y:S02]  /*bca0*/  FADD.FTZ R3, R45, R2 ;  /* 0x000000022d037221 */ /* 0x000fe40000010000 */
[----:B------:R-:W-:-:S02]  /*bcb0*/  FADD.FTZ R71, R7, R74 ;  /* 0x0000004a07477221 */ /* 0x000fc40000010000 */
[----:B------:R-:W-:Y:S01]  /*bcc0*/  FADD.FTZ R2, R48, R3 ;  /* 0x0000000330027221 */ /* 0x000fe20000010000 */
        /* <DEDUP_REMOVED lines=23> */
[----:B-1----:R-:W-:-:S01]  /*be40*/  FADD.FTZ R78, R70, R77 ;  /* 0x0000004d464e7221 */ /* 0x002fc20000010000 */
[--C-:B------:R-:W-:Y:S01]  /*be50*/  FFMA.FTZ R77, R86, UR43, -R6.reuse ;  /* 0x0000002b564d7c23 */ /* 0x100fe20008010806 */
[----:B------:R-:W-:-:S05]  /*be60*/  FFMA.FTZ R6, R87, UR43, -R6 ;  /* 0x0000002b57067c23 */ /* 0x000fca0008010806 */
        /* <DEDUP_REMOVED lines=32> */
.L_x_835:
        /* <DEDUP_REMOVED lines=90> */
.L_x_817:
[----:B------:R-:W-:Y:S06]  /*c610*/  BAR.ARV 0x8, 0x200 ;  /* 0x0208000000007b1d */ /* 0x000fec0000002000 */
[----:B------:R-:W-:Y:S05]  /*c620*/  @!P0 BRA `(.L_x_837) ;  /* 0x0000000000048947 */ /* 0x000fea0003800000 */
[----:B------:R-:W-:Y:S01]  /*c630*/  BPT.TRAP 0x1 ;  /* 0x000000040000795c */ /* 0x000fe20000300000 */
.L_x_837:
[----:B------:R-:W-:Y:S01]  /*c640*/  ULEA UR14, UR37, UR46, 0x3 ;  /* 0x0000002e250e7291 */ /* 0x000fe2000f8e183f */
[----:B------:R-:W-:-:S05]  /*c650*/  IMAD.U32 R4, RZ, RZ, UR36 ;  /* 0x00000024ff047e24 */ /* 0x000fca000f8e00ff */
[----:B------:R-:W-:-:S04]  /*c660*/  SHF.L.U32 R4, R4, 0x1f, RZ ;  /* 0x0000001f04047819 */ /* 0x000fc800000006ff */
[----:B------:R0:W1:Y:S01]  /*c670*/  SYNCS.PHASECHK.TRANS64.TRYWAIT P1, [UR14+0x19c50], R4 ;  /* 0x019c5004ff0075a7 */ /* 0x000062000802014e */
[----:B------:R-:W-:Y:S05]  /*c680*/  @!P0 BRA `(.L_x_838) ;  /* 0x0000000000048947 */ /* 0x000fea0003800000 */
[----:B------:R-:W-:Y:S01]  /*c690*/  BPT.TRAP 0x1 ;  /* 0x000000040000795c */ /* 0x000fe20000300000 */
.L_x_838:
[----:B-1----:R-:W-:Y:S05]  /*c6a0*/  @P1 BRA `(.L_x_839) ;  /* 0x0000000000081947 */ /* 0x002fea0003800000 */
[----:B------:R-:W1:Y:S02]  /*c6b0*/  SYNCS.PHASECHK.TRANS64.TRYWAIT P1, [UR14+0x19c50], R4 ;  /* 0x019c5004ff0075a7 */ /* 0x000e64000802014e */
[----:B-1----:R-:W-:Y:S05]  /*c6c0*/  @!P1 BRA `(.L_x_840) ;  /* 0x00000070005c9947 */ /* 0x002fea0003800000 */
.L_x_839:
        /* <DEDUP_REMOVED lines=10> */
[----:B------:R-:W-:Y:S01]  /*c770*/  @UP0 USHF.R.S32.HI UR8, URZ, 0x1f, UR39 ;  /* 0x0000001f3f080899 */ /* 0x000fe20008011427 */
[----:B------:R-:W-:Y:S01]  /*c780*/  @UP0 ULDC.64 UR10, c[0x0][0x9c8] ;  /* 0x00027200000a0ab9 */ /* 0x000fe20000000a00 */
[----:B------:R-:W-:Y:S02]  /*c790*/  @UP0 USHF.R.S32.HI UR9, URZ, 0x1f, UR40 ;  /* 0x0000001f3f090899 */ /* 0x000fe40008011428 */
[----:B------:R-:W-:Y:S02]  /*c7a0*/  @UP0 UIMAD UR8, UR8, UR10, URZ ;  /* 0x0000000a080802a4 */ /* 0x000fe4000f8e023f */
[----:B------:R-:W-:Y:S02]  /*c7b0*/  @UP0 UIMAD.WIDE.U32 UR6, UR39, UR10, URZ ;  /* 0x0000000a270602a5 */ /* 0x000fe4000f8e003f */
[----:B------:R-:W-:Y:S02]  /*c7c0*/  UIMAD UR10, UR37, 0x300, UR46 ;  /* 0x00000300250a78a4 */ /* 0x000fe4000f8e022e */
[----:B------:R-:W-:Y:S01]  /*c7d0*/  @UP0 UIMAD UR8, UR39, UR11, UR8 ;  /* 0x0000000b270802a4 */ /* 0x000fe2000f8e0208 */
[----:B------:R-:W-:-:S02]  /*c7e0*/  @UP0 ULDC.64 UR12, c[0x0][0x9d0] ;  /* 0x00027400000c0ab9 */ /* 0x000fc40000000a00 */
[----:B------:R-:W-:Y:S01]  /*c7f0*/  UMOV UR11, 0x40000040 ;  /* 0x40000040000b7882 */ /* 0x000fe20000000000 */
[----:B------:R-:W-:Y:S02]  /*c800*/  @UP0 UIMAD UR9, UR9, UR12, URZ ;  /* 0x0000000c090902a4 */ /* 0x000fe4000f8e023f */
[----:B------:R-:W-:-:S07]  /*c810*/  @UP0 UIADD3 UR7, UR7, UR8, URZ ;  /* 0x0000000807070290 */ /* 0x000fce000fffe03f */
[----:B------:R-:W-:Y:S01]  /*c820*/  QGMMA.64x96x32.F32.E4M3.E4M3 R88, R148, gdesc[UR8], R88, gsb0 ;  /* 0x0160000894587df3 */ /* 0x000fe20008000858 */
[----:B------:R-:W-:Y:S02]  /*c830*/  @UP0 UIMAD UR9, UR40, UR13, UR9 ;  /* 0x0000000d280902a4 */ /* 0x000fe4000f8e0209 */
[----:B------:R-:W-:-:S04]  /*c840*/  @UP0 UIMAD.WIDE.U32 UR6, UR40, UR12, UR6 ;  /* 0x0000000c280602a5 */ /* 0x000fc8000f8e0006 */
[----:B------:R-:W-:Y:S02]  /*c850*/  @UP0 UIADD3 UR7, UR7, UR9, URZ ;  /* 0x0000000907070290 */ /* 0x000fe4000fffe03f */
[----:B------:R-:W-:-:S04]  /*c860*/  @UP0 ULEA UR4, UP1, UR6, UR4, 0x2 ;  /* 0x0000000406040291 */ /* 0x000fc8000f82103f */
[----:B------:R-:W-:Y:S02]  /*c870*/  @UP0 ULEA.HI.X UR5, UR6, UR5, UR7, 0x2, UP1 ;  /* 0x0000000506050291 */ /* 0x000fe400088f1407 */
[----:B01----:R-:W-:-:S04]  /*c880*/  IMAD.U32 R4, RZ, RZ, UR4 ;  /* 0x00000004ff047e24 */ /* 0x003fc8000f8e00ff */
        /* <DEDUP_REMOVED lines=22> */
[----:B0-----:R-:W-:-:S01]  /*c9f0*/  FADD.FTZ R10, R8, R5 ;  /* 0x00000005080a7221 */ /* 0x001fc20000010000 */
[----:B-1----:R-:W-:-:S04]  /*ca00*/  FADD.FTZ R12, R7, R4 ;  /* 0x00000004070c7221 */ /* 0x002fc80000010000 */
[C---:B------:R-:W-:Y:S01]  /*ca10*/  FSETP.NE.FTZ.AND P1, PT, R10.reuse, RZ, PT ;  /* 0x000000ff0a00720b */ /* 0x040fe20003f35000 */
[----:B------:R-:W-:Y:S01]  /*ca20*/  FMUL.FTZ R13, R10, 0.00390625 ;  /* 0x3b8000000a0d7820 */ /* 0x000fe20000410000 */
[----:B------:R-:W-:Y:S01]  /*ca30*/  FMUL.FTZ R14, R12, 0.00390625 ;  /* 0x3b8000000c0e7820 */ /* 0x000fe20000410000 */
[----:B------:R-:W-:-:S03]  /*ca40*/  IMAD.MOV.U32 R5, RZ, RZ, RZ ;  /* 0x000000ffff057224 */ /* 0x000fc600078e00ff */
        /* <DEDUP_REMOVED lines=26> */
.L_x_841:
        /* <DEDUP_REMOVED lines=58> */
.L_x_763:
[----:B------:R-:W0:Y:S01]  /*cf90*/  S2R R5, SR_CgaCtaId ;  /* 0x0000000000057919 */ /* 0x000e220000008800 */
[----:B------:R-:W-:Y:S01]  /*cfa0*/  MOV R0, 0x400 ;  /* 0x0000040000007802 */ /* 0x000fe20000000f00 */
[----:B------:R-:W-:Y:S01]  /*cfb0*/  BSSY B0, `(.L_x_842) ;  /* 0x00001c7000007945 */ /* 0x000fe20003800000 */
[----:B------:R-:W-:Y:S02]  /*cfc0*/  BAR.SYNC.DEFER_BLOCKING 0x5, 0x200 ;  /* 0x0148000000007b1d */ /* 0x000fe40000010000 */
[----:B0-----:R-:W-:-:S05]  /*cfd0*/  LEA R0, R5, R0, 0x18 ;  /* 0x0000000005007211 */ /* 0x001fca00078ec0ff */
[----:B------:R-:W0:Y:S02]  /*cfe0*/  LDS R4, [R0+0x19cd0] ;  /* 0x019cd00000047984 */ /* 0x000e240000000800 */
[----:B0-----:R-:W-:Y:S01]  /*cff0*/  R2UR UR4, R4 ;  /* 0x00000000040472ca */ /* 0x001fe200000e0000 */
[----:B------:R-:W-:Y:S06]  /*d000*/  BAR.ARV 0x4, 0x200 ;  /* 0x0108000000007b1d */ /* 0x000fec0000002000 */
[----:B------:R-:W-:Y:S08]  /*d010*/  @P0 BRA `(.L_x_843) ;  /* 0x0000001400040947 */ /* 0x000ff00003800000 */
[----:B------:R-:W0:Y:S01]  /*d020*/  S2R R36, SR_TID.X ;  /* 0x0000000000247919 */ /* 0x000e220000002100 */
[----:B------:R-:W-:Y:S01]  /*d030*/  ULDC.64 UR6, c[0x4][0x38] ;  /* 0x01000e0000067ab9 */ /* 0x000fe20000000a00 */
[----:B------:R-:W1:Y:S01]  /*d040*/  LDC R48, c[0x0][0xbe8] ;  /* 0x0002fa00ff307b82 */ /* 0x000e620000000800 */
[----:B------:R-:W2:Y:S01]  /*d050*/  S2R R39, SR_SWINHI ;  /* 0x0000000000277919 */ /* 0x000ea20000002f00 */
[----:B------:R-:W-:Y:S02]  /*d060*/  F2FP.BF16.F32.PACK_AB R132, R132, R9 ;  /* 0x000000098484723e */ /* 0x000fe400000010ff */
[----:B------:R-:W-:Y:S02]  /*d070*/  F2FP.BF16.F32.PACK_AB R133, R133, R8 ;  /* 0x000000088585723e */ /* 0x000fe400000010ff */
[----:B------:R-:W-:Y:S02]  /*d080*/  F2FP.BF16.F32.PACK_AB R31, R100, R31 ;  /* 0x0000001f641f723e */ /* 0x000fe400000010ff */
[----:B------:R-:W-:-:S02]  /*d090*/  F2FP.BF16.F32.PACK_AB R30, R101, R30 ;  /* 0x0000001e651e723e */ /* 0x000fc400000010ff */
[----:B------:R-:W-:Y:S02]  /*d0a0*/  F2FP.BF16.F32.PACK_AB R33, R94, R33 ;  /* 0x000000215e21723e */ /* 0x000fe400000010ff */
[----:B------:R-:W-:Y:S02]  /*d0b0*/  F2FP.BF16.F32.PACK_AB R32, R95, R32 ;  /* 0x000000205f20723e */ /* 0x000fe400000010ff */
[----:B------:R-:W-:Y:S02]  /*d0c0*/  F2FP.BF16.F32.PACK_AB R29, R102, R29 ;  /* 0x0000001d661d723e */ /* 0x000fe400000010ff */
[----:B------:R-:W-:Y:S02]  /*d0d0*/  F2FP.BF16.F32.PACK_AB R28, R103, R28 ;  /* 0x0000001c671c723e */ /* 0x000fe400000010ff */
[----:B------:R-:W-:Y:S02]  /*d0e0*/  F2FP.BF16.F32.PACK_AB R21, R116, R21 ;  /* 0x000000157415723e */ /* 0x000fe400000010ff */
[----:B------:R-:W-:-:S02]  /*d0f0*/  F2FP.BF16.F32.PACK_AB R20, R117, R20 ;  /* 0x000000147514723e */ /* 0x000fc400000010ff */
[----:B------:R-:W-:Y:S02]  /*d100*/  F2FP.BF16.F32.PACK_AB R27, R108, R27 ;  /* 0x0000001b6c1b723e */ /* 0x000fe400000010ff */
[----:B------:R-:W-:Y:S02]  /*d110*/  F2FP.BF16.F32.PACK_AB R25, R110, R25 ;  /* 0x000000196e19723e */ /* 0x000fe400000010ff */
[----:B------:R-:W-:Y:S02]  /*d120*/  F2FP.BF16.F32.PACK_AB R26, R109, R26 ;  /* 0x0000001a6d1a723e */ /* 0x000fe400000010ff */
[----:B------:R-:W-:Y:S01]  /*d130*/  F2FP.BF16.F32.PACK_AB R24, R111, R24 ;  /* 0x000000186f18723e */ /* 0x000fe200000010ff */
[----:B0-----:R-:W-:Y:S01]  /*d140*/  IMAD.SHL.U32 R4, R36, 0x4, RZ ;  /* 0x0000000424047824 */ /* 0x001fe200078e00ff */
[----:B------:R-:W-:Y:S02]  /*d150*/  F2FP.BF16.F32.PACK_AB R15, R118, R15 ;  /* 0x0000000f760f723e */ /* 0x000fe400000010ff */
[----:B------:R-:W-:-:S02]  /*d160*/  F2FP.BF16.F32.PACK_AB R14, R119, R14 ;  /* 0x0000000e770e723e */ /* 0x000fc400000010ff */
[----:B------:R-:W-:Y:S02]  /*d170*/  F2FP.BF16.F32.PACK_AB R13, R124, R13 ;  /* 0x0000000d7c0d723e */ /* 0x000fe400000010ff */
[----:B------:R-:W-:Y:S02]  /*d180*/  F2FP.BF16.F32.PACK_AB R11, R126, R11 ;  /* 0x0000000b7e0b723e */ /* 0x000fe400000010ff */
[----:B------:R-:W-:Y:S02]  /*d190*/  F2FP.BF16.F32.PACK_AB R12, R125, R12 ;  /* 0x0000000c7d0c723e */ /* 0x000fe400000010ff */
[----:B------:R-:W-:Y:S01]  /*d1a0*/  F2FP.BF16.F32.PACK_AB R10, R127, R10 ;  /* 0x0000000a7f0a723e */ /* 0x000fe200000010ff */
[----:B------:R-:W-:Y:S01]  /*d1b0*/  USHF.R.S32.HI UR12, URZ, 0x1f, UR40 ;  /* 0x0000001f3f0c7899 */ /* 0x000fe20008011428 */
[----:B------:R-:W-:Y:S01]  /*d1c0*/  LOP3.LUT R4, R4, 0xc, RZ, 0xc0, !PT ;  /* 0x0000000c04047812 */ /* 0x000fe200078ec0ff */
[----:B------:R-:W-:Y:S01]  /*d1d0*/  ULDC.64 UR8, c[0x0][0xb90] ;  /* 0x0002e40000087ab9 */ /* 0x000fe20000000a00 */
[----:B------:R-:W-:-:S02]  /*d1e0*/  F2FP.BF16.F32.PACK_AB R7, R134, R7 ;  /* 0x000000078607723e */ /* 0x000fc400000010ff */
[----:B------:R-:W-:Y:S02]  /*d1f0*/  F2FP.BF16.F32.PACK_AB R6, R135, R6 ;  /* 0x000000068706723e */ /* 0x000fe400000010ff */
[----:B------:R-:W-:Y:S02]  /*d200*/  F2FP.BF16.F32.PACK_AB R35, R92, R35 ;  /* 0x000000235c23723e */ /* 0x000fe400000010ff */
[----:B------:R-:W-:Y:S01]  /*d210*/  F2FP.BF16.F32.PACK_AB R34, R93, R34 ;  /* 0x000000225d22723e */ /* 0x000fe200000010ff */
[----:B------:R-:W-:Y:S01]  /*d220*/  USHF.R.S32.HI UR13, URZ, 0x1f, UR39 ;  /* 0x0000001f3f0d7899 */ /* 0x000fe20008011427 */
[----:B------:R-:W-:Y:S01]  /*d230*/  BAR.SYNC.DEFER_BLOCKING 0x1, 0x180 ;  /* 0x0046000000007b1d */ /* 0x000fe20000010000 */
[----:B------:R-:W-:-:S05]  /*d240*/  IADD3 R4, P0, R4, UR6, RZ ;  /* 0x0000000604047c10 */ /* 0x000fca000ff1e0ff */
[----:B------:R-:W-:Y:S01]  /*d250*/  IMAD.X R5, RZ, RZ, UR7, P0 ;  /* 0x00000007ff057e24 */ /* 0x000fe200080e06ff */
[----:B------:R-:W-:-:S04]  /*d260*/  ULDC.64 UR10, c[0x0][0xb98] ;  /* 0x0002e600000a7ab9 */ /* 0x000fc80000000a00 */
[----:B------:R0:W3:Y:S01]  /*d270*/  LDG.E.CONSTANT R4, desc[UR52][R4.64] ;  /* 0x0000003404047981 */ /* 0x0000e2000c1e9900 */
[----:B------:R-:W-:Y:S02]  /*d280*/  MOV R8, R0 ;  /* 0x0000000000087202 */ /* 0x000fe40000000f00 */
[----:B--2---:R-:W-:Y:S01]  /*d290*/  MOV R9, R39 ;  /* 0x0000002700097202 */ /* 0x004fe20000000f00 */
[----:B------:R-:W-:Y:S02]  /*d2a0*/  UIMAD UR5, UR12, UR8, URZ ;  /* 0x000000080c0572a4 */ /* 0x000fe4000f8e023f */
[----:B------:R-:W-:Y:S02]  /*d2b0*/  UIMAD.WIDE.U32 UR6, UR40, UR8, URZ ;  /* 0x00000008280672a5 */ /* 0x000fe4000f8e003f */
[----:B------:R-:W-:Y:S02]  /*d2c0*/  UIMAD UR5, UR40, UR9, UR5 ;  /* 0x00000009280572a4 */ /* 0x000fe4000f8e0205 */
[----:B------:R-:W-:Y:S01]  /*d2d0*/  UIMAD UR8, UR13, UR10, URZ ;  /* 0x0000000a0d0872a4 */ /* 0x000fe2000f8e023f */
[----:B0-----:R-:W-:Y:S01]  /*d2e0*/  LOP3.LUT P0, R5, R36, 0x3, RZ, 0xc0, !PT ;  /* 0x0000000324057812 */ /* 0x001fe2000780c0ff */
[----:B------:R-:W-:-:S02]  /*d2f0*/  UIADD3 UR7, UR7, UR5, URZ ;  /* 0x0000000507077290 */ /* 0x000fc4000fffe03f */
[----:B------:R-:W-:Y:S01]  /*d300*/  UIMAD UR8, UR39, UR11, UR8 ;  /* 0x0000000b270872a4 */ /* 0x000fe2000f8e0208 */
[----:B------:R-:W-:Y:S01]  /*d310*/  ISETP.EQ.OR P0, PT, R5, 0x3, !P0 ;  /* 0x000000030500780c */ /* 0x000fe20004702670 */
[----:B------:R-:W-:Y:S01]  /*d320*/  UIMAD.WIDE.U32 UR6, UR39, UR10, UR6 ;  /* 0x0000000a270672a5 */ /* 0x000fe2000f8e0006 */
[----:B------:R-:W-:Y:S02]  /*d330*/  ULDC UR5, c[0x0][0xa88] ;  /* 0x0002a20000057ab9 */ /* 0x000fe40000000800 */
[----:B------:R-:W-:Y:S01]  /*d340*/  SEL R45, R31, R30, P0 ;  /* 0x0000001e1f2d7207 */ /* 0x000fe20000000000 */
[----:B------:R-:W-:Y:S01]  /*d350*/  ULDC.64 UR10, c[0x0][0xaf0] ;  /* 0x0002bc00000a7ab9 */ /* 0x000fe20000000a00 */
[----:B------:R-:W-:Y:S01]  /*d360*/  SEL R5, R30, R31, P0 ;  /* 0x0000001f1e057207 */ /* 0x000fe20000000000 */
[----:B------:R-:W-:Y:S01]  /*d370*/  IMAD.WIDE R30, R157, 0x2, R8 ;  /* 0x000000029d1e7825 */ /* 0x000fe200078e0208 */
[----:B------:R-:W-:Y:S02]  /*d380*/  SEL R55, R33, R32, P0 ;  /* 0x0000002021377207 */ /* 0x000fe40000000000 */
[----:B------:R-:W-:-:S02]  /*d390*/  SEL R57, R32, R33, P0 ;  /* 0x0000002120397207 */ /* 0x000fc40000000000 */
[----:B------:R-:W-:Y:S02]  /*d3a0*/  IADD3 R33, P2, R30, 0x6000, RZ ;  /* 0x000060001e217810 */ /* 0x000fe40007f5e0ff */
[----:B------:R-:W-:Y:S02]  /*d3b0*/  SEL R59, R29, R28, P0 ;  /* 0x0000001c1d3b7207 */ /* 0x000fe40000000000 */
[----:B------:R-:W-:Y:S01]  /*d3c0*/  SEL R61, R28, R29, P0 ;  /* 0x0000001d1c3d7207 */ /* 0x000fe20000000000 */
[----:B------:R-:W-:Y:S01]  /*d3d0*/  IMAD.X R29, RZ, RZ, R31, P2 ;  /* 0x000000ffff1d7224 */ /* 0x000fe200010e061f */
[----:B-1----:R-:W-:Y:S02]  /*d3e0*/  ISETP.NE.AND P2, PT, R48, 0x1, PT ;  /* 0x000000013000780c */ /* 0x002fe40003f45270 */
[----:B------:R-:W-:Y:S02]  /*d3f0*/  SEL R49, R21, R20, P0 ;  /* 0x0000001415317207 */ /* 0x000fe40000000000 */
[----:B------:R-:W-:-:S02]  /*d400*/  SEL R37, R20, R21, P0 ;  /* 0x0000001514257207 */ /* 0x000fc40000000000 */
[----:B------:R-:W-:Y:S02]  /*d410*/  IADD3 R21, P1, R30, 0x6020, RZ ;  /* 0x000060201e157810 */ /* 0x000fe40007f3e0ff */
[----:B------:R-:W-:Y:S02]  /*d420*/  SEL R47, R27, R26, P0 ;  /* 0x0000001a1b2f7207 */ /* 0x000fe40000000000 */
[----:B------:R-:W-:Y:S02]  /*d430*/  SEL R36, R26, R27, P0 ;  /* 0x0000001b1a247207 */ /* 0x000fe40000000000 */
[----:B------:R-:W-:Y:S01]  /*d440*/  SEL R63, R25, R24, P0 ;  /* 0x00000018193f7207 */ /* 0x000fe20000000000 */
[----:B------:R-:W0:Y:S01]  /*d450*/  @P2 LDC R40, c[0x0][0xbec] ;  /* 0x0002fb00ff282b82 */ /* 0x000e220000000800 */
[----:B------:R-:W-:Y:S02]  /*d460*/  SEL R65, R24, R25, P0 ;  /* 0x0000001918417207 */ /* 0x000fe40000000000 */
[----:B------:R-:W-:-:S02]  /*d470*/  SEL R67, R15, R14, P0 ;  /* 0x0000000e0f437207 */ /* 0x000fc40000000000 */
[----:B------:R-:W-:Y:S01]  /*d480*/  SEL R69, R14, R15, P0 ;  /* 0x0000000f0e457207 */ /* 0x000fe20000000000 */
[----:B------:R-:W-:Y:S01]  /*d490*/  IMAD.X R15, RZ, RZ, R31, P1 ;  /* 0x000000ffff0f7224 */ /* 0x000fe200008e061f */
[----:B------:R-:W-:Y:S01]  /*d4a0*/  LOP3.LUT R14, R21, 0x180, RZ, 0xc0, !PT ;  /* 0x00000180150e7812 */ /* 0x000fe200078ec0ff */
[----:B------:R-:W1:Y:S01]  /*d4b0*/  @P2 LDC R42, c[0x0][0xbf0] ;  /* 0x0002fc00ff2a2b82 */ /* 0x000e620000000800 */
[C---:B------:R-:W-:Y:S02]  /*d4c0*/  IADD3 R27, P3, R30.reuse, 0x3020, RZ ;  /* 0x000030201e1b7810 */ /* 0x040fe40007f7e0ff */
[----:B------:R-:W-:Y:S02]  /*d4d0*/  IADD3 R25, P4, R30, 0x3000, RZ ;  /* 0x000030001e197810 */ /* 0x000fe40007f9e0ff */
[----:B------:R-:W-:Y:S02]  /*d4e0*/  SEL R51, R13, R12, P0 ;  /* 0x0000000c0d337207 */ /* 0x000fe40000000000 */
[----:B------:R-:W-:Y:S01]  /*d4f0*/  SEL R38, R12, R13, P0 ;  /* 0x0000000d0c267207 */ /* 0x000fe20000000000 */
[----:B------:R-:W-:Y:S01]  /*d500*/  IMAD R13, R153, 0x20, R19 ;  /* 0x00000020990d7824 */ /* 0x000fe200078e0213 */
[----:B------:R-:W-:-:S02]  /*d510*/  SEL R71, R11, R10, P0 ;  /* 0x0000000a0b477207 */ /* 0x000fc40000000000 */
[----:B------:R-:W-:Y:S01]  /*d520*/  SEL R73, R10, R11, P0 ;  /* 0x0000000b0a497207 */ /* 0x000fe20000000000 */
[----:B------:R-:W-:Y:S01]  /*d530*/  IMAD.WIDE R8, R13, 0x2, R8 ;  /* 0x000000020d087825 */ /* 0x000fe200078e0208 */
[----:B------:R-:W-:Y:S02]  /*d540*/  SHF.R.U64 R14, R14, 0x3, RZ ;  /* 0x000000030e0e7819 */ /* 0x000fe400000012ff */
[----:B------:R-:W-:Y:S01]  /*d550*/  LOP3.LUT R12, R27, 0x180, RZ, 0xc0, !PT ;  /* 0x000001801b0c7812 */ /* 0x000fe200078ec0ff */
[--C-:B------:R-:W-:Y:S01]  /*d560*/  IMAD.X R13, RZ, RZ, R31.reuse, P3 ;  /* 0x000000ffff0d7224 */ /* 0x100fe200018e061f */
[----:B------:R-:W-:Y:S01]  /*d570*/  LOP3.LUT R10, R25, 0x180, RZ, 0xc0, !PT ;  /* 0x00000180190a7812 */ /* 0x000fe200078ec0ff */
[----:B------:R-:W-:Y:S01]  /*d580*/  IMAD.X R11, RZ, RZ, R31, P4 ;  /* 0x000000ffff0b7224 */ /* 0x000fe200020e061f */
[----:B------:R-:W-:Y:S02]  /*d590*/  LOP3.LUT R14, R14, R21, RZ, 0x3c, !PT ;  /* 0x000000150e0e7212 */ /* 0x000fe400078e3cff */
[----:B------:R-:W-:-:S02]  /*d5a0*/  LOP3.LUT R20, R33, 0x180, RZ, 0xc0, !PT ;  /* 0x0000018021147812 */ /* 0x000fc400078ec0ff */
[----:B------:R-:W-:Y:S02]  /*d5b0*/  SHF.R.U64 R12, R12, 0x3, RZ ;  /* 0x000000030c0c7819 */ /* 0x000fe400000012ff */
[----:B------:R-:W-:Y:S02]  /*d5c0*/  SHF.R.U64 R10, R10, 0x3, RZ ;  /* 0x000000030a0a7819 */ /* 0x000fe400000012ff */
[----:B------:R-:W-:Y:S02]  /*d5d0*/  IADD3 R21, P5, R30, 0x20, RZ ;  /* 0x000000201e157810 */ /* 0x000fe40007fbe0ff */
[----:B------:R-:W-:Y:S02]  /*d5e0*/  SEL R75, R7, R6, P0 ;  /* 0x00000006074b7207 */ /* 0x000fe40000000000 */
[----:B------:R-:W-:Y:S02]  /*d5f0*/  SEL R77, R6, R7, P0 ;  /* 0x00000007064d7207 */ /* 0x000fe40000000000 */
[----:B------:R-:W-:-:S02]  /*d600*/  LOP3.LUT R7, R30, 0x180, RZ, 0xc0, !PT ;  /* 0x000001801e077812 */ /* 0x000fc400078ec0ff */
[----:B------:R-:W-:Y:S02]  /*d610*/  SHF.R.U64 R20, R20, 0x3, RZ ;  /* 0x0000000314147819 */ /* 0x000fe400000012ff */
[----:B------:R-:W-:Y:S02]  /*d620*/  LOP3.LUT R12, R12, R27, RZ, 0x3c, !PT ;  /* 0x0000001b0c0c7212 */ /* 0x000fe400078e3cff */
[----:B------:R-:W-:Y:S02]  /*d630*/  LOP3.LUT R10, R10, R25, RZ, 0x3c, !PT ;  /* 0x000000190a0a7212 */ /* 0x000fe400078e3cff */
[----:B------:R-:W-:Y:S01]  /*d640*/  MOV R64, R14 ;  /* 0x0000000e00407202 */ /* 0x000fe20000000f00 */
[----:B------:R-:W-:Y:S01]  /*d650*/  VIADD R15, R18, UR41 ;  /* 0x00000029120f7c36 */ /* 0x000fe20008000000 */
[----:B------:R-:W-:Y:S01]  /*d660*/  SEL R41, R35, R34, P0 ;  /* 0x0000002223297207 */ /* 0x000fe20000000000 */
[----:B------:R-:W-:Y:S01]  /*d670*/  IMAD.U32 R14, RZ, RZ, UR8 ;  /* 0x00000008ff0e7e24 */ /* 0x000fe2000f8e00ff */
[----:B------:R-:W-:Y:S01]  /*d680*/  SEL R43, R34, R35, P0 ;  /* 0x00000023222b7207 */ /* 0x000fe20000000000 */
[----:B------:R-:W-:Y:S01]  /*d690*/  ULDC.64 UR8, c[0x0][0xae8] ;  /* 0x0002ba0000087ab9 */ /* 0x000fe20000000a00 */
[----:B------:R-:W-:-:S02]  /*d6a0*/  LOP3.LUT R6, R21, 0x180, RZ, 0xc0, !PT ;  /* 0x0000018015067812 */ /* 0x000fc400078ec0ff */
[----:B------:R-:W-:Y:S02]  /*d6b0*/  IADD3 R35, P1, R8, 0x1800, RZ ;  /* 0x0000180008237810 */ /* 0x000fe40007f3e0ff */
[----:B------:R-:W-:Y:S02]  /*d6c0*/  SHF.R.U64 R7, R7, 0x3, RZ ;  /* 0x0000000307077819 */ /* 0x000fe400000012ff */
[----:B------:R-:W-:Y:S02]  /*d6d0*/  LOP3.LUT R28, R20, R33, RZ, 0x3c, !PT ;  /* 0x00000021141c7212 */ /* 0x000fe400078e3cff */
[----:B------:R-:W-:Y:S02]  /*d6e0*/  MOV R68, R12 ;  /* 0x0000000c00447202 */ /* 0x000fe40000000f00 */
[----:B------:R-:W-:Y:S01]  /*d6f0*/  MOV R70, R10 ;  /* 0x0000000a00467202 */ /* 0x000fe20000000f00 */
[----:B0-----:R-:W-:Y:S01]  /*d700*/  @P2 IMAD.HI.U32 R11, R15, R40, RZ ;  /* 0x000000280f0b2227 */ /* 0x001fe200078e00ff */
[----:B------:R-:W-:-:S02]  /*d710*/  SHF.R.U64 R6, R6, 0x3, RZ ;  /* 0x0000000306067819 */ /* 0x000fc400000012ff */
[----:B------:R-:W-:Y:S01]  /*d720*/  LOP3.LUT R34, R35, 0x180, RZ, 0xc0, !PT ;  /* 0x0000018023227812 */ /* 0x000fe200078ec0ff */
[----:B------:R-:W-:Y:S01]  /*d730*/  IMAD.MOV.U32 R10, RZ, RZ, R15 ;  /* 0x000000ffff0a7224 */ /* 0x000fe200078e000f */
[----:B------:R-:W-:Y:S01]  /*d740*/  LOP3.LUT R30, R7, R30, RZ, 0x3c, !PT ;  /* 0x0000001e071e7212 */ /* 0x000fe200078e3cff */
[----:B------:R-:W-:Y:S01]  /*d750*/  IMAD.X R7, RZ, RZ, R31, P5 ;  /* 0x000000ffff077224 */ /* 0x000fe200028e061f */
[----:B------:R-:W-:Y:S02]  /*d760*/  MOV R66, R28 ;  /* 0x0000001c00427202 */ /* 0x000fe40000000f00 */
[----:B------:R-:W-:Y:S02]  /*d770*/  LOP3.LUT R6, R6, R21, RZ, 0x3c, !PT ;  /* 0x0000001506067212 */ /* 0x000fe400078e3cff */
[----:B------:R-:W-:Y:S02]  /*d780*/  SHF.R.U64 R34, R34, 0x3, RZ ;  /* 0x0000000322227819 */ /* 0x000fe400000012ff */
[----:B-1----:R-:W-:-:S02]  /*d790*/  @P2 SHF.R.U32.HI R10, RZ, R42, R11 ;  /* 0x0000002aff0a2219 */ /* 0x002fc4000001160b */
[----:B------:R-:W-:Y:S01]  /*d7a0*/  LOP3.LUT R34, R34, R35, RZ, 0x3c, !PT ;  /* 0x0000002322227212 */ /* 0x000fe200078e3cff */
[----:B------:R-:W-:Y:S01]  /*d7b0*/  IMAD.X R35, RZ, RZ, R9, P1 ;  /* 0x000000ffff237224 */ /* 0x000fe200008e0609 */
[----:B------:R-:W-:Y:S01]  /*d7c0*/  MOV R72, R6 ;  /* 0x0000000600487202 */ /* 0x000fe20000000f00 */
[--C-:B------:R-:W-:Y:S01]  /*d7d0*/  IMAD.MOV R7, RZ, RZ, -R10.reuse ;  /* 0x000000ffff077224 */ /* 0x100fe200078e0a0a */
[----:B------:R-:W-:Y:S02]  /*d7e0*/  SHF.R.S32.HI R11, RZ, 0x1f, R10 ;  /* 0x0000001fff0b7819 */ /* 0x000fe4000001140a */
[----:B------:R-:W-:Y:S01]  /*d7f0*/  IADD3 R10, P1, R10, UR6, RZ ;  /* 0x000000060a0a7c10 */ /* 0x000fe2000ff3e0ff */
[----:B------:R-:W-:Y:S01]  /*d800*/  IMAD R7, R48, R7, R15 ;  /* 0x0000000730077224 */ /* 0x000fe200078e020f */
[----:B------:R-:W-:Y:S02]  /*d810*/  SEL R53, R132, R133, P0 ;  /* 0x0000008584357207 */ /* 0x000fe40000000000 */
[----:B------:R-:W-:-:S02]  /*d820*/  SEL R39, R133, R132, P0 ;  /* 0x0000008485277207 */ /* 0x000fc40000000000 */
[----:B------:R-:W-:Y:S01]  /*d830*/  IADD3.X R11, R11, UR7, R14, P1, !PT ;  /* 0x000000070b0b7c10 */ /* 0x000fe20008ffe40e */
[----:B------:R-:W-:Y:S01]  /*d840*/  ULDC.64 UR6, c[0x0][0xb88] ;  /* 0x0002e20000067ab9 */ /* 0x000fe20000000a00 */
[----:B------:R-:W-:Y:S02]  /*d850*/  SHF.R.S32.HI R29, RZ, 0x1f, R7 ;  /* 0x0000001fff1d7819 */ /* 0x000fe40000011407 */
[C---:B------:R-:W-:Y:S01]  /*d860*/  IADD3 R33, P3, R8.reuse, 0x3000, RZ ;  /* 0x0000300008217810 */ /* 0x040fe20007f7e0ff */
[----:B------:R-:W-:Y:S01]  /*d870*/  IMAD.WIDE.U32 R10, R7, UR6, R10 ;  /* 0x00000006070a7c25 */ /* 0x000fe2000f8e000a */
[----:B------:R-:W-:Y:S02]  /*d880*/  IADD3 R27, P4, R8, 0x4800, RZ ;  /* 0x00004800081b7810 */ /* 0x000fe40007f9e0ff */
[----:B------:R-:W-:Y:S02]  /*d890*/  LOP3.LUT R32, R33, 0x180, RZ, 0xc0, !PT ;  /* 0x0000018021207812 */ /* 0x000fe400078ec0ff */
[----:B------:R-:W-:-:S02]  /*d8a0*/  LOP3.LUT R26, R27, 0x180, RZ, 0xc0, !PT ;  /* 0x000001801b1a7812 */ /* 0x000fc400078ec0ff */
[----:B------:R-:W-:Y:S02]  /*d8b0*/  SHF.R.U64 R32, R32, 0x3, RZ ;  /* 0x0000000320207819 */ /* 0x000fe400000012ff */
[----:B------:R-:W-:Y:S02]  /*d8c0*/  SHF.R.U64 R26, R26, 0x3, RZ ;  /* 0x000000031a1a7819 */ /* 0x000fe400000012ff */
[----:B------:R-:W-:Y:S02]  /*d8d0*/  LOP3.LUT P1, RZ, R154, 0x3, RZ, 0xc0, !PT ;  /* 0x000000039aff7812 */ /* 0x000fe4000782c0ff */
[----:B------:R-:W-:Y:S01]  /*d8e0*/  LOP3.LUT R32, R32, R33, RZ, 0x3c, !PT ;  /* 0x0000002120207212 */ /* 0x000fe200078e3cff */
[--C-:B------:R-:W-:Y:S01]  /*d8f0*/  IMAD.X R33, RZ, RZ, R9.reuse, P3 ;  /* 0x000000ffff217224 */ /* 0x100fe200018e0609 */
[----:B------:R-:W-:Y:S01]  /*d900*/  LOP3.LUT R26, R26, R27, RZ, 0x3c, !PT ;  /* 0x0000001b1a1a7212 */ /* 0x000fe200078e3cff */
[----:B------:R-:W-:Y:S01]  /*d910*/  IMAD.X R27, RZ, RZ, R9, P4 ;  /* 0x000000ffff1b7224 */ /* 0x000fe200020e0609 */
[----:B------:R-:W-:-:S02]  /*d920*/  MOV R31, R30 ;  /* 0x0000001e001f7202 */ /* 0x000fc40000000f00 */
[C---:B------:R-:W-:Y:S02]  /*d930*/  IADD3 R25, P5, R8.reuse, 0x6000, RZ ;  /* 0x0000600008197810 */ /* 0x040fe40007fbe0ff */
[C---:B------:R-:W-:Y:S02]  /*d940*/  IADD3 R79, P6, R8.reuse, 0x7800, RZ ;  /* 0x00007800084f7810 */ /* 0x040fe40007fde0ff */
[----:B------:R-:W-:Y:S02]  /*d950*/  LOP3.LUT R24, R25, 0x180, RZ, 0xc0, !PT ;  /* 0x0000018019187812 */ /* 0x000fe400078ec0ff */
[----:B------:R-:W-:Y:S02]  /*d960*/  LOP3.LUT R21, R8, 0x180, RZ, 0xc0, !PT ;  /* 0x0000018008157812 */ /* 0x000fe400078ec0ff */
[----:B------:R-:W-:Y:S02]  /*d970*/  SHF.R.U64 R24, R24, 0x3, RZ ;  /* 0x0000000318187819 */ /* 0x000fe400000012ff */
[----:B------:R-:W-:-:S02]  /*d980*/  LOP3.LUT R20, R79, 0x180, RZ, 0xc0, !PT ;  /* 0x000001804f147812 */ /* 0x000fc400078ec0ff */
[----:B------:R-:W-:Y:S01]  /*d990*/  LOP3.LUT R24, R24, R25, RZ, 0x3c, !PT ;  /* 0x0000001918187212 */ /* 0x000fe200078e3cff */
[--C-:B------:R-:W-:Y:S01]  /*d9a0*/  IMAD.X R25, RZ, RZ, R9.reuse, P5 ;  /* 0x000000ffff197224 */ /* 0x100fe200028e0609 */
[----:B------:R-:W-:Y:S02]  /*d9b0*/  SHF.R.U64 R21, R21, 0x3, RZ ;  /* 0x0000000315157819 */ /* 0x000fe400000012ff */
[----:B------:R-:W-:Y:S02]  /*d9c0*/  SHF.R.U64 R20, R20, 0x3, RZ ;  /* 0x0000000314147819 */ /* 0x000fe400000012ff */
[----:B------:R-:W-:Y:S01]  /*d9d0*/  LOP3.LUT R8, R21, R8, RZ, 0x3c, !PT ;  /* 0x0000000815087212 */ /* 0x000fe200078e3cff */
[----:B------:R-:W-:Y:S01]  /*d9e0*/  IMAD.X R21, RZ, RZ, R9, P6 ;  /* 0x000000ffff157224 */ /* 0x000fe200030e0609 */
[----:B------:R-:W-:Y:S01]  /*d9f0*/  LOP3.LUT R20, R20, R79, RZ, 0x3c, !PT ;  /* 0x0000004f14147212 */ /* 0x000fe200078e3cff */
[----:B------:R-:W-:Y:S01]  /*da00*/  VIADD R0, R0, 0x19c20 ;  /* 0x00019c2000007836 */ /* 0x000fe20000000000 */
[----:B---3--:R-:W-:Y:S01]  /*da10*/  LOP3.LUT R12, R4, 0x2, RZ, 0x3c, !PT ;  /* 0x00000002040c7812 */ /* 0x008fe200078e3cff */
[----:B------:R-:W-:Y:S04]  /*da20*/  SHFL.IDX PT, R55, R55, R4, 0x1c1f ;  /* 0x001c1f0437377589 */ /* 0x000fe800000e0000 */
[----:B------:R-:W-:Y:S04]  /*da30*/  SHFL.IDX PT, R28, R57, R12, 0x1c1f ;  /* 0x001c1f0c391c7589 */ /* 0x000fe800000e0000 */
[----:B------:R-:W-:Y:S04]  /*da40*/  SHFL.IDX PT, R41, R41, R4, 0x1c1f ;  /* 0x001c1f0429297589 */ /* 0x000fe800000e0000 */
[----:B------:R-:W-:Y:S04]  /*da50*/  SHFL.IDX PT, R6, R43, R12, 0x1c1f ;  /* 0x001c1f0c2b067589 */ /* 0x000fe800000e0000 */
[----:B------:R-:W-:Y:S04]  /*da60*/  SHFL.IDX PT, R47, R47, R4, 0x1c1f ;  /* 0x001c1f042f2f7589 */ /* 0x000fe800000e0000 */
[----:B------:R-:W0:Y:S04]  /*da70*/  SHFL.IDX PT, R36, R36, R12, 0x1c1f ;  /* 0x001c1f0c24247589 */ /* 0x000e2800000e0000 */
[----:B------:R1:W-:Y:S04]  /*da80*/  SHFL.IDX PT, R13, R49, R4, 0x1c1f ;  /* 0x001c1f04310d7589 */ /* 0x0003e800000e0000 */
[----:B------:R-:W2:Y:S04]  /*da90*/  SHFL.IDX PT, R40, R37, R12, 0x1c1f ;  /* 0x001c1f0c25287589 */ /* 0x000ea800000e0000 */
[----:B------:R-:W-:Y:S01]  /*daa0*/  SHFL.IDX PT, R42, R51, R4, 0x1c1f ;  /* 0x001c1f04332a7589 */ /* 0x000fe200000e0000 */
[----:B-1----:R-:W-:-:S03]  /*dab0*/  IMAD R49, R48, UR5, RZ ;  /* 0x0000000530317c24 */ /* 0x002fc6000f8e02ff */
[----:B------:R2:W-:Y:S04]  /*dac0*/  SHFL.IDX PT, R15, R38, R12, 0x1c1f ;  /* 0x001c1f0c260f7589 */ /* 0x0005e800000e0000 */
[----:B------:R-:W-:Y:S04]  /*dad0*/  SHFL.IDX PT, R45, R45, R4, 0x1c1f ;  /* 0x001c1f042d2d7589 */ /* 0x000fe800000e0000 */
[----:B------:R1:W-:Y:S01]  /*dae0*/  SHFL.IDX PT, R14, R5, R12, 0x1c1f ;  /* 0x001c1f0c050e7589 */ /* 0x0003e200000e0000 */
[----:B0-----:R-:W-:-:S03]  /*daf0*/  SEL R30, R36, R47, P0 ;  /* 0x0000002f241e7207 */ /* 0x001fc60000000000 */
[----:B------:R-:W-:Y:S04]  /*db00*/  SHFL.IDX PT, R59, R59, R4, 0x1c1f ;  /* 0x001c1f043b3b7589 */ /* 0x000fe800000e0000 */
[----:B------:R-:W-:Y:S01]  /*db10*/  SHFL.IDX PT, R52, R61, R12, 0x1c1f ;  /* 0x001c1f0c3d347589 */ /* 0x000fe200000e0000 */
[----:B--2---:R-:W-:Y:S02]  /*db20*/  SEL R38, R40, R13, P0 ;  /* 0x0000000d28267207 */ /* 0x004fe40000000000 */
[----:B-1----:R-:W-:Y:S01]  /*db30*/  SEL R5, R55, R28, P0 ;  /* 0x0000001c37057207 */ /* 0x002fe20000000000 */
[----:B------:R-:W-:Y:S04]  /*db40*/  SHFL.IDX PT, R63, R63, R4, 0x1c1f ;  /* 0x001c1f043f3f7589 */ /* 0x000fe800000e0000 */
[----:B------:R-:W-:Y:S04]  /*db50*/  SHFL.IDX PT, R54, R65, R12, 0x1c1f ;  /* 0x001c1f0c41367589 */ /* 0x000fe800000e0000 */
[----:B------:R-:W-:Y:S04]  /*db60*/  SHFL.IDX PT, R67, R67, R4, 0x1c1f ;  /* 0x001c1f0443437589 */ /* 0x000fe800000e0000 */
[----:B------:R-:W0:Y:S04]  /*db70*/  SHFL.IDX PT, R56, R69, R12, 0x1c1f ;  /* 0x001c1f0c45387589 */ /* 0x000e2800000e0000 */
[----:B------:R-:W-:Y:S04]  /*db80*/  SHFL.IDX PT, R53, R53, R4, 0x1c1f ;  /* 0x001c1f0435357589 */ /* 0x000fe800000e0000 */
[----:B------:R-:W-:Y:S04]  /*db90*/  SHFL.IDX PT, R71, R71, R4, 0x1c1f ;  /* 0x001c1f0447477589 */ /* 0x000fe800000e0000 */
[----:B------:R0:W1:Y:S04]  /*dba0*/  SHFL.IDX PT, R46, R39, R12, 0x1c1f ;  /* 0x001c1f0c272e7589 */ /* 0x00006800000e0000 */
[----:B------:R-:W2:Y:S04]  /*dbb0*/  SHFL.IDX PT, R58, R73, R12, 0x1c1f ;  /* 0x001c1f0c493a7589 */ /* 0x000ea800000e0000 */
[----:B------:R3:W-:Y:S04]  /*dbc0*/  SHFL.IDX PT, R75, R75, R4, 0x1c1f ;  /* 0x001c1f044b4b7589 */ /* 0x0007e800000e0000 */
[----:B------:R4:W2:Y:S01]  /*dbd0*/  SHFL.IDX PT, R62, R77, R12, 0x1c1f ;  /* 0x001c1f0c4d3e7589 */ /* 0x0008a200000e0000 */
[----:B0-----:R-:W-:Y:S01]  /*dbe0*/  SEL R39, R56, R67, P0 ;  /* 0x0000004338277207 */ /* 0x001fe20000000000 */
[----:B---3--:R-:W-:-:S04]  /*dbf0*/  IMAD R4, R29, UR6, RZ ;  /* 0x000000061d047c24 */ /* 0x008fc8000f8e02ff */
[----:B------:R-:W-:Y:S01]  /*dc00*/  IMAD R29, R7, UR7, R4 ;  /* 0x00000007071d7c24 */ /* 0x000fe2000f8e0204 */
[----:B------:R-:W-:Y:S01]  /*dc10*/  SEL R7, R28, R55, P0 ;  /* 0x000000371c077207 */ /* 0x000fe20000000000 */
[----:B------:R-:W-:Y:S01]  /*dc20*/  VIADD R28, R156, UR41 ;  /* 0x000000299c1c7c36 */ /* 0x000fe20008000000 */
[----:B------:R-:W-:Y:S01]  /*dc30*/  SEL R4, R41, R6, P0 ;  /* 0x0000000629047207 */ /* 0x000fe20000000000 */
[----:B------:R-:W-:Y:S01]  /*dc40*/  ULDC.64 UR6, c[0x0][0xb50] ;  /* 0x0002d40000067ab9 */ /* 0x000fe20000000a00 */
[----:B------:R-:W-:Y:S01]  /*dc50*/  SEL R6, R6, R41, P0 ;  /* 0x0000002906067207 */ /* 0x000fe20000000000 */
[C---:B----4-:R-:W-:Y:S01]  /*dc60*/  VIADD R12, R28.reuse, 0x8 ;  /* 0x000000081c0c7836 */ /* 0x050fe20000000000 */
[----:B------:R-:W-:Y:S01]  /*dc70*/  ISETP.GE.OR P3, PT, R28, R49, P1 ;  /* 0x000000311c00720c */ /* 0x000fe20000f66670 */
[----:B------:R-:W-:Y:S01]  /*dc80*/  IMAD.IADD R11, R11, 0x1, R29 ;  /* 0x000000010b0b7824 */ /* 0x000fe200078e021d */
[----:B------:R-:W-:Y:S01]  /*dc90*/  LEA R37, P4, R10, UR6, 0x2 ;  /* 0x000000060a257c11 */ /* 0x000fe2000f8810ff */
[----:B------:R0:W-:Y:S01]  /*dca0*/  STSM.16.M88.4 [R31], R4 ;  /* 0x000000041f007844 */ /* 0x0001e20000000200 */
[----:B------:R-:W-:-:S02]  /*dcb0*/  SEL R28, R47, R36, P0 ;  /* 0x000000242f1c7207 */ /* 0x000fc40000000000 */
[----:B------:R-:W-:Y:S01]  /*dcc0*/  SEL R36, R13, R40, P0 ;  /* 0x000000280d247207 */ /* 0x000fe20000000000 */
[----:B------:R-:W-:Y:S01]  /*dcd0*/  SHFL.IDX PT, R50, R37, RZ, 0x1c1f ;  /* 0x001c1fff25327589 */ /* 0x000fe200000e0000 */
[----:B------:R-:W-:Y:S02]  /*dce0*/  ISETP.GE.OR P1, PT, R12, R49, P1 ;  /* 0x000000310c00720c */ /* 0x000fe40000f26670 */
[----:B------:R-:W-:Y:S01]  /*dcf0*/  SEL R40, R42, R15, P0 ;  /* 0x0000000f2a287207 */ /* 0x000fe20000000000 */
[----:B------:R3:W-:Y:S01]  /*dd00*/  SHFL.IDX PT, R60, R37, 0x1, 0x1c1f ;  /* 0x003c1f00253c7f89 */ /* 0x0007e200000e0000 */
[----:B------:R-:W-:Y:S02]  /*dd10*/  SEL R12, R45, R14, P0 ;  /* 0x0000000e2d0c7207 */ /* 0x000fe40000000000 */
[----:B------:R-:W-:Y:S02]  /*dd20*/  SEL R42, R15, R42, P0 ;  /* 0x0000002a0f2a7207 */ /* 0x000fe40000000000 */
[----:B------:R-:W-:-:S02]  /*dd30*/  SEL R14, R14, R45, P0 ;  /* 0x0000002d0e0e7207 */ /* 0x000fc40000000000 */
[----:B------:R-:W-:Y:S02]  /*dd40*/  SEL R13, R59, R52, P0 ;  /* 0x000000343b0d7207 */ /* 0x000fe40000000000 */
[----:B------:R-:W-:Y:S02]  /*dd50*/  SEL R15, R52, R59, P0 ;  /* 0x0000003b340f7207 */ /* 0x000fe40000000000 */
[----:B------:R-:W-:Y:S02]  /*dd60*/  SEL R29, R63, R54, P0 ;  /* 0x000000363f1d7207 */ /* 0x000fe40000000000 */
[----:B0-----:R-:W-:Y:S01]  /*dd70*/  SEL R31, R54, R63, P0 ;  /* 0x0000003f361f7207 */ /* 0x001fe20000000000 */
[----:B------:R-:W-:Y:S01]  /*dd80*/  STSM.16.M88.4 [R72], R12 ;  /* 0x0000000c48007844 */ /* 0x000fe20000000200 */
[----:B---3--:R-:W-:Y:S02]  /*dd90*/  SEL R37, R67, R56, P0 ;  /* 0x0000003843257207 */ /* 0x008fe40000000000 */
[----:B-1----:R-:W-:Y:S01]  /*dda0*/  SEL R44, R53, R46, P0 ;  /* 0x0000002e352c7207 */ /* 0x002fe20000000000 */
[----:B------:R-:W-:Y:S01]  /*ddb0*/  STSM.16.M88.4 [R70], R28 ;  /* 0x0000001c46007844 */ /* 0x000fe20000000200 */
[----:B--2---:R-:W-:-:S02]  /*ddc0*/  SEL R41, R71, R58, P0 ;  /* 0x0000003a47297207 */ /* 0x004fc40000000000 */
[----:B------:R-:W-:Y:S01]  /*ddd0*/  SEL R43, R58, R71, P0 ;  /* 0x000000473a2b7207 */ /* 0x000fe20000000000 */
[----:B------:R0:W-:Y:S01]  /*dde0*/  STSM.16.M88.4 [R68], R36 ;  /* 0x0000002444007844 */ /* 0x0001e20000000200 */
[----:B------:R-:W-:Y:S02]  /*ddf0*/  SEL R46, R46, R53, P0 ;  /* 0x000000352e2e7207 */ /* 0x000fe40000000000 */
[----:B------:R-:W-:Y:S01]  /*de00*/  SEL R45, R75, R62, P0 ;  /* 0x0000003e4b2d7207 */ /* 0x000fe20000000000 */
[----:B------:R-:W-:Y:S01]  /*de10*/  STSM.16.M88.4 [R66], R40 ;  /* 0x0000002842007844 */ /* 0x000fe20000000200 */
[----:B------:R-:W-:Y:S02]  /*de20*/  SEL R47, R62, R75, P0 ;  /* 0x0000004b3e2f7207 */ /* 0x000fe40000000000 */
[----:B------:R-:W-:-:S03]  /*de30*/  LEA.HI.X R11, R10, UR7, R11, 0x2, P4 ;  /* 0x000000070a0b7c11 */ /* 0x000fc6000a0f140b */
[----:B------:R-:W-:Y:S04]  /*de40*/  STSM.16.M88.4 [R64], R44 ;  /* 0x0000002c40007844 */ /* 0x000fe80000000200 */
[----:B------:R-:W1:Y:S01]  /*de50*/  SHFL.IDX PT, R51, R11, RZ, 0x1c1f ;  /* 0x001c1fff0b337589 */ /* 0x000e6200000e0000 */
[----:B0-----:R-:W0:Y:S08]  /*de60*/  @P2 LDC R37, c[0x0][0xbec] ;  /* 0x0002fb00ff252b82 */ /* 0x001e300000000800 */
[----:B------:R-:W-:Y:S08]  /*de70*/  BAR.SYNC.DEFER_BLOCKING 0x1, 0x180 ;  /* 0x0046000000007b1d */ /* 0x000ff00000010000 */
[----:B------:R-:W2:Y:S01]  /*de80*/  @P2 LDC R39, c[0x0][0xbf0] ;  /* 0x0002fc00ff272b82 */ /* 0x000ea20000000800 */
[----:B------:R-:W3:Y:S01]  /*de90*/  SHFL.IDX PT, R61, R11, 0x1, 0x1c1f ;  /* 0x003c1f000b3d7f89 */ /* 0x000ee200000e0000 */
[----:B------:R-:W-:-:S02]  /*dea0*/  UIMAD UR5, UR12, UR8, URZ ;  /* 0x000000080c0572a4 */ /* 0x000fc4000f8e023f */
[----:B------:R-:W-:Y:S02]  /*deb0*/  UIMAD.WIDE.U32 UR6, UR40, UR8, URZ ;  /* 0x00000008280672a5 */ /* 0x000fe4000f8e003f */
[----:B------:R-:W-:Y:S01]  /*dec0*/  UIMAD UR5, UR40, UR9, UR5 ;  /* 0x00000009280572a4 */ /* 0x000fe2000f8e0205 */
[----:B-1----:R1:W-:Y:S04]  /*ded0*/  @!P3 ST.E desc[UR52][R50.64], R2 ;  /* 0x000000023200b985 */ /* 0x0023e8000c101934 */
[----:B---3--:R3:W-:Y:S01]  /*dee0*/  @!P1 ST.E desc[UR52][R60.64], R3 ;  /* 0x000000033c009985 */ /* 0x0087e2000c101934 */
[----:B-1----:R-:W-:-:S03]  /*def0*/  IMAD R2, R152, 0x60, R153 ;  /* 0x0000006098027824 */ /* 0x002fc600078e0299 */
[----:B------:R1:W5:Y:S01]  /*df00*/  LD.E.128 R56, desc[UR52][R24.64] ;  /* 0x0000003418387980 */ /* 0x000362000c101d00 */
[----:B------:R-:W-:Y:S02]  /*df10*/  UIMAD UR8, UR13, UR10, URZ ;  /* 0x0000000a0d0872a4 */ /* 0x000fe4000f8e023f */
[----:B------:R-:W-:Y:S01]  /*df20*/  UIADD3 UR7, UR7, UR5, URZ ;  /* 0x0000000507077290 */ /* 0x000fe2000fffe03f */
[----:B------:R4:W5:Y:S04]  /*df30*/  LD.E.128 R28, desc[UR52][R20.64] ;  /* 0x00000034141c7980 */ /* 0x000968000c101d00 */
[----:B------:R-:W5:Y:S01]  /*df40*/  LD.E.128 R8, desc[UR52][R8.64] ;  /* 0x0000003408087980 */ /* 0x000f62000c101d00 */
[----:B-1----:R-:W-:-:S03]  /*df50*/  VIADD R24, R2, UR41 ;  /* 0x0000002902187c36 */ /* 0x002fc60008000000 */
[----:B------:R-:W5:Y:S01]  /*df60*/  LD.E.128 R4, desc[UR52][R34.64] ;  /* 0x0000003422047980 */ /* 0x000f62000c101d00 */
[----:B0-----:R-:W-:Y:S01]  /*df70*/  @P2 IMAD.HI.U32 R2, R24, R37, RZ ;  /* 0x0000002518022227 */ /* 0x001fe200078e00ff */
[----:B------:R-:W-:Y:S02]  /*df80*/  UIMAD UR5, UR39, UR11, UR8 ;  /* 0x0000000b270572a4 */ /* 0x000fe4000f8e0208 */
[----:B------:R-:W5:Y:S01]  /*df90*/  LD.E.128 R52, desc[UR52][R32.64] ;  /* 0x0000003420347980 */ /* 0x000f62000c101d00 */
[----:B----4-:R-:W-:Y:S01]  /*dfa0*/  IMAD.MOV.U32 R21, RZ, RZ, R24 ;  /* 0x000000ffff157224 */ /* 0x010fe200078e0018 */
        /* <DEDUP_REMOVED lines=13> */
[----:B---3--:R-:W-:-:S02]  /*e080*/  IMAD.U32 R3, RZ, RZ, UR7 ;  /* 0x00000007ff037e24 */ /* 0x008fc4000f8e00ff */
        /* <DEDUP_REMOVED lines=10> */
[----:B------:R-:W-:Y:S02]  /*e130*/  VIADD R34, R153, UR41 ;  /* 0x0000002999227c36 */ /* 0x000fe40008000000 */
[C---:B------:R-:W-:Y:S02]  /*e140*/  IMAD R21, R25.reuse, UR7, R20 ;  /* 0x0000000719157c24 */ /* 0x040fe4000f8e0214 */
[----:B------:R-:W-:Y:S01]  /*e150*/  IMAD.WIDE.U32 R2, R25, UR6, R2 ;  /* 0x0000000619027c25 */ /* 0x000fe2000f8e0002 */
[----:B------:R-:W-:Y:S01]  /*e160*/  ISETP.GE.AND P0, PT, R34, R49, PT ;  /* 0x000000312200720c */ /* 0x000fe20003f06270 */
[----:B------:R-:W-:-:S02]  /*e170*/  ULDC.64 UR6, c[0x0][0xa80] ;  /* 0x0002a00000067ab9 */ /* 0x000fc40000000a00 */
[----:B------:R-:W-:Y:S01]  /*e180*/  IMAD.IADD R3, R3, 0x1, R21 ;  /* 0x0000000103037824 */ /* 0x000fe200078e0215 */
[C---:B------:R-:W-:Y:S02]  /*e190*/  LEA R32, P1, R2.reuse, UR6, 0x1 ;  /* 0x0000000602207c11 */ /* 0x040fe4000f8208ff */
[----:B------:R-:W-:Y:S02]  /*e1a0*/  PRMT R0, RZ, 0x654, R0 ;  /* 0x00000654ff007816 */ /* 0x000fe40000000000 */
[----:B------:R-:W-:Y:S01]  /*e1b0*/  LEA.HI.X R33, R2, UR7, R3, 0x1, P1 ;  /* 0x0000000702217c11 */ /* 0x000fe200088f0c03 */
[----:B-1----:R0:W1:Y:S01]  /*e1c0*/  SHFL.IDX PT, R20, R32, RZ, 0x1c1f ;  /* 0x001c1fff20147589 */ /* 0x00206200000e0000 */
[----:B------:R0:W-:Y:S01]  /*e1d0*/  SYNCS.ARRIVE.TRANS64.RED.A1T0 RZ, [R0+URZ], RZ ;  /* 0x000000ff00ff79a7 */ /* 0x0001e2000810043f */
[----:B------:R-:W-:Y:S02]  /*e1e0*/  BSSY B1, `(.L_x_844) ;  /* 0x0000011000017945 */ /* 0x000fe40003800000 */
[----:B------:R0:W2:Y:S01]  /*e1f0*/  SHFL.IDX PT, R21, R33, RZ, 0x1c1f ;  /* 0x001c1fff21157589 */ /* 0x0000a200000e0000 */
[----:B------:R-:W-:-:S02]  /*e200*/  SHF.R.S32.HI R74, RZ, 0x1f, R23 ;  /* 0x0000001fff4a7819 */ /* 0x000fc40000011417 */
[----:B------:R-:W-:Y:S01]  /*e210*/  SHF.R.S32.HI R76, RZ, 0x1f, R22 ;  /* 0x0000001fff4c7819 */ /* 0x000fe20000011416 */
        /* <DEDUP_REMOVED lines=13> */
.L_x_845:
[----:B------:R-:W-:Y:S05]  /*e2f0*/  BSYNC B1 ;  /* 0x0000000000017941 */ /* 0x000fea0003800000 */
.L_x_844:
[----:B0-----:R-:W-:Y:S01]  /*e300*/  VIADD R0, R34, 0x60 ;  /* 0x0000006022007836 */ /* 0x001fe20000000000 */
[----:B---3-5:R0:W3:Y:S04]  /*e310*/  SHFL.IDX PT, R9, R33, 0x1, 0x1c1f ;  /* 0x003c1f0021097f89 */ /* 0x0280e800000e0000 */
[----:B------:R-:W-:Y:S01]  /*e320*/  ISETP.GE.AND P0, PT, R0, R49, PT ;  /* 0x000000310000720c */ /* 0x000fe20003f06270 */
[----:B------:R0:W4:-:S12]  /*e330*/  SHFL.IDX PT, R8, R32, 0x1, 0x1c1f ;  /* 0x003c1f0020087f89 */ /* 0x00011800000e0000 */
[----:B0-----:R-:W-:Y:S05]  /*e340*/  @P0 BRA `(.L_x_846) ;  /* 0x0000000800340947 */ /* 0x001fea0003800000 */
[----:B------:R-:W-:Y:S02]  /*e350*/  ULDC UR5, c[0x0][0xac8] ;  /* 0x0002b20000057ab9 */ /* 0x000fe40000000800 */
[----:B------:R-:W-:Y:S02]  /*e360*/  ISETP.GE.AND P2, PT, R22, UR5, PT ;  /* 0x0000000516007c0c */ /* 0x000fe4000bf46270 */
[----:B------:R-:W-:-:S11]  /*e370*/  ISETP.GE.AND P1, PT, R19, UR5, PT ;  /* 0x0000000513007c0c */ /* 0x000fd6000bf26270 */
[C---:B----4-:R-:W-:Y:S02]  /*e380*/  @!P2 LEA R10, P0, R22.reuse, R8, 0x1 ;  /* 0x00000008160aa211 */ /* 0x050fe400078008ff */
[----:B---3--:R-:W-:Y:S02]  /*e390*/  @!P1 IMAD.WIDE R2, R19, 0x2, R8 ;  /* 0x0000000213029825 */ /* 0x008fe400078e0208 */
        /* <DEDUP_REMOVED lines=9> */
.L_x_843:
[----:B------:R-:W0:Y:S01]  /*e430*/  LDC R8, c[0x0][0xbe8] ;  /* 0x0002fa00ff087b82 */ /* 0x000e220000000800 */
[----:B------:R-:W1:Y:S01]  /*e440*/  S2R R0, SR_TID.X ;  /* 0x0000000000007919 */ /* 0x000e620000002100 */
[----:B------:R-:W-:Y:S01]  /*e450*/  USHF.R.S32.HI UR8, URZ, 0x1f, UR40 ;  /* 0x0000001f3f087899 */ /* 0x000fe20008011428 */
[----:B------:R-:W-:Y:S01]  /*e460*/  BSSY B1, `(.L_x_847) ;  /* 0x0000031000017945 */ /* 0x000fe20003800000 */
[----:B------:R-:W-:Y:S01]  /*e470*/  USHF.R.S32.HI UR9, URZ, 0x1f, UR39 ;  /* 0x0000001f3f097899 */ /* 0x000fe20008011427 */
[----:B------:R-:W-:Y:S01]  /*e480*/  IMAD R6, R152, 0x60, R153 ;  /* 0x0000006098067824 */ /* 0x000fe200078e0299 */
[----:B0-----:R-:W-:Y:S01]  /*e490*/  ISETP.NE.AND P1, PT, R8, 0x1, PT ;  /* 0x000000010800780c */ /* 0x001fe20003f25270 */
[----:B-1----:R-:W-:-:S12]  /*e4a0*/  VIADD R0, R0, 0xffffff80 ;  /* 0xffffff8000007836 */ /* 0x002fd80000000000 */
[----:B------:R-:W0:Y:S01]  /*e4b0*/  @P1 LDC R9, c[0x0][0xbec] ;  /* 0x0002fb00ff091b82 */ /* 0x000e220000000800 */
[----:B------:R-:W-:-:S07]  /*e4c0*/  ISETP.GE.AND P0, PT, R0, 0xc0, PT ;  /* 0x000000c00000780c */ /* 0x000fce0003f06270 */
[----:B------:R-:W1:Y:S06]  /*e4d0*/  @P1 LDC R11, c[0x0][0xbf0] ;  /* 0x0002fc00ff0b1b82 */ /* 0x000e6c0000000800 */
[----:B------:R-:W-:Y:S05]  /*e4e0*/  @P0 BRA `(.L_x_848) ;  /* 0x0000000000a00947 */ /* 0x000fea0003800000 */
[----:B------:R-:W2:Y:S01]  /*e4f0*/  S2R R0, SR_TID.X ;  /* 0x0000000000007919 */ /* 0x000ea20000002100 */
[----:B------:R-:W3:Y:S01]  /*e500*/  LDC R3, c[0x0][0xbe8] ;  /* 0x0002fa00ff037b82 */ /* 0x000ee20000000800 */
[----:B------:R-:W-:Y:S01]  /*e510*/  IMAD.U32 R4, RZ, RZ, UR41 ;  /* 0x00000029ff047e24 */ /* 0x000fe2000f8e00ff */
[----:B------:R-:W-:Y:S02]  /*e520*/  ULDC UR5, c[0x0][0xa88] ;  /* 0x0002a20000057ab9 */ /* 0x000fe40000000800 */
[----:B---3--:R-:W-:Y:S02]  /*e530*/  IMAD R5, R3, UR5, RZ ;  /* 0x0000000503057c24 */ /* 0x008fe4000f8e02ff */
[----:B--2---:R-:W-:-:S04]  /*e540*/  IADD3 R4, R4, -0x80, R0 ;  /* 0xffffff8004047810 */ /* 0x004fc80007ffe000 */
[----:B------:R-:W-:-:S13]  /*e550*/  ISETP.GE.AND P0, PT, R4, R5, PT ;  /* 0x000000050400720c */ /* 0x000fda0003f06270 */
[----:B------:R-:W-:Y:S05]  /*e560*/  @P0 BRA `(.L_x_848) ;  /* 0x0000000000800947 */ /* 0x000fea0003800000 */
[----:B------:R-:W-:Y:S01]  /*e570*/  ISETP.NE.AND P0, PT, R3, 0x1, PT ;  /* 0x000000010300780c */ /* 0x000fe20003f05270 */
[----:B------:R-:W-:Y:S01]  /*e580*/  ULDC.64 UR10, c[0x0][0xb90] ;  /* 0x0002e400000a7ab9 */ /* 0x000fe20000000a00 */
[----:B------:R-:W-:Y:S01]  /*e590*/  IMAD.MOV.U32 R2, RZ, RZ, R4 ;  /* 0x000000ffff027224 */ /* 0x000fe200078e0004 */
[----:B------:R-:W-:Y:S02]  /*e5a0*/  UIMAD UR5, UR8, UR10, URZ ;  /* 0x0000000a080572a4 */ /* 0x000fe4000f8e023f */
[----:B------:R-:W-:Y:S02]  /*e5b0*/  UIMAD.WIDE.U32 UR6, UR40, UR10, URZ ;  /* 0x0000000a280672a5 */ /* 0x000fe4000f8e003f */
[----:B------:R-:W-:-:S03]  /*e5c0*/  UIMAD UR5, UR40, UR11, UR5 ;  /* 0x0000000b280572a4 */ /* 0x000fc6000f8e0205 */
[----:B------:R-:W-:Y:S01]  /*e5d0*/  ULDC.64 UR10, c[0x0][0xb98] ;  /* 0x0002e600000a7ab9 */ /* 0x000fe20000000a00 */
[----:B------:R-:W-:Y:S02]  /*e5e0*/  UIADD3 UR7, UR7, UR5, URZ ;  /* 0x0000000507077290 */ /* 0x000fe4000fffe03f */
[----:B------:R-:W2:Y:S01]  /*e5f0*/  @P0 LDC R5, c[0x0][0xbec] ;  /* 0x0002fb00ff050b82 */ /* 0x000ea20000000800 */
[----:B------:R-:W-:Y:S02]  /*e600*/  UIMAD UR5, UR9, UR10, URZ ;  /* 0x0000000a090572a4 */ /* 0x000fe4000f8e023f */
[----:B------:R-:W-:Y:S02]  /*e610*/  UIMAD.WIDE.U32 UR6, UR39, UR10, UR6 ;  /* 0x0000000a270672a5 */ /* 0x000fe4000f8e0006 */
[----:B------:R-:W-:-:S03]  /*e620*/  UIMAD UR5, UR39, UR11, UR5 ;  /* 0x0000000b270572a4 */ /* 0x000fc6000f8e0205 */
[----:B------:R-:W3:Y:S01]  /*e630*/  @P0 LDC R7, c[0x0][0xbf0] ;  /* 0x0002fc00ff070b82 */ /* 0x000ee20000000800 */
[----:B------:R-:W-:Y:S01]  /*e640*/  ULDC.64 UR10, c[0x0][0xb88] ;  /* 0x0002e200000a7ab9 */ /* 0x000fe20000000a00 */
[----:B--2---:R-:W-:-:S05]  /*e650*/  @P0 IMAD.HI.U32 R0, R4, R5, RZ ;  /* 0x0000000504000227 */ /* 0x004fca00078e00ff */
[----:B---3--:R-:W-:-:S05]  /*e660*/  @P0 SHF.R.U32.HI R2, RZ, R7, R0 ;  /* 0x00000007ff020219 */ /* 0x008fca0000011600 */
[----:B------:R-:W-:-:S04]  /*e670*/  IMAD.MOV R5, RZ, RZ, -R2 ;  /* 0x000000ffff057224 */ /* 0x000fc800078e0a02 */
[----:B------:R-:W-:Y:S01]  /*e680*/  IMAD R5, R3, R5, R4 ;  /* 0x0000000503057224 */ /* 0x000fe200078e0204 */
[----:B------:R-:W-:Y:S01]  /*e690*/  SHF.R.S32.HI R3, RZ, 0x1f, R2 ;  /* 0x0000001fff037819 */ /* 0x000fe20000011402 */
[----:B------:R-:W-:Y:S01]  /*e6a0*/  IMAD.U32 R4, RZ, RZ, UR5 ;  /* 0x00000005ff047e24 */ /* 0x000fe2000f8e00ff */
        /* <DEDUP_REMOVED lines=12> */
.L_x_848:
[----:B------:R-:W-:Y:S05]  /*e770*/  BSYNC B1 ;  /* 0x0000000000017941 */ /* 0x000fea0003800000 */
.L_x_847:
[----:B------:R-:W-:Y:S01]  /*e780*/  ULDC.64 UR10, c[0x0][0xae8] ;  /* 0x0002ba00000a7ab9 */ /* 0x000fe20000000a00 */
[----:B------:R-:W-:Y:S01]  /*e790*/  VIADD R6, R6, UR41 ;  /* 0x0000002906067c36 */ /* 0x000fe20008000000 */
[----:B------:R-:W-:Y:S01]  /*e7a0*/  UIMAD UR5, UR8, UR10, URZ ;  /* 0x0000000a080572a4 */ /* 0x000fe2000f8e023f */
[----:B------:R-:W-:Y:S01]  /*e7b0*/  BSSY B1, `(.L_x_849) ;  /* 0x0000035000017945 */ /* 0x000fe20003800000 */
[----:B------:R-:W-:Y:S01]  /*e7c0*/  UIMAD.WIDE.U32 UR6, UR40, UR10, URZ ;  /* 0x0000000a280672a5 */ /* 0x000fe2000f8e003f */
[----:B0-----:R-:W-:Y:S01]  /*e7d0*/  @P1 IMAD.HI.U32 R0, R6, R9, RZ ;  /* 0x0000000906001227 */ /* 0x001fe200078e00ff */
[----:B------:R-:W-:Y:S01]  /*e7e0*/  UIMAD UR5, UR40, UR11, UR5 ;  /* 0x0000000b280572a4 */ /* 0x000fe2000f8e0205 */
[----:B------:R-:W-:Y:S02]  /*e7f0*/  SHF.R.S32.HI R14, RZ, 0x1f, R23 ;  /* 0x0000001fff0e7819 */ /* 0x000fe40000011417 */
[----:B------:R-:W-:Y:S01]  /*e800*/  ULDC.64 UR10, c[0x0][0xaf0] ;  /* 0x0002bc00000a7ab9 */ /* 0x000fe20000000a00 */
[----:B------:R-:W-:Y:S01]  /*e810*/  UIADD3 UR7, UR7, UR5, URZ ;  /* 0x0000000507077290 */ /* 0x000fe2000fffe03f */
[----:B--2---:R-:W-:Y:S01]  /*e820*/  IMAD.MOV.U32 R5, RZ, RZ, R6 ;  /* 0x000000ffff057224 */ /* 0x004fe200078e0006 */
[----:B------:R-:W-:Y:S01]  /*e830*/  UIMAD UR5, UR9, UR10, URZ ;  /* 0x0000000a090572a4 */ /* 0x000fe2000f8e023f */
[----:B-1----:R-:W-:Y:S01]  /*e840*/  @P1 SHF.R.U32.HI R5, RZ, R11, R0 ;  /* 0x0000000bff051219 */ /* 0x002fe20000011600 */
[----:B------:R-:W-:Y:S01]  /*e850*/  UIMAD.WIDE.U32 UR6, UR39, UR10, UR6 ;  /* 0x0000000a270672a5 */ /* 0x000fe2000f8e0006 */
[----:B------:R-:W-:Y:S01]  /*e860*/  SHF.R.S32.HI R15, RZ, 0x1f, R22 ;  /* 0x0000001fff0f7819 */ /* 0x000fe20000011416 */
        /* <DEDUP_REMOVED lines=9> */
[----:B------:R-:W-:Y:S01]  /*e900*/  ULDC.64 UR6, c[0x0][0xad8] ;  /* 0x0002b60000067ab9 */ /* 0x000fe20000000a00 */
[----:B------:R-:W-:Y:S01]  /*e910*/  IMAD.U32 R3, RZ, RZ, UR5 ;  /* 0x00000005ff037e24 */ /* 0x000fe2000f8e00ff */
[----:B------:R-:W-:Y:S01]  /*e920*/  ULDC UR5, c[0x0][0xa88] ;  /* 0x0002a20000057ab9 */ /* 0x000fe20000000800 */
[C---:B------:R-:W-:Y:S01]  /*e930*/  IMAD R9, R5.reuse, UR9, R0 ;  /* 0x0000000905097c24 */ /* 0x040fe2000f8e0200 */
[----:B------:R-:W-:Y:S01]  /*e940*/  SHF.R.S32.HI R0, RZ, 0x1f, R7 ;  /* 0x0000001fff007819 */ /* 0x000fe20000011407 */
[----:B------:R-:W-:-:S04]  /*e950*/  IMAD.WIDE.U32 R2, R5, UR8, R2 ;  /* 0x0000000805027c25 */ /* 0x000fc8000f8e0002 */
[----:B------:R-:W-:Y:S02]  /*e960*/  IMAD R0, R0, UR6, RZ ;  /* 0x0000000600007c24 */ /* 0x000fe4000f8e02ff */
[----:B------:R-:W-:Y:S02]  /*e970*/  IMAD.IADD R3, R3, 0x1, R9 ;  /* 0x0000000103037824 */ /* 0x000fe400078e0209 */
[C---:B------:R-:W-:Y:S02]  /*e980*/  IMAD R5, R7.reuse, UR7, R0 ;  /* 0x0000000707057c24 */ /* 0x040fe4000f8e0200 */
[----:B------:R-:W-:Y:S01]  /*e990*/  IMAD.WIDE.U32 R2, R7, UR6, R2 ;  /* 0x0000000607027c25 */ /* 0x000fe2000f8e0002 */
[----:B------:R-:W-:-:S03]  /*e9a0*/  ULDC.64 UR6, c[0x0][0xa80] ;  /* 0x0002a00000067ab9 */ /* 0x000fc60000000a00 */
[----:B------:R-:W-:Y:S01]  /*e9b0*/  IMAD R7, R8, UR5, RZ ;  /* 0x0000000508077c24 */ /* 0x000fe2000f8e02ff */
[----:B------:R-:W-:Y:S01]  /*e9c0*/  LEA R4, P1, R2, UR6, 0x1 ;  /* 0x0000000602047c11 */ /* 0x000fe2000f8208ff */
[----:B------:R-:W-:Y:S02]  /*e9d0*/  VIADD R0, R153, UR41 ;  /* 0x0000002999007c36 */ /* 0x000fe40008000000 */
[----:B------:R-:W-:-:S03]  /*e9e0*/  IMAD.IADD R3, R3, 0x1, R5 ;  /* 0x0000000103037824 */ /* 0x000fc600078e0205 */
[----:B------:R-:W-:Y:S02]  /*e9f0*/  ISETP.GE.AND P0, PT, R0, R7, PT ;  /* 0x000000070000720c */ /* 0x000fe40003f06270 */
[----:B------:R-:W-:Y:S02]  /*ea00*/  LEA.HI.X R5, R2, UR7, R3, 0x1, P1 ;  /* 0x0000000702057c11 */ /* 0x000fe400088f0c03 */
[----:B------:R0:W1:Y:S04]  /*ea10*/  SHFL.IDX PT, R2, R4, RZ, 0x1c1f ;  /* 0x001c1fff04027589 */ /* 0x00006800000e0000 */
[----:B------:R0:W2:Y:S05]  /*ea20*/  SHFL.IDX PT, R3, R5, RZ, 0x1c1f ;  /* 0x001c1fff05037589 */ /* 0x0000aa00000e0000 */
[----:B------:R-:W-:Y:S05]  /*ea30*/  @P0 BRA `(.L_x_850) ;  /* 0x0000000000300947 */ /* 0x000fea0003800000 */
        /* <DEDUP_REMOVED lines=9> */
[----:B------:R3:W-:Y:S04]  /*ead0*/  @!P2 ST.E.128 desc[UR52][R8.64], RZ ;  /* 0x000000ff0800a985 */ /* 0x0007e8000c101d34 */
[----:B------:R3:W-:Y:S04]  /*eae0*/  @!P3 ST.E.128 desc[UR52][R10.64], RZ ;  /* 0x000000ff0a00b985 */ /* 0x0007e8000c101d34 */
[----:B------:R3:W-:Y:S02]  /*eaf0*/  @!P4 ST.E.128 desc[UR52][R12.64], RZ ;  /* 0x000000ff0c00c985 */ /* 0x0007e4000c101d34 */
.L_x_850:
[----:B------:R-:W-:Y:S05]  /*eb00*/  BSYNC B1 ;  /* 0x0000000000017941 */ /* 0x000fea0003800000 */
.L_x_849:
        /* <DEDUP_REMOVED lines=9> */
[CC--:B-1----:R-:W-:Y:S02]  /*eba0*/  @!P3 LEA R6, P0, R22.reuse, R2.reuse, 0x1 ;  /* 0x000000021606b211 */ /* 0x0c2fe400078008ff */
[----:B---3--:R-:W-:Y:S02]  /*ebb0*/  @!P4 LEA R8, P1, R23, R2, 0x1 ;  /* 0x000000021708c211 */ /* 0x008fe400078208ff */
[----:B0---4-:R-:W-:Y:S01]  /*ebc0*/  @!P2 IMAD.WIDE R4, R19, 0x2, R2 ;  /* 0x000000021304a825 */ /* 0x011fe200078e0202 */
[-C--:B------:R-:W-:Y:S02]  /*ebd0*/  @!P3 LEA.HI.X R7, R22, R3.reuse, R15, 0x1, P0 ;  /* 0x000000031607b211 */ /* 0x080fe400000f0c0f */
[----:B------:R-:W-:Y:S02]  /*ebe0*/  @!P4 LEA.HI.X R9, R23, R3, R14, 0x1, P1 ;  /* 0x000000031709c211 */ /* 0x000fe400008f0c0e */
[----:B------:R0:W-:Y:S04]  /*ebf0*/  @!P2 ST.E.128 desc[UR52][R4.64], RZ ;  /* 0x000000ff0400a985 */ /* 0x0001e8000c101d34 */
[----:B------:R0:W-:Y:S04]  /*ec00*/  @!P3 ST.E.128 desc[UR52][R6.64], RZ ;  /* 0x000000ff0600b985 */ /* 0x0001e8000c101d34 */
[----:B------:R0:W-:Y:S02]  /*ec10*/  @!P4 ST.E.128 desc[UR52][R8.64], RZ ;  /* 0x000000ff0800c985 */ /* 0x0001e4000c101d34 */
.L_x_846:
[----:B------:R-:W-:Y:S05]  /*ec20*/  BSYNC B0 ;  /* 0x0000000000007941 */ /* 0x000fea0003800000 */
.L_x_842:
[----:B------:R-:W-:Y:S02]  /*ec30*/  ULDC UR5, c[0x0][0xc38] ;  /* 0x00030e0000057ab9 */ /* 0x000fe40000000800 */
[----:B------:R-:W-:-:S06]  /*ec40*/  UISETP.GE.AND UP0, UPT, UR4, UR5, UPT ;  /* 0x000000050400728c */ /* 0x000fcc000bf06270 */
[----:B------:R-:W-:-:S13]  /*ec50*/  PLOP3.LUT P0, PT, PT, PT, UP0, 0x80, 0x0 ;  /* 0x000000000000781c */ /* 0x000fda0003f0f008 */
[----:B------:R-:W-:Y:S05]  /*ec60*/  @!P0 BRA `(.L_x_851) ;  /* 0xffffff20000c8947 */ /* 0x000fea000383ffff */
[----:B------:R-:W-:Y:S05]  /*ec70*/  EXIT ;  /* 0x000000000000794d */ /* 0x000fea0003800000 */
.L_x_753:
[----:B------:R-:W-:-:S08]  /*ec80*/  NOP ;  /* 0x0000000000007918 */ /* 0x000fd00000000000 */
[----:B------:R-:W0:-:S00]  /*ec90*/  USETMAXREG.DEALLOC.CTAPOOL 0x20 ;  /* 0x00000020000079c8 */ /* 0x000e0000080e0500 */
[----:B0-----:R-:W-:-:S06]  /*eca0*/  LOP3.LUT R2, R0, 0x3, RZ, 0xc0, !PT ;  /* 0x0000000300027812 */ /* 0x001fcc00078ec0ff */
[----:B------:R-:W0:Y:S01]  /*ecb0*/  S2UR UR5, SR_CTAID.X ;  /* 0x00000000000579c3 */ /* 0x000e220000002500 */
[----:B------:R-:W-:Y:S01]  /*ecc0*/  LOP3.LUT R17, R17, 0xfffff7ff, RZ, 0xc0, !PT ;  /* 0xfffff7ff11117812 */ /* 0x000fe200078ec0ff */
[----:B------:R-:W-:Y:S01]  /*ecd0*/  STL [R1+0x14], RZ ;  /* 0x000014ff01007387 */ /* 0x000fe20000100800 */
[----:B------:R-:W-:Y:S02]  /*ece0*/  IMAD.MOV.U32 R22, RZ, RZ, RZ ;  /* 0x000000ffff167224 */ /* 0x000fe400078e00ff */
[----:B------:R-:W-:Y:S01]  /*ecf0*/  IMAD.MOV.U32 R23, RZ, RZ, 0x1 ;  /* 0x00000001ff177424 */ /* 0x000fe200078e00ff */
[----:B------:R1:W2:Y:S02]  /*ed00*/  SHFL.IDX PT, R3, R2, RZ, 0x1f ;  /* 0x00001fff02037589 */ /* 0x0002a400000e0000 */
[----:B-1----:R-:W0:Y:S01]  /*ed10*/  LDC R2, c[0x0][0xc38] ;  /* 0x00030e00ff027b82 */ /* 0x002e220000000800 */
[----:B--2---:R-:W-:-:S13]  /*ed20*/  ISETP.NE.AND P0, PT, R3, RZ, PT ;  /* 0x000000ff0300720c */ /* 0x004fda0003f05270 */
[----:B------:R-:W-:Y:S01]  /*ed30*/  @P0 LOP3.LUT R17, R17, 0x800, RZ, 0xfc, !PT ;  /* 0x0000080011110812 */ /* 0x000fe200078efcff */
[----:B------:R-:W-:Y:S06]  /*ed40*/  @P0 BAR.ARV 0x4, 0x200 ;  /* 0x0108000000000b1d */ /* 0x000fec0000002000 */
[----:B0-----:R-:W-:-:S13]  /*ed50*/  ISETP.LE.AND P0, PT, R2, UR5, PT ;  /* 0x0000000502007c0c */ /* 0x001fda000bf03270 */
[----:B------:R-:W-:Y:S05]  /*ed60*/  @P0 BRA `(.L_x_852) ;  /* 0x0000004000f00947 */ /* 0x000fea0003800000 */
[----:B------:R-:W0:Y:S01]  /*ed70*/  S2R R12, SR_TID.X ;  /* 0x00000000000c7919 */ /* 0x000e220000002100 */
[----:B------:R-:W-:Y:S01]  /*ed80*/  IMAD.SHL.U32 R6, R0, 0x800, RZ ;  /* 0x0000080000067824 */ /* 0x000fe200078e00ff */
[----:B------:R-:W-:Y:S01]  /*ed90*/  ULDC.64 UR42, c[0x0][0x2f0] ;  /* 0x0000bc00002a7ab9 */ /* 0x000fe20000000a00 */
[----:B------:R-:W-:Y:S01]  /*eda0*/  LOP3.LUT R17, R17, 0xfffffffb, RZ, 0xc0, !PT ;  /* 0xfffffffb11117812 */ /* 0x000fe200078ec0ff */
[----:B------:R-:W-:Y:S01]  /*edb0*/  ULDC UR6, c[0x0][0x2b8] ;  /* 0x0000ae0000067ab9 */ /* 0x000fe20000000800 */
[----:B------:R-:W-:Y:S01]  /*edc0*/  MOV R16, 0x400 ;  /* 0x0000040000107802 */ /* 0x000fe20000000f00 */
[----:B------:R-:W-:Y:S01]  /*edd0*/  ULDC.64 UR8, c[0x0][0x418] ;  /* 0x0001060000087ab9 */ /* 0x000fe20000000a00 */
[----:B------:R-:W-:Y:S01]  /*ede0*/  ULDC UR4, c[0x0][0x424] ;  /* 0x0001090000047ab9 */ /* 0x000fe20000000800 */
[----:B------:R-:W-:Y:S01]  /*edf0*/  UISETP.NE.U32.AND UP0, UPT, UR8, URZ, UPT ;  /* 0x0000003f0800728c */ /* 0x000fe2000bf05070 */
[----:B------:R-:W-:Y:S01]  /*ee00*/  LEA R16, R29, R16, 0x18 ;  /* 0x000000101d107211 */ /* 0x000fe200078ec0ff */
[----:B------:R-:W-:Y:S01]  /*ee10*/  ULDC UR40, c[0x0][0x288] ;  /* 0x0000a20000287ab9 */ /* 0x000fe20000000800 */
[----:B------:R-:W-:Y:S01]  /*ee20*/  ULDC UR41, c[0x0][0x448] ;  /* 0x0001120000297ab9 */ /* 0x000fe20000000800 */
[----:B------:R-:W-:Y:S01]  /*ee30*/  UISETP.NE.AND.EX UP0, UPT, UR9, URZ, UPT, UP0 ;  /* 0x0000003f0900728c */ /* 0x000fe2000bf05300 */
[----:B------:R-:W-:Y:S01]  /*ee40*/  IMAD.MOV.U32 R23, RZ, RZ, 0x1 ;  /* 0x00000001ff177424 */ /* 0x000fe200078e00ff */
[----:B------:R-:W-:Y:S01]  /*ee50*/  UIMAD UR41, UR41, UR40, URZ ;  /* 0x00000028292972a4 */ /* 0x000fe2000f8e023f */
[----:B------:R-:W-:Y:S01]  /*ee60*/  IMAD.MOV.U32 R22, RZ, RZ, RZ ;  /* 0x000000ffff167224 */ /* 0x000fe200078e00ff */
[----:B------:R-:W-:Y:S01]  /*ee70*/  USEL UR4, UR4, 0x1, UP0 ;  /* 0x0000000104047887 */ /* 0x000fe20008000000 */
[----:B------:R-:W-:Y:S01]  /*ee80*/  ULDC UR49, c[0x0][0xc] ;  /* 0x0000030000317ab9 */ /* 0x000fe20000000800 */
[----:B------:R-:W-:-:S02]  /*ee90*/  ULOP3.LUT UR48, UR38, 0x2, URZ, 0xfc, !UPT ;  /* 0x0000000226307892 */ /* 0x000fc4000f8efc3f */
[----:B------:R-:W-:Y:S02]  /*eea0*/  UIMAD UR42, UR4, UR42, URZ ;  /* 0x0000002a042a72a4 */ /* 0x000fe4000f8e023f */
[----:B------:R-:W-:Y:S02]  /*eeb0*/  ULOP3.LUT UR47, UR38, 0x1, URZ, 0xfc, !UPT ;  /* 0x00000001262f7892 */ /* 0x000fe4000f8efc3f */
[----:B------:R-:W-:Y:S02]  /*eec0*/  UIADD3 UR4, UR42, 0x7f, URZ ;  /* 0x0000007f2a047890 */ /* 0x000fe4000fffe03f */
[----:B------:R-:W-:Y:S02]  /*eed0*/  UIADD3 UR46, UR42, 0x1, -UR40 ;  /* 0x000000012a2e7890 */ /* 0x000fe4000fffe828 */
[----:B------:R-:W-:Y:S01]  /*eee0*/  UIADD3 UR40, UR42, -UR40, URZ ;  /* 0x800000282a287290 */ /* 0x000fe2000fffe03f */
[C---:B0-----:R-:W-:Y:S01]  /*eef0*/  IMAD.SHL.U32 R4, R12.reuse, 0x80, RZ ;  /* 0x000000800c047824 */ /* 0x041fe200078e00ff */
[----:B------:R-:W-:Y:S01]  /*ef00*/  SHF.R.U32.HI R3, RZ, 0x1, R12 ;  /* 0x00000001ff037819 */ /* 0x000fe2000001160c */
[----:B------:R-:W-:-:S02]  /*ef10*/  IMAD.SHL.U32 R0, R12, 0x20, RZ ;  /* 0x000000200c007824 */ /* 0x000fc400078e00ff */
[----:B------:R-:W-:Y:S01]  /*ef20*/  IMAD.SHL.U32 R11, R12, 0x4, RZ ;  /* 0x000000040c0b7824 */ /* 0x000fe200078e00ff */
[----:B------:R-:W-:Y:S01]  /*ef30*/  LOP3.LUT R5, R4, 0x400, RZ, 0xc0, !PT ;  /* 0x0000040004057812 */ /* 0x000fe200078ec0ff */
[----:B------:R-:W-:Y:S01]  /*ef40*/  IMAD.SHL.U32 R9, R12, 0x2, RZ ;  /* 0x000000020c097824 */ /* 0x000fe200078e00ff */
[----:B------:R-:W-:Y:S02]  /*ef50*/  LOP3.LUT R2, R0, 0x80, RZ, 0xc0, !PT ;  /* 0x0000008000027812 */ /* 0x000fe400078ec0ff */
[----:B------:R-:W-:Y:S01]  /*ef60*/  LOP3.LUT R6, R5, 0x800, R6, 0xf8, !PT ;  /* 0x0000080005067812 */ /* 0x000fe200078ef806 */
[----:B------:R-:W-:Y:S01]  /*ef70*/  IMAD.SHL.U32 R5, R12, 0x10, RZ ;  /* 0x000000100c057824 */ /* 0x000fe200078e00ff */
[----:B------:R-:W-:Y:S02]  /*ef80*/  LOP3.LUT R2, R2, 0x10, R3, 0xf8, !PT ;  /* 0x0000001002027812 */ /* 0x000fe400078ef803 */
[----:B------:R-:W-:Y:S02]  /*ef90*/  LOP3.LUT R3, R3, 0x20, RZ, 0xc0, !PT ;  /* 0x0000002003037812 */ /* 0x000fe400078ec0ff */
[----:B------:R-:W-:-:S02]  /*efa0*/  LOP3.LUT R10, R5, 0x10, RZ, 0xc0, !PT ;  /* 0x00000010050a7812 */ /* 0x000fc400078ec0ff */
[----:B------:R-:W-:Y:S02]  /*efb0*/  LOP3.LUT R7, R3, 0x10, R12, 0xf8, !PT ;  /* 0x0000001003077812 */ /* 0x000fe400078ef80c */
[----:B------:R-:W-:Y:S02]  /*efc0*/  LOP3.LUT R3, R2, 0x10, R11, 0x78, !PT ;  /* 0x0000001002037812 */ /* 0x000fe400078e780b */
[----:B------:R-:W-:Y:S02]  /*efd0*/  LOP3.LUT R2, R10, 0x20, RZ, 0xfc, !PT ;  /* 0x000000200a027812 */ /* 0x000fe400078efcff */
[----:B------:R-:W-:Y:S02]  /*efe0*/  LOP3.LUT R4, R7, 0x380, R4, 0xf8, !PT ;  /* 0x0000038007047812 */ /* 0x000fe400078ef804 */
[C---:B------:R-:W-:Y:S02]  /*eff0*/  ISETP.GE.AND P0, PT, R2.reuse, UR43, PT ;  /* 0x0000002b02007c0c */ /* 0x040fe4000bf06270 */
[----:B------:R-:W-:-:S02]  /*f000*/  ISETP.GE.AND P2, PT, R2, UR43, PT ;  /* 0x0000002b02007c0c */ /* 0x000fc4000bf46270 */
[----:B------:R-:W-:Y:S01]  /*f010*/  ISETP.GE.AND P1, PT, R2, UR6, PT ;  /* 0x0000000602007c0c */ /* 0x000fe2000bf26270 */
[----:B------:R-:W-:Y:S01]  /*f020*/  IMAD.MOV.U32 R2, RZ, RZ, 0x40 ;  /* 0x00000040ff027424 */ /* 0x000fe200078e00ff */
[----:B------:R-:W-:Y:S02]  /*f030*/  LOP3.LUT R7, R10, 0x40, RZ, 0xfc, !PT ;  /* 0x000000400a077812 */ /* 0x000fe400078efcff */
[----:B------:R-:W-:Y:S02]  /*f040*/  LOP3.LUT R0, R0, 0x360, RZ, 0xc0, !PT ;  /* 0x0000036000007812 */ /* 0x000fe400078ec0ff */
[----:B------:R-:W-:Y:S02]  /*f050*/  LOP3.LUT R8, R5, 0x90, RZ, 0xc0, !PT ;  /* 0x0000009005087812 */ /* 0x000fe400078ec0ff */
[----:B------:R-:W-:Y:S02]  /*f060*/  LOP3.LUT R0, R0, 0x400, R5, 0xf8, !PT ;  /* 0x0000040000007812 */ /* 0x000fe400078ef805 */
[----:B------:R-:W-:-:S02]  /*f070*/  @P0 LOP3.LUT R17, R17, 0x4, RZ, 0xfc, !PT ;  /* 0x0000000411110812 */ /* 0x000fc400078efcff */
[----:B------:R-:W-:Y:S02]  /*f080*/  LOP3.LUT P0, RZ, R12, 0x4, RZ, 0xc0, !PT ;  /* 0x000000040cff7812 */ /* 0x000fe4000780c0ff */
[----:B------:R-:W-:Y:S02]  /*f090*/  LOP3.LUT R17, R17, 0xfffffdff, RZ, 0xc0, !PT ;  /* 0xfffffdff11117812 */ /* 0x000fe400078ec0ff */
[----:B------:R-:W-:Y:S02]  /*f0a0*/  LOP3.LUT R8, R8, 0x10, R9, 0x78, !PT ;  /* 0x0000001008087812 */ /* 0x000fe400078e7809 */
[----:B------:R-:W-:Y:S02]  /*f0b0*/  @P2 LOP3.LUT R17, R17, 0x200, RZ, 0xfc, !PT ;  /* 0x0000020011112812 */ /* 0x000fe400078efcff */
[----:B------:R-:W-:Y:S02]  /*f0c0*/  ISETP.GE.AND P2, PT, R7, UR43, PT ;  /* 0x0000002b07007c0c */ /* 0x000fe4000bf46270 */
[----:B------:R-:W-:-:S02]  /*f0d0*/  LOP3.LUT R17, R17, 0xffffffbf, RZ, 0xc0, !PT ;  /* 0xffffffbf11117812 */ /* 0x000fc400078ec0ff */
[----:B------:R-:W-:Y:S02]  /*f0e0*/  SEL R2, R2, 0xffffffc0, !P0 ;  /* 0xffffffc002027807 */ /* 0x000fe40004000000 */
[----:B------:R-:W-:Y:S02]  /*f0f0*/  @P1 LOP3.LUT R17, R17, 0x40, RZ, 0xfc, !PT ;  /* 0x0000004011111812 */ /* 0x000fe400078efcff */
[----:B------:R-:W-:Y:S02]  /*f100*/  LOP3.LUT R0, R0, R3, RZ, 0xfc, !PT ;  /* 0x0000000300007212 */ /* 0x000fe400078efcff */
[--C-:B------:R-:W-:Y:S02]  /*f110*/  LOP3.LUT R2, R8, 0x760, R5.reuse, 0xf8, !PT ;  /* 0x0000076008027812 */ /* 0x100fe400078ef805 */
[----:B------:R-:W-:Y:S01]  /*f120*/  ISETP.GE.AND P1, PT, R7, UR43, PT ;  /* 0x0000002b07007c0c */ /* 0x000fe2000bf26270 */
[----:B------:R0:W-:Y:S01]  /*f130*/  STL [R1+0x8], R0 ;  /* 0x0000080001007387 */ /* 0x0001e20000100800 */
[----:B------:R-:W-:Y:S01]  /*f140*/  LOP3.LUT R5, R4, 0x70, R5, 0x78, !PT ;  /* 0x0000007004057812 */ /* 0x000fe200078e7805 */
[----:B------:R-:W-:Y:S01]  /*f150*/  IMAD.U32 R4, RZ, RZ, UR5 ;  /* 0x00000005ff047e24 */ /* 0x000fe2000f8e00ff */
[----:B------:R-:W-:Y:S01]  /*f160*/  LOP3.LUT R17, R17, 0xfffffffd, RZ, 0xc0, !PT ;  /* 0xfffffffd11117812 */ /* 0x000fe200078ec0ff */
[----:B------:R-:W-:Y:S01]  /*f170*/  STL [R1], R2 ;  /* 0x0000000201007387 */ /* 0x000fe20000100800 */
[----:B------:R-:W-:Y:S01]  /*f180*/  ISETP.GE.AND P0, PT, R7, UR6, PT ;  /* 0x0000000607007c0c */ /* 0x000fe2000bf06270 */
[----:B------:R-:W-:Y:S01]  /*f190*/  USHF.R.S32.HI UR5, URZ, 0x1f, UR4 ;  /* 0x0000001f3f057899 */ /* 0x000fe20008011404 */
[----:B------:R-:W-:-:S02]  /*f1a0*/  @P2 LOP3.LUT R17, R17, 0x2, RZ, 0xfc, !PT ;  /* 0x0000000211112812 */ /* 0x000fc400078efcff */
[----:B------:R-:W-:Y:S01]  /*f1b0*/  LOP3.LUT R3, R12, 0x7f, RZ, 0xc0, !PT ;  /* 0x0000007f0c037812 */ /* 0x000fe200078ec0ff */
[----:B------:R-:W-:Y:S01]  /*f1c0*/  ULEA.HI UR5, UR5, UR4, URZ, 0x7 ;  /* 0x0000000405057291 */ /* 0x000fe2000f8f383f */
[----:B0-----:R-:W-:Y:S02]  /*f1d0*/  LOP3.LUT R0, R6, R5, RZ, 0xfc, !PT ;  /* 0x0000000506007212 */ /* 0x001fe400078efcff */
[----:B------:R-:W-:Y:S01]  /*f1e0*/  LOP3.LUT R17, R17, 0xfffffeff, RZ, 0xc0, !PT ;  /* 0xfffffeff11117812 */ /* 0x000fe200078ec0ff */
[----:B------:R-:W-:Y:S01]  /*f1f0*/  USHF.R.S32.HI UR39, URZ, 0x7, UR5 ;  /* 0x000000073f277899 */ /* 0x000fe20008011405 */
[----:B------:R-:W-:Y:S01]  /*f200*/  SHF.R.U32.HI R3, RZ, 0x1, R3 ;  /* 0x00000001ff037819 */ /* 0x000fe20000011603 */
[----:B------:R0:W-:Y:S01]  /*f210*/  STL [R1+0x4], R0 ;  /* 0x0000040001007387 */ /* 0x0001e20000100800 */
[----:B------:R-:W-:Y:S02]  /*f220*/  @P1 LOP3.LUT R17, R17, 0x100, RZ, 0xfc, !PT ;  /* 0x0000010011111812 */ /* 0x000fe400078efcff */
[----:B------:R-:W-:Y:S01]  /*f230*/  ISETP.GE.AND P2, PT, R10, UR43, PT ;  /* 0x0000002b0a007c0c */ /* 0x000fe2000bf46270 */
[----:B------:R1:W-:Y:S01]  /*f240*/  STL [R1+0xc], R4 ;  /* 0x00000c0401007387 */ /* 0x0003e20000100800 */
[----:B------:R-:W-:-:S02]  /*f250*/  LOP3.LUT R17, R17, 0xffffffdf, RZ, 0xc0, !PT ;  /* 0xffffffdf11117812 */ /* 0x000fc400078ec0ff */
[----:B------:R-:W-:Y:S01]  /*f260*/  ISETP.GE.AND P1, PT, R10, UR43, PT ;  /* 0x0000002b0a007c0c */ /* 0x000fe2000bf26270 */
[----:B------:R1:W-:Y:S01]  /*f270*/  STL [R1+0x14], RZ ;  /* 0x000014ff01007387 */ /* 0x0003e20000100800 */
[----:B------:R-:W-:Y:S01]  /*f280*/  @P0 LOP3.LUT R17, R17, 0x20, RZ, 0xfc, !PT ;  /* 0x0000002011110812 */ /* 0x000fe200078efcff */
[----:B0-----:R-:W-:Y:S01]  /*f290*/  IMAD.SHL.U32 R0, R12, 0x40, RZ ;  /* 0x000000400c007824 */ /* 0x001fe200078e00ff */
[----:B------:R-:W-:Y:S02]  /*f2a0*/  ISETP.GE.AND P0, PT, R10, UR6, PT ;  /* 0x000000060a007c0c */ /* 0x000fe4000bf06270 */
[----:B------:R-:W-:Y:S02]  /*f2b0*/  LOP3.LUT R17, R17, 0xfffffff7, RZ, 0xc0, !PT ;  /* 0xfffffff711117812 */ /* 0x000fe400078ec0ff */
[----:B------:R-:W-:Y:S02]  /*f2c0*/  LOP3.LUT R0, R0, 0x40, RZ, 0xc0, !PT ;  /* 0x0000004000007812 */ /* 0x000fe400078ec0ff */
[----:B------:R-:W-:-:S02]  /*f2d0*/  @P2 LOP3.LUT R17, R17, 0x8, RZ, 0xfc, !PT ;  /* 0x0000000811112812 */ /* 0x000fc400078efcff */
[----:B------:R-:W-:Y:S01]  /*f2e0*/  LOP3.LUT R3, R3, R0, RZ, 0xfc, !PT ;  /* 0x0000000003037212 */ /* 0x000fe200078efcff */
[----:B------:R-:W-:Y:S01]  /*f2f0*/  IMAD.IADD R0, R16, 0x1, R2 ;  /* 0x0000000110007824 */ /* 0x000fe200078e0202 */
[----:B------:R-:W-:-:S04]  /*f300*/  LOP3.LUT R17, R17, 0xffffff7f, RZ, 0xc0, !PT ;  /* 0xffffff7f11117812 */ /* 0x000fc800078ec0ff */
[----:B------:R1:W-:Y:S01]  /*f310*/  STL [R1+0x10], R0 ;  /* 0x0000100001007387 */ /* 0x0003e20000100800 */
[----:B------:R-:W-:-:S04]  /*f320*/  LOP3.LUT R17, R17, 0xfffffbff, RZ, 0xc0, !PT ;  /* 0xfffffbff11117812 */ /* 0x000fc800078ec0ff */
[----:B------:R-:W-:-:S04]  /*f330*/  @P1 LOP3.LUT R17, R17, 0x400, RZ, 0xfc, !PT ;  /* 0x0000040011111812 */ /* 0x000fc800078efcff */
[----:B------:R-:W-:-:S07]  /*f340*/  @P0 LOP3.LUT R17, R17, 0x80, RZ, 0xfc, !PT ;  /* 0x0000008011110812 */ /* 0x000fce00078efcff */
.L_x_925:
[----:B-1----:R-:W2:Y:S01]  /*f350*/  LDL R0, [R1+0xc] ;  /* 0x00000c0001007983 */ /* 0x002ea20000100800 */
[----:B------:R-:W-:Y:S02]  /*f360*/  ULDC UR7, c[0x0][0xc60] ;  /* 0x0003180000077ab9 */ /* 0x000fe40000000800 */
[----:B------:R-:W-:-:S11]  /*f370*/  UISETP.NE.AND UP0, UPT, UR7, 0x1, UPT ;  /* 0x000000010700788c */ /* 0x000fd6000bf05270 */
[----:B------:R-:W-:Y:S01]  /*f380*/  @UP0 ULDC UR4, c[0x0][0xc64] ;  /* 0x0003190000040ab9 */ /* 0x000fe20000000800 */
[----:B------:R-:W-:Y:S01]  /*f390*/  @UP0 ULDC UR8, c[0x0][0xc68] ;  /* 0x00031a0000080ab9 */ /* 0x000fe20000000800 */
[C---:B--2---:R-:W-:Y:S02]  /*f3a0*/  R2UR UR37, R0.reuse ;  /* 0x00000000002572ca */ /* 0x044fe400000e0000 */
[----:B------:R-:W-:-:S11]  /*f3b0*/  R2UR UR6, R0 ;  /* 0x00000000000672ca */ /* 0x000fd600000e0000 */
[----:B------:R-:W-:-:S04]  /*f3c0*/  UIMAD.WIDE.U32 UR4, UR37, UR4, URZ ;  /* 0x00000004250472a5 */ /* 0x000fc8000f8e003f */
[----:B------:R-:W-:-:S03]  /*f3d0*/  @UP0 USHF.R.U32.HI UR37, URZ, UR8, UR5 ;  /* 0x000000083f250299 */ /* 0x000fc60008011605 */
[----:B------:R-:W-:Y:S02]  /*f3e0*/  ULDC UR4, c[0x0][0xc78] ;  /* 0x00031e0000047ab9 */ /* 0x000fe40000000800 */
[----:B------:R-:W-:Y:S02]  /*f3f0*/  UISETP.GE.AND UP0, UPT, UR37, UR4, UPT ;  /* 0x000000042500728c */ /* 0x000fe4000bf06270 */
[----:B------:R-:W-:-:S04]  /*f400*/  UIADD3 UR4, -UR37, URZ, URZ ;  /* 0x0000003f25047290 */ /* 0x000fc8000fffe13f */
[----:B------:R-:W-:Y:S01]  /*f410*/  PLOP3.LUT P0, PT, PT, PT, UP0, 0x40, 0x0 ;  /* 0x000000000000781c */ /* 0x000fe20003f0e808 */
[----:B------:R-:W-:-:S12]  /*f420*/  UIMAD UR7, UR7, UR4, UR6 ;  /* 0x00000004070772a4 */ /* 0x000fd8000f8e0206 */
[----:B---3--:R-:W-:Y:S05]  /*f430*/  @P0 BRA `(.L_x_853) ;  /* 0x0000000000200947 */ /* 0x008fea0003800000 */
        /* <DEDUP_REMOVED lines=8> */
.L_x_853:
[----:B------:R-:W-:Y:S01]  /*f4c0*/  ULDC UR8, c[0x0][0xc54] ;  /* 0x0003150000087ab9 */ /* 0x000fe20000000800 */
[----:B------:R-:W-:Y:S01]  /*f4d0*/  UMOV UR6, UR7 ;  /* 0x0000000700067c82 */ /* 0x000fe20008000000 */
[----:B------:R-:W-:-:S11]  /*f4e0*/  UISETP.NE.AND UP0, UPT, UR8, 0x1, UPT ;  /* 0x000000010800788c */ /* 0x000fd6000bf05270 */
[----:B------:R-:W-:Y:S02]  /*f4f0*/  @UP0 ULDC.64 UR10, c[0x0][0xc58] ;  /* 0x00031600000a0ab9 */ /* 0x000fe40000000a00 */
[----:B------:R-:W-:-:S04]  /*f500*/  UIMAD.WIDE.U32 UR4, UR7, UR10, URZ ;  /* 0x0000000a070472a5 */ /* 0x000fc8000f8e003f */
[----:B------:R-:W-:-:S04]  /*f510*/  @UP0 USHF.R.U32.HI UR6, URZ, UR11, UR5 ;  /* 0x0000000b3f060299 */ /* 0x000fc80008011605 */
[----:B------:R-:W-:-:S12]  /*f520*/  UIMAD UR4, UR6, UR8, URZ ;  /* 0x00000008060472a4 */ /* 0x000fd8000f8e023f */
.L_x_854:
[----:B------:R-:W-:Y:S01]  /*f530*/  ULDC UR5, c[0x0][0xc48] ;  /* 0x0003120000057ab9 */ /* 0x000fe20000000800 */
[----:B------:R-:W-:Y:S01]  /*f540*/  ULDC.64 UR8, c[0x0][0xa28] ;  /* 0x00028a0000087ab9 */ /* 0x000fe20000000a00 */
[----:B------:R-:W-:Y:S01]  /*f550*/  UISETP.NE.AND UP1, UPT, UR5, 0x1, UPT ;  /* 0x000000010500788c */ /* 0x000fe2000bf25270 */
[----:B------:R-:W-:Y:S01]  /*f560*/  IMAD.MOV.U32 R28, RZ, RZ, RZ ;  /* 0x000000ffff1c7224 */ /* 0x000fe200078e00ff */
[----:B------:R-:W-:Y:S02]  /*f570*/  UIADD3 UR4, UR7, -UR4, URZ ;  /* 0x8000000407047290 */ /* 0x000fe4000fffe03f */
[----:B------:R-:W-:Y:S01]  /*f580*/  UISETP.NE.U32.AND UP0, UPT, UR8, URZ, UPT ;  /* 0x0000003f0800728c */ /* 0x000fe2000bf05070 */
[----:B------:R-:W-:Y:S02]  /*f590*/  ULDC UR5, c[0x0][0xc54] ;  /* 0x0003150000057ab9 */ /* 0x000fe40000000800 */
[----:B------:R-:W-:Y:S02]  /*f5a0*/  UIMAD UR37, UR37, UR5, UR4 ;  /* 0x00000005252572a4 */ /* 0x000fe4000f8e0204 */
[----:B------:R-:W-:-:S02]  /*f5b0*/  UISETP.NE.AND.EX UP0, UPT, UR9, URZ, UPT, UP0 ;  /* 0x0000003f0900728c */ /* 0x000fc4000bf05300 */
[----:B------:R-:W-:Y:S01]  /*f5c0*/  @UP1 ULDC UR4, c[0x0][0xc4c] ;  /* 0x0003130000041ab9 */ /* 0x000fe20000000800 */
[----:B------:R-:W-:Y:S01]  /*f5d0*/  @UP1 ULDC UR7, c[0x0][0xc50] ;  /* 0x0003140000071ab9 */ /* 0x000fe20000000800 */
[----:B------:R-:W-:Y:S02]  /*f5e0*/  UIMAD.WIDE.U32 UR4, UR37, UR4, URZ ;  /* 0x00000004250472a5 */ /* 0x000fe4000f8e003f */
[----:B------:R-:W-:Y:S01]  /*f5f0*/  UMOV UR36, UR37 ;  /* 0x0000002500247c82 */ /* 0x000fe20008000000 */
[----:B------:R-:W-:Y:S01]  /*f600*/  ULOP3.LUT UR6, URZ, UR6, URZ, 0x33, !UPT ;  /* 0x000000063f067292 */ /* 0x000fe2000f8e333f */
[----:B------:R-:W-:Y:S01]  /*f610*/  PLOP3.LUT P0, PT, PT, PT, UP0, 0x80, 0x0 ;  /* 0x000000000000781c */ /* 0x000fe20003f0f008 */
[----:B------:R-:W-:-:S03]  /*f620*/  @UP1 USHF.R.U32.HI UR36, URZ, UR7, UR5 ;  /* 0x000000073f241299 */ /* 0x000fc60008011605 */
[----:B------:R-:W-:Y:S02]  /*f630*/  @UP0 ULDC.64 UR4, c[0x0][0xa28] ;  /* 0x00028a0000040ab9 */ /* 0x000fe40000000a00 */
[----:B------:R-:W-:-:S06]  /*f640*/  @UP0 UIMAD.WIDE UR4, UR36, 0x4, UR4 ;  /* 0x00000004240408a5 */ /* 0x000fcc000f8e0204 */
[----:B------:R-:W-:Y:S01]  /*f650*/  IMAD.U32 R3, RZ, RZ, UR5 ;  /* 0x00000005ff037e24 */ /* 0x000fe2000f8e00ff */
[----:B------:R-:W-:Y:S01]  /*f660*/  ULDC UR5, c[0x0][0x448] ;  /* 0x0001120000057ab9 */ /* 0x000fe20000000800 */
[----:B------:R-:W-:Y:S01]  /*f670*/  IMAD.U32 R2, RZ, RZ, UR4 ;  /* 0x00000004ff027e24 */ /* 0x000fe2000f8e00ff */
[----:B------:R-:W-:Y:S01]  /*f680*/  ULDC UR4, c[0x0][0xc3c] ;  /* 0x00030f0000047ab9 */ /* 0x000fe20000000800 */
[----:B------:R-:W-:Y:S02]  /*f690*/  UISETP.NE.AND UP2, UPT, UR5, 0x1, UPT ;  /* 0x000000010500788c */ /* 0x000fe4000bf45270 */
[----:B------:R-:W-:Y:S01]  /*f6a0*/  UIADD3 UR6, UR6, UR4, URZ ;  /* 0x0000000406067290 */ /* 0x000fe2000fffe03f */
[----:B------:R0:W5:Y:S01]  /*f6b0*/  @P0 LDG.E R28, desc[UR52][R2.64] ;  /* 0x00000034021c0981 */ /* 0x000162000c1e1900 */
[----:B------:R-:W-:Y:S02]  /*f6c0*/  UP2UR UR50, UPR, URZ, 0x4 ;  /* 0x000000043f327883 */ /* 0x000fe40008000000 */
[----:B------:R-:W-:-:S04]  /*f6d0*/  UIMAD UR43, UR6, 0xc0, URZ ;  /* 0x000000c0062b78a4 */ /* 0x000fc8000f8e023f */
[----:B------:R-:W-:Y:S01]  /*f6e0*/  UIADD3 UR6, UR43, 0xbf, URZ ;  /* 0x000000bf2b067890 */ /* 0x000fe2000fffe03f */
[----:B------:R-:W-:Y:S01]  /*f6f0*/  @UP2 ULDC UR4, c[0x0][0x44c] ;  /* 0x0001130000042ab9 */ /* 0x000fe20000000800 */
[----:B------:R-:W-:Y:S02]  /*f700*/  @UP2 ULDC UR7, c[0x0][0x450] ;  /* 0x0001140000072ab9 */ /* 0x000fe40000000800 */
[----:B------:R-:W-:-:S04]  /*f710*/  UIMAD.WIDE.U32 UR4, UR6, UR4, URZ ;  /* 0x00000004060472a5 */ /* 0x000fc8000f8e003f */
[----:B------:R-:W-:-:S03]  /*f720*/  @UP2 USHF.R.U32.HI UR6, URZ, UR7, UR5 ;  /* 0x000000073f062299 */ /* 0x000fc60008011605 */
[----:B------:R-:W-:Y:S01]  /*f730*/  ULDC.64 UR4, c[0x0][0x9e0] ;  /* 0x0002780000047ab9 */ /* 0x000fe20000000a00 */
[----:B------:R-:W-:Y:S02]  /*f740*/  UIADD3 UR6, UR46, UR6, URZ ;  /* 0x000000062e067290 */ /* 0x000fe4000fffe03f */
[----:B------:R-:W-:Y:S02]  /*f750*/  UISETP.GE.AND UP0, UPT, UR5, 0x1, UPT ;  /* 0x000000010500788c */ /* 0x000fe4000bf06270 */
[----:B------:R-:W-:-:S04]  /*f760*/  UIADD3 UR4, UR6, UR4, URZ ;  /* 0x0000000406047290 */ /* 0x000fc8000fffe03f */
[----:B------:R-:W-:-:S13]  /*f770*/  PLOP3.LUT P0, PT, PT, PT, UP0, 0x40, 0x0 ;  /* 0x000000000000781c */ /* 0x000fda0003f0e808 */
[----:B0-----:R-:W-:Y:S05]  /*f780*/  @P0 BRA `(.L_x_855) ;  /* 0x0000000000440947 */ /* 0x001fea0003800000 */
        /* <DEDUP_REMOVED lines=10> */
.L_x_856:
[----:B------:R-:W-:-:S11]  /*f830*/  UISETP.NE.AND UP1, UPT, UR5, 0x1, UPT ;  /* 0x000000010500788c */ /* 0x000fd6000bf25270 */
[----:B------:R-:W-:Y:S02]  /*f840*/  @UP1 ULDC.64 UR10, c[0x0][0x9e8] ;  /* 0x00027a00000a1ab9 */ /* 0x000fe40000000a00 */
[----:B------:R-:W-:-:S04]  /*f850*/  UIMAD.WIDE.U32 UR6, UR8, UR10, URZ ;  /* 0x0000000a080672a5 */ /* 0x000fc8000f8e003f */
[----:B------:R-:W-:-:S12]  /*f860*/  @UP1 USHF.R.U32.HI UR8, URZ, UR11, UR7 ;  /* 0x0000000b3f081299 */ /* 0x000fd80008011607 */
.L_x_857:
[----:B------:R-:W-:-:S04]  /*f870*/  UIMAD UR8, UR8, UR5, UR5 ;  /* 0x00000005080872a4 */ /* 0x000fc8000f8e0205 */
[----:B------:R-:W-:-:S04]  /*f880*/  UISETP.LT.AND UP1, UPT, UR4, UR8, UPT ;  /* 0x000000080400728c */ /* 0x000fc8000bf21270 */
[----:B------:R-:W-:-:S12]  /*f890*/  USEL UR4, UR4, UR8, UP1 ;  /* 0x0000000804047287 */ /* 0x000fd80008800000 */
.L_x_855:
[----:B------:R-:W-:Y:S01]  /*f8a0*/  UISETP.NE.AND UP1, UPT, UR50, URZ, UPT ;  /* 0x0000003f3200728c */ /* 0x000fe2000bf25270 */
[----:B------:R-:W-:Y:S01]  /*f8b0*/  PLOP3.LUT P0, PT, PT, PT, UP0, 0x40, 0x0 ;  /* 0x000000000000781c */ /* 0x000fe20003f0e808 */
[----:B------:R-:W-:-:S04]  /*f8c0*/  UIADD3 UR4, UR4, 0x7f, URZ ;  /* 0x0000007f04047890 */ /* 0x000fc8000fffe03f */
[----:B------:R-:W-:-:S04]  /*f8d0*/  USHF.R.S32.HI UR8, URZ, 0x1f, UR4 ;  /* 0x0000001f3f087899 */ /* 0x000fc80008011404 */
[----:B------:R-:W-:Y:S01]  /*f8e0*/  ULEA.HI UR8, UR8, UR4, URZ, 0x7 ;  /* 0x0000000408087291 */ /* 0x000fe2000f8f383f */
[----:B------:R-:W-:Y:S01]  /*f8f0*/  @UP1 ULDC UR6, c[0x0][0x44c] ;  /* 0x0001130000061ab9 */ /* 0x000fe20000000800 */
[----:B------:R-:W-:Y:S01]  /*f900*/  @UP1 ULDC UR9, c[0x0][0x450] ;  /* 0x0001140000091ab9 */ /* 0x000fe20000000800 */
[----:B------:R-:W-:Y:S02]  /*f910*/  UIMAD.WIDE.U32 UR6, UR43, UR6, URZ ;  /* 0x000000062b0672a5 */ /* 0x000fe4000f8e003f */
[----:B------:R-:W-:Y:S01]  /*f920*/  UMOV UR4, UR43 ;  /* 0x0000002b00047c82 */ /* 0x000fe20008000000 */
[----:B------:R-:W-:Y:S02]  /*f930*/  USHF.R.S32.HI UR8, URZ, 0x7, UR8 ;  /* 0x000000073f087899 */ /* 0x000fe40008011408 */
[----:B------:R-:W-:Y:S02]  /*f940*/  @UP1 USHF.R.U32.HI UR4, URZ, UR9, UR7 ;  /* 0x000000093f041299 */ /* 0x000fe40008011607 */
[----:B------:R-:W-:-:S02]  /*f950*/  UISETP.LT.AND UP1, UPT, UR39, UR8, UPT ;  /* 0x000000082700728c */ /* 0x000fc4000bf21270 */
[----:B------:R-:W-:Y:S01]  /*f960*/  UIADD3 UR4, UR40, UR4, URZ ;  /* 0x0000000428047290 */ /* 0x000fe2000fffe03f */
[----:B------:R-:W-:Y:S01]  /*f970*/  ULDC UR6, c[0x0][0x9dc] ;  /* 0x0002770000067ab9 */ /* 0x000fe20000000800 */
[----:B------:R-:W-:Y:S02]  /*f980*/  USEL UR44, UR39, UR8, UP1 ;  /* 0x00000008272c7287 */ /* 0x000fe40008800000 */
[----:B------:R-:W-:Y:S01]  /*f990*/  UIADD3 UR8, UR4, -UR6, URZ ;  /* 0x8000000604087290 */ /* 0x000fe2000fffe03f */
[----:B------:R-:W-:Y:S11]  /*f9a0*/  @P0 BRA `(.L_x_858) ;  /* 0x0000000000440947 */ /* 0x000ff60003800000 */
        /* <DEDUP_REMOVED lines=10> */
.L_x_859:
[----:B------:R-:W-:-:S11]  /*fa50*/  UISETP.NE.AND UP0, UPT, UR5, 0x1, UPT ;  /* 0x000000010500788c */ /* 0x000fd6000bf05270 */
[----:B------:R-:W-:Y:S02]  /*fa60*/  @UP0 ULDC.64 UR10, c[0x0][0x9e8] ;  /* 0x00027a00000a0ab9 */ /* 0x000fe40000000a00 */
[----:B------:R-:W-:-:S04]  /*fa70*/  UIMAD.WIDE.U32 UR6, UR4, UR10, URZ ;  /* 0x0000000a040672a5 */ /* 0x000fc8000f8e003f */
[----:B------:R-:W-:-:S12]  /*fa80*/  @UP0 USHF.R.U32.HI UR4, URZ, UR11, UR7 ;  /* 0x0000000b3f040299 */ /* 0x000fd80008011607 */
.L_x_860:
[----:B------:R-:W-:-:S04]  /*fa90*/  UIMAD UR4, UR4, UR5, URZ ;  /* 0x00000005040472a4 */ /* 0x000fc8000f8e023f */
[----:B------:R-:W-:-:S04]  /*faa0*/  UISETP.LT.AND UP0, UPT, UR8, UR4, UPT ;  /* 0x000000040800728c */ /* 0x000fc8000bf01270 */
[----:B------:R-:W-:-:S12]  /*fab0*/  USEL UR8, UR8, UR4, !UP0 ;  /* 0x0000000408087287 */ /* 0x000fd8000c000000 */
.L_x_858:
[----:B------:R-:W-:Y:S01]  /*fac0*/  USHF.R.S32.HI UR4, URZ, 0x1f, UR8 ;  /* 0x0000001f3f047899 */ /* 0x000fe20008011408 */
[----:B------:R-:W-:Y:S03]  /*fad0*/  BSSY B7, `(.L_x_861) ;  /* 0x000034d000077945 */ /* 0x000fe60003800000 */
[----:B------:R-:W-:-:S04]  /*fae0*/  ULEA.HI UR4, UR4, UR8, URZ, 0x7 ;  /* 0x0000000804047291 */ /* 0x000fc8000f8f383f */
[----:B------:R-:W-:-:S04]  /*faf0*/  USHF.R.S32.HI UR4, URZ, 0x7, UR4 ;  /* 0x000000073f047899 */ /* 0x000fc80008011404 */
[----:B------:R-:W-:-:S04]  /*fb00*/  UISETP.LT.AND UP0, UPT, URZ, UR4, UPT ;  /* 0x000000043f00728c */ /* 0x000fc8000bf01270 */
[----:B------:R-:W-:-:S04]  /*fb10*/  USEL UR45, URZ, UR4, !UP0 ;  /* 0x000000043f2d7287 */ /* 0x000fc8000c000000 */
[----:B------:R-:W-:-:S06]  /*fb20*/  UISETP.GT.AND UP0, UPT, UR44, UR45, UPT ;  /* 0x0000002d2c00728c */ /* 0x000fcc000bf04270 */
[----:B------:R-:W-:-:S13]  /*fb30*/  PLOP3.LUT P0, PT, PT, PT, UP0, 0x80, 0x0 ;  /* 0x000000000000781c */ /* 0x000fda0003f0f008 */
[----:B------:R-:W-:Y:S05]  /*fb40*/  @P0 BRA `(.L_x_862) ;  /* 0x0000000000480947 */ /* 0x000fea0003800000 */
[----:B------:R-:W0:Y:S02]  /*fb50*/  S2R R0, SR_TID.X ;  /* 0x0000000000007919 */ /* 0x000e240000002100 */
[----:B0-----:R-:W-:-:S04]  /*fb60*/  LOP3.LUT R0, R0, 0x7f, RZ, 0xc0, !PT ;  /* 0x0000007f00007812 */ /* 0x001fc800078ec0ff */
[----:B------:R-:W-:-:S13]  /*fb70*/  ISETP.NE.AND P0, PT, R0, RZ, PT ;  /* 0x000000ff0000720c */ /* 0x000fda0003f05270 */
[----:B------:R-:W-:Y:S05]  /*fb80*/  @P0 BRA `(.L_x_863) ;  /* 0x0000003400040947 */ /* 0x000fea0003800000 */
[----:B------:R-:W0:Y:S01]  /*fb90*/  S2R R7, SR_LANEID ;  /* 0x0000000000077919 */ /* 0x000e220000000000 */
[----:B------:R-:W-:Y:S01]  /*fba0*/  VOTEU.ANY UR4, UPT, PT ;  /* 0x0000000000047886 */ /* 0x000fe200038e0100 */
[----:B------:R-:W1:Y:S01]  /*fbb0*/  LDC.64 R2, c[0x0][0xc80] ;  /* 0x00032000ff027b82 */ /* 0x000e620000000a00 */
[----:B------:R-:W0:Y:S08]  /*fbc0*/  FLO.U32 R0, UR4 ;  /* 0x0000000400007d00 */ /* 0x000e3000080e0000 */
[----:B------:R-:W1:Y:S01]  /*fbd0*/  POPC R5, UR4 ;  /* 0x0000000400057d09 */ /* 0x000e620008000000 */
[----:B0-----:R-:W-:-:S13]  /*fbe0*/  ISETP.EQ.U32.AND P1, PT, R0, R7, PT ;  /* 0x000000070000720c */ /* 0x001fda0003f22070 */
[----:B-1----:R-:W2:Y:S01]  /*fbf0*/  @P1 ATOMG.E.ADD.STRONG.GPU PT, R3, desc[UR52][R2.64], R5 ;  /* 0x00000005020319a8 */ /* 0x002ea200081ee1f4 */
[----:B------:R-:W0:Y:S02]  /*fc00*/  S2R R4, SR_LTMASK ;  /* 0x0000000000047919 */ /* 0x000e240000003900 */
[----:B0-----:R-:W-:-:S04]  /*fc10*/  LOP3.LUT R4, R4, UR4, RZ, 0xc0, !PT ;  /* 0x0000000404047c12 */ /* 0x001fc8000f8ec0ff */
[----:B------:R-:W0:Y:S01]  /*fc20*/  POPC R7, R4 ;  /* 0x0000000400077309 */ /* 0x000e220000000000 */
[----:B--2---:R-:W0:Y:S02]  /*fc30*/  SHFL.IDX PT, R0, R3, R0, 0x1f ;  /* 0x00001f0003007589 */ /* 0x004e2400000e0000 */
[----:B0-----:R-:W-:-:S05]  /*fc40*/  IADD3 R0, R0, UR49, R7 ;  /* 0x0000003100007c10 */ /* 0x001fca000fffe007 */
[----:B------:R0:W-:Y:S01]  /*fc50*/  STL [R1+0xc], R0 ;  /* 0x00000c0001007387 */ /* 0x0001e20000100800 */
[----:B------:R-:W-:Y:S05]  /*fc60*/  BRA `(.L_x_863) ;  /* 0x0000003000cc7947 */ /* 0x000fea0003800000 */
.L_x_862:
        /* <DEDUP_REMOVED lines=20> */
.L_x_865:
[----:B------:R-:W-:Y:S05]  /*fdb0*/  BSYNC B6 ;  /* 0x0000000000067941 */ /* 0x000fea0003800000 */
.L_x_864:
        /* <DEDUP_REMOVED lines=22> */
.L_x_867:
[----:B------:R-:W-:Y:S05]  /*ff20*/  BSYNC B6 ;  /* 0x0000000000067941 */ /* 0x000fea0003800000 */
.L_x_866:
        /* <DEDUP_REMOVED lines=20> */
.L_x_869:
[----:B------:R-:W-:Y:S05]  /*10070*/  BSYNC B6 ;  /* 0x0000000000067941 */ /* 0x000fea0003800000 */
.L_x_868:
        /* <DEDUP_REMOVED lines=19> */
.L_x_871:
[----:B------:R-:W-:Y:S05]  /*101b0*/  BSYNC B6 ;  /* 0x0000000000067941 */ /* 0x000fea0003800000 */
.L_x_870:
[----:B------:R-:W-:Y:S01]  /*101c0*/  ULDC.64 UR4, c[0x0][0x9f8] ;  /* 0x00027e0000047ab9 */ /* 0x000fe20000000a00 */
[----:B------:R-:W-:Y:S01]  /*101d0*/  IMAD.U32 R24, RZ, RZ, UR36 ;  /* 0x00000024ff187e24 */ /* 0x000fe2000f8e00ff */
[----:B------:R-:W-:Y:S01]  /*101e0*/  UISETP.NE.U32.AND UP0, UPT, UR4, URZ, UPT ;  /* 0x0000003f0400728c */ /* 0x000fe2000bf05070 */
[----:B------:R-:W0:Y:S03]  /*101f0*/  LDC R10, c[0x0][0x430] ;  /* 0x00010c00ff0a7b82 */ /* 0x000e260000000800 */
[----:B------:R-:W-:-:S06]  /*10200*/  UISETP.NE.AND.EX UP0, UPT, UR5, URZ, UPT, UP0 ;  /* 0x0000003f0500728c */ /* 0x000fcc000bf05300 */
[----:B------:R-:W-:-:S05]  /*10210*/  PLOP3.LUT P0, PT, PT, PT, UP0, 0x80, 0x0 ;  /* 0x000000000000781c */ /* 0x000fca0003f0f008 */
[----:B------:R-:W-:Y:S02]  /*10220*/  @UP0 ULDC.64 UR4, c[0x0][0x9f8] ;  /* 0x00027e0000040ab9 */ /* 0x000fe40000000a00 */
[----:B------:R-:W-:-:S06]  /*10230*/  @UP0 UIMAD.WIDE UR4, UR36, 0x4, UR4 ;  /* 0x00000004240408a5 */ /* 0x000fcc000f8e0204 */
[----:B------:R-:W-:Y:S01]  /*10240*/  IMAD.U32 R2, RZ, RZ, UR4 ;  /* 0x00000004ff027e24 */ /* 0x000fe2000f8e00ff */
[----:B------:R-:W-:Y:S01]  /*10250*/  ULDC UR4, c[0x0][0xc48] ;  /* 0x0003120000047ab9 */ /* 0x000fe20000000800 */
[----:B------:R-:W-:-:S05]  /*10260*/  IMAD.U32 R3, RZ, RZ, UR5 ;  /* 0x00000005ff037e24 */ /* 0x000fca000f8e00ff */
[----:B------:R1:W5:Y:S01]  /*10270*/  @P0 LDG.E R24, desc[UR52][R2.64] ;  /* 0x0000003402180981 */ /* 0x000362000c1e1900 */
[----:B------:R-:W-:Y:S01]  /*10280*/  IMAD.U32 R7, RZ, RZ, UR44 ;  /* 0x0000002cff077e24 */ /* 0x000fe2000f8e00ff */
[----:B------:R-:W-:Y:S01]  /*10290*/  UMOV UR5, 0xffffffff ;  /* 0xffffffff00057882 */ /* 0x000fe20000000000 */
[----:B------:R-:W-:-:S03]  /*102a0*/  IMAD.U32 R19, RZ, RZ, UR4 ;  /* 0x00000004ff137e24 */ /* 0x000fc6000f8e00ff */
[----:B------:R-:W-:Y:S01]  /*102b0*/  LEA R7, R7, 0xffffff80, 0x7 ;  /* 0xffffff8007077811 */ /* 0x000fe200078e38ff */
[----:B------:R-:W-:Y:S06]  /*102c0*/  BRA.DIV UR5, `(.L_x_872) ;  /* 0x0000003605747947 */ /* 0x000fec000b800000 */
.L_x_945:
[----:B-1----:R-:W1:Y:S01]  /*102d0*/  S2R R2, SR_TID.X ;  /* 0x0000000000027919 */ /* 0x002e620000002100 */
[----:B0-----:R-:W-:Y:S02]  /*102e0*/  ISETP.NE.AND P1, PT, R10, 0x1, PT ;  /* 0x000000010a00780c */ /* 0x001fe40003f25270 */
[----:B-----5:R-:W-:Y:S02]  /*102f0*/  SHF.R.S32.HI R27, RZ, 0x1f, R24 ;  /* 0x0000001fff1b7819 */ /* 0x020fe40000011418 */
[----:B------:R-:W-:-:S09]  /*10300*/  LOP3.LUT R17, R17, 0xffffffef, RZ, 0xc0, !PT ;  /* 0xffffffef11117812 */ /* 0x000fd200078ec0ff */
[----:B------:R-:W0:Y:S01]  /*10310*/  @P1 LDC R5, c[0x0][0x434] ;  /* 0x00010d00ff051b82 */ /* 0x000e220000000800 */
[----:B------:R-:W-:-:S07]  /*10320*/  @P1 LOP3.LUT R17, R17, 0x10, RZ, 0xfc, !PT ;  /* 0x0000001011111812 */ /* 0x000fce00078efcff */
[----:B------:R-:W2:Y:S01]  /*10330*/  @P1 LDC R4, c[0x0][0x438] ;  /* 0x00010e00ff041b82 */ /* 0x000ea20000000800 */
[C---:B-1----:R-:W-:Y:S01]  /*10340*/  LOP3.LUT R0, R2.reuse, 0x7f, RZ, 0xc0, !PT ;  /* 0x0000007f02007812 */ /* 0x042fe200078ec0ff */
[----:B------:R-:W-:-:S03]  /*10350*/  IMAD.SHL.U32 R2, R2, 0x40, RZ ;  /* 0x0000004002027824 */ /* 0x000fc600078e00ff */
[----:B------:R-:W-:Y:S02]  /*10360*/  SHF.R.U32.HI R0, RZ, 0x1, R0 ;  /* 0x00000001ff007819 */ /* 0x000fe40000011600 */
[----:B------:R-:W-:-:S04]  /*10370*/  LOP3.LUT R2, R2, 0x40, RZ, 0xc0, !PT ;  /* 0x0000004002027812 */ /* 0x000fc800078ec0ff */
[----:B------:R-:W-:-:S04]  /*10380*/  LOP3.LUT R9, R7, R0, R2, 0xfe, !PT ;  /* 0x0000000007097212 */ /* 0x000fc800078efe02 */
[C---:B------:R-:W-:Y:S01]  /*10390*/  ISETP.GE.AND P0, PT, R9.reuse, UR42, PT ;  /* 0x0000002a09007c0c */ /* 0x040fe2000bf06270 */
[----:B------:R-:W-:-:S04]  /*103a0*/  IMAD.IADD R6, R9, 0x1, R28 ;  /* 0x0000000109067824 */ /* 0x000fc800078e021c */
[----:B0-----:R-:W-:-:S04]  /*103b0*/  @P1 IMAD.HI.U32 R5, R6, R5, RZ ;  /* 0x0000000506051227 */ /* 0x001fc800078e00ff */
[----:B------:R-:W-:Y:S01]  /*103c0*/  IMAD.MOV.U32 R0, RZ, RZ, R6 ;  /* 0x000000ffff007224 */ /* 0x000fe200078e0006 */
[----:B--2---:R-:W-:-:S03]  /*103d0*/  @P1 SHF.R.U32.HI R0, RZ, R4, R5 ;  /* 0x00000004ff001219 */ /* 0x004fc60000011605 */
[----:B------:R-:W0:Y:S01]  /*103e0*/  @!P0 LDC.64 R2, c[0x0][0x428] ;  /* 0x00010a00ff028b82 */ /* 0x000e220000000a00 */
[--C-:B------:R-:W-:Y:S01]  /*103f0*/  @!P0 SHF.R.S32.HI R5, RZ, 0x1f, R0.reuse ;  /* 0x0000001fff058819 */ /* 0x100fe20000011400 */
[----:B------:R-:W-:Y:S02]  /*10400*/  @!P0 IMAD.MOV.U32 R4, RZ, RZ, R0 ;  /* 0x000000ffff048224 */ /* 0x000fe400078e0000 */
[-C--:B0-----:R-:W-:Y:S02]  /*10410*/  @!P0 IMAD R8, R27, R2.reuse, RZ ;  /* 0x000000021b088224 */ /* 0x081fe400078e02ff */
[----:B------:R-:W-:-:S04]  /*10420*/  @!P0 IMAD.WIDE.U32 R4, R24, R2, R4 ;  /* 0x0000000218048225 */ /* 0x000fc800078e0004 */
[----:B------:R-:W-:Y:S02]  /*10430*/  @!P0 IMAD R8, R24, R3, R8 ;  /* 0x0000000318088224 */ /* 0x000fe400078e0208 */
[----:B------:R-:W0:Y:S02]  /*10440*/  @!P0 LDC.64 R2, c[0x0][0x418] ;  /* 0x00010600ff028b82 */ /* 0x000e240000000a00 */
[----:B------:R-:W-:Y:S02]  /*10450*/  @!P0 IMAD.IADD R8, R5, 0x1, R8 ;  /* 0x0000000105088824 */ /* 0x000fe400078e0208 */
[----:B------:R-:W-:Y:S01]  /*10460*/  IMAD.MOV.U32 R5, RZ, RZ, RZ ;  /* 0x000000ffff057224 */ /* 0x000fe200078e00ff */
[----:B0-----:R-:W-:-:S04]  /*10470*/  @!P0 LEA R2, P1, R4, R2, 0x2 ;  /* 0x0000000204028211 */ /* 0x001fc800078210ff */
[----:B------:R-:W-:-:S05]  /*10480*/  @!P0 LEA.HI.X R3, R4, R3, R8, 0x2, P1 ;  /* 0x0000000304038211 */ /* 0x000fca00008f1408 */
[----:B------:R0:W5:Y:S01]  /*10490*/  @!P0 LDG.E R5, desc[UR52][R2.64] ;  /* 0x0000003402058981 */ /* 0x000162000c1e1900 */
[----:B------:R-:W-:Y:S01]  /*104a0*/  IMAD.MOV R9, RZ, RZ, -R0 ;  /* 0x000000ffff097224 */ /* 0x000fe200078e0a00 */
[----:B------:R-:W-:Y:S01]  /*104b0*/  LOP3.LUT R17, R17, 0xfffffffe, RZ, 0xc0, !PT ;  /* 0xfffffffe11117812 */ /* 0x000fe200078ec0ff */
[----:B------:R-:W-:Y:S02]  /*104c0*/  IMAD.U32 R0, RZ, RZ, UR48 ;  /* 0x00000030ff007e24 */ /* 0x000fe4000f8e00ff */
[----:B------:R-:W-:Y:S02]  /*104d0*/  IMAD R4, RZ, RZ, -UR36 ;  /* 0x80000024ff047e24 */ /* 0x000fe4000f8e02ff */
[----:B------:R-:W-:Y:S01]  /*104e0*/  IMAD R6, R10, R9, R6 ;  /* 0x000000090a067224 */ /* 0x000fe200078e0206 */
[----:B------:R-:W-:Y:S01]  /*104f0*/  ISETP.NE.AND P2, PT, R0, 0x3, PT ;  /* 0x000000030000780c */ /* 0x000fe20003f45270 */
[----:B------:R-:W-:-:S05]  /*10500*/  IMAD R19, R19, R4, UR37 ;  /* 0x0000002513137e24 */ /* 0x000fca000f8e0204 */
[----:B------:R-:W-:-:S07]  /*10510*/  SHF.R.S32.HI R25, RZ, 0x1f, R19 ;  /* 0x0000001fff197819 */ /* 0x000fce0000011413 */
[----:B------:R-:W-:Y:S01]  /*10520*/  @P2 LOP3.LUT R17, R17, 0x1, RZ, 0xfc, !PT ;  /* 0x0000000111112812 */ /* 0x000fe200078efcff */
[----:B0-----:R-:W-:Y:S06]  /*10530*/  @!P2 BRA `(.L_x_873) ;  /* 0x000000000004a947 */ /* 0x001fec0003800000 */
[----:B------:R-:W-:Y:S01]  /*10540*/  BPT.TRAP 0x1 ;  /* 0x000000040000795c */ /* 0x000fe20000300000 */
.L_x_873:
[----:B------:R-:W-:Y:S01]  /*10550*/  IMAD R4, R22, 0x8, R16 ;  /* 0x0000000816047824 */ /* 0x000fe200078e0210 */
[----:B------:R-:W-:Y:S01]  /*10560*/  SHF.L.U32 R21, R23, 0x1f, RZ ;  /* 0x0000001f17157819 */ /* 0x000fe200000006ff */
[----:B------:R-:W-:Y:S01]  /*10570*/  BSSY B0, `(.L_x_874) ;  /* 0x0000004000007945 */ /* 0x000fe20003800000 */
[----:B------:R-:W-:Y:S02]  /*10580*/  SHF.R.S32.HI R18, RZ, 0x1f, R6 ;  /* 0x0000001fff127819 */ /* 0x000fe40000011406 */
[----:B------:R-:W0:Y:S02]  /*10590*/  SYNCS.PHASECHK.TRANS64.TRYWAIT P0, [R4+URZ+0x19c80], R21 ;  /* 0x019c8015040075a7 */ /* 0x000e24000800017f */
[----:B0-----:R-:W-:Y:S05]  /*105a0*/  @!P0 BRA `(.L_x_875) ;  /* 0x0000003000e88947 */ /* 0x001fea0003800000 */
.L_x_946:
[----:B------:R-:W-:Y:S05]  /*105b0*/  BSYNC B0 ;  /* 0x0000000000007941 */ /* 0x000fea0003800000 */
.L_x_874:
[----:B------:R-:W2:Y:S01]  /*105c0*/  LDL R10, [R1] ;  /* 0x00000000010a7983 */ /* 0x000ea20000100800 */
[----:B------:R-:W-:Y:S01]  /*105d0*/  ULDC.64 UR4, c[0x0][0x328] ;  /* 0x0000ca0000047ab9 */ /* 0x000fe20000000a00 */
[----:B-----5:R-:W-:Y:S01]  /*105e0*/  SHF.R.S32.HI R20, RZ, 0x1f, R5 ;  /* 0x0000001fff147819 */ /* 0x020fe20000011405 */
[----:B------:R-:W-:Y:S01]  /*105f0*/  IMAD R0, R18, UR4, RZ ;  /* 0x0000000412007c24 */ /* 0x000fe2000f8e02ff */
[----:B------:R-:W1:Y:S01]  /*10600*/  S2R R8, SR_TID.X ;  /* 0x0000000000087919 */ /* 0x000e620000002100 */
[C---:B------:R-:W-:Y:S01]  /*10610*/  IMAD.WIDE.U32 R2, R6.reuse, UR4, RZ ;  /* 0x0000000406027c25 */ /* 0x040fe2000f8e00ff */
[----:B------:R-:W-:Y:S01]  /*10620*/  ULDC.64 UR6, c[0x0][0x318] ;  /* 0x0000c60000067ab9 */ /* 0x000fe20000000a00 */
[C---:B------:R-:W-:Y:S02]  /*10630*/  LOP3.LUT P5, RZ, R17.reuse, 0x400, RZ, 0xc0, !PT ;  /* 0x0000040011ff7812 */ /* 0x040fe400078ac0ff */
[----:B------:R-:W-:Y:S01]  /*10640*/  IMAD R0, R6, UR5, R0 ;  /* 0x0000000506007c24 */ /* 0x000fe2000f8e0200 */
[----:B------:R-:W-:Y:S01]  /*10650*/  ULDC.64 UR4, c[0x0][0x338] ;  /* 0x0000ce0000047ab9 */ /* 0x000fe20000000a00 */
[----:B------:R-:W-:-:S02]  /*10660*/  LOP3.LUT P4, RZ, R17, 0x200, RZ, 0xc0, !PT ;  /* 0x0000020011ff7812 */ /* 0x000fc4000788c0ff */
[----:B------:R-:W-:Y:S01]  /*10670*/  IMAD.IADD R3, R3, 0x1, R0 ;  /* 0x0000000103037824 */ /* 0x000fe200078e0200 */
[----:B------:R-:W-:Y:S01]  /*10680*/  LOP3.LUT P2, RZ, R17, 0x100, RZ, 0xc0, !PT ;  /* 0x0000010011ff7812 */ /* 0x000fe2000784c0ff */
        /* <DEDUP_REMOVED lines=9> */
[----:B-1----:R-:W-:-:S04]  /*10720*/  LOP3.LUT R8, R8, 0x7f, RZ, 0xc0, !PT ;  /* 0x0000007f08087812 */ /* 0x002fc800078ec0ff */
[----:B------:R-:W-:Y:S02]  /*10730*/  SHF.R.U32.HI R11, RZ, 0x1, R8 ;  /* 0x00000001ff0b7819 */ /* 0x000fe40000011608 */
[----:B------:R-:W-:Y:S02]  /*10740*/  IADD3 R8, P0, R2, UR6, RZ ;  /* 0x0000000602087c10 */ /* 0x000fe4000ff1e0ff */
[----:B------:R-:W-:Y:S02]  /*10750*/  IADD3 R7, -R11, UR42, -R7 ;  /* 0x0000002a0b077c10 */ /* 0x000fe4000fffe907 */
[----:B------:R-:W1:Y:S01]  /*10760*/  S2R R11, SR_TID.X ;  /* 0x00000000000b7919 */ /* 0x000e620000002100 */
[----:B------:R-:W-:Y:S02]  /*10770*/  IADD3.X R9, R3, UR7, R9, P0, !PT ;  /* 0x0000000703097c10 */ /* 0x000fe400087fe409 */
[----:B------:R-:W-:Y:S01]  /*10780*/  ISETP.GE.AND P1, PT, R7, 0x1, PT ;  /* 0x000000010700780c */ /* 0x000fe20003f26270 */
[----:B-1----:R-:W-:-:S05]  /*10790*/  IMAD.SHL.U32 R26, R11, 0x10, RZ ;  /* 0x000000100b1a7824 */ /* 0x002fca00078e00ff */
[----:B------:R-:W-:Y:S01]  /*107a0*/  LOP3.LUT R26, R26, 0x10, RZ, 0xc0, !PT ;  /* 0x000000101a1a7812 */ /* 0x000fe200078ec0ff */
[----:B--2---:R-:W-:Y:S01]  /*107b0*/  IMAD R10, R22, 0x3000, R10 ;  /* 0x00003000160a7824 */ /* 0x004fe200078e020a */
[----:B------:R-:W-:Y:S06]  /*107c0*/  BRA.DIV UR4, `(.L_x_876) ;  /* 0x0000003204747947 */ /* 0x000fec000b800000 */
[----:B------:R-:W1:Y:S01]  /*107d0*/  SHFL.IDX PT, R2, R8, RZ, 0x1e1f ;  /* 0x001e1fff08027589 */ /* 0x000e6200000e0000 */
[----:B------:R-:W-:-:S03]  /*107e0*/  ISETP.GE.AND P3, PT, R7, 0x41, PT ;  /* 0x000000410700780c */ /* 0x000fc60003f66270 */
[----:B------:R-:W2:Y:S04]  /*107f0*/  SHFL.IDX PT, R0, R9, RZ, 0x1e1f ;  /* 0x001e1fff09007589 */ /* 0x000ea800000e0000 */
[----:B------:R-:W3:Y:S01]  /*10800*/  SHFL.IDX PT, R9, R9, 0x1, 0x1e1f ;  /* 0x003e1f0009097f89 */ /* 0x000ee200000e0000 */
[----:B-1----:R-:W-:-:S05]  /*10810*/  IADD3 R2, P0, R26, R2, RZ ;  /* 0x000000021a027210 */ /* 0x002fca0007f1e0ff */
[----:B--2---:R-:W-:Y:S01]  /*10820*/  IMAD.X R3, RZ, RZ, R0, P0 ;  /* 0x000000ffff037224 */ /* 0x004fe200000e0600 */
[----:B------:R-:W-:Y:S01]  /*10830*/  ISETP.LT.OR P0, PT, R7, 0x1, P5 ;  /* 0x000000010700780c */ /* 0x000fe20002f01670 */
[----:B------:R-:W-:-:S12]  /*10840*/  IMAD.IADD R0, R16, 0x1, R10 ;  /* 0x0000000110007824 */ /* 0x000fd800078e020a */
[----:B------:R-:W-:Y:S01]  /*10850*/  LDGSTS.E.BYPASS.LTC128B.128 [R0+0x9000], desc[UR52][R2.64], !P0 ;  /* 0x0900000002007fae */ /* 0x000fe2000c101d74 */
[----:B------:R-:W-:-:S13]  /*10860*/  ISETP.LT.OR P0, PT, R7, 0x1, P4 ;  /* 0x000000010700780c */ /* 0x000fda0002701670 */
[----:B------:R-:W-:Y:S01]  /*10870*/  LDGSTS.E.BYPASS.LTC128B.128 [R0+0xa000], desc[UR52][R2.64+0x20], !P0 ;  /* 0x0a00002002007fae */ /* 0x000fe2000c101d74 */
[----:B------:R-:W-:-:S13]  /*10880*/  ISETP.LT.OR P0, PT, R7, 0x1, P2 ;  /* 0x000000010700780c */ /* 0x000fda0001701670 */
[----:B------:R1:W-:Y:S04]  /*10890*/  LDGSTS.E.BYPASS.LTC128B.128 [R0+0xb000], desc[UR52][R2.64+0x40], !P0 ;  /* 0x0b00004002007fae */ /* 0x0003e8000c101d74 */
[----:B-1-3--:R1:W2:Y:S02]  /*108a0*/  SHFL.IDX PT, R2, R8, 0x1, 0x1e1f ;  /* 0x003e1f0008027f89 */ /* 0x00a2a400000e0000 */
.L_x_952:
[----:B--2---:R-:W-:-:S05]  /*108b0*/  IADD3 R2, P0, R26, R2, RZ ;  /* 0x000000021a027210 */ /* 0x004fca0007f1e0ff */
[----:B------:R-:W-:Y:S01]  /*108c0*/  IMAD.X R3, RZ, RZ, R9, P0 ;  /* 0x000000ffff037224 */ /* 0x000fe200000e0609 */
[----:B------:R-:W-:-:S13]  /*108d0*/  ISETP.LT.OR P0, PT, R7, 0x41, P5 ;  /* 0x000000410700780c */ /* 0x000fda0002f01670 */
[----:B------:R-:W-:Y:S01]  /*108e0*/  @!PT LDS RZ, [RZ] ;  /* 0x00000000fffff984 */ /* 0x000fe20000000800 */
[----:B------:R-:W-:Y:S01]  /*108f0*/  @!PT LDS RZ, [RZ] ;  /* 0x00000000fffff984 */ /* 0x000fe20000000800 */
[----:B------:R-:W-:Y:S01]  /*10900*/  @!PT LDS RZ, [RZ] ;  /* 0x00000000fffff984 */ /* 0x000fe20000000800 */
[----:B------:R2:W-:Y:S01]  /*10910*/  LDGSTS.E.BYPASS.LTC128B.128 [R0+0x9800], desc[UR52][R2.64], !P0 ;  /* 0x0980000002007fae */ /* 0x0005e2000c101d74 */
[----:B------:R-:W-:-:S13]  /*10920*/  ISETP.LT.OR P0, PT, R7, 0x41, P4 ;  /* 0x000000410700780c */ /* 0x000fda0002701670 */
[----:B------:R2:W-:Y:S01]  /*10930*/  LDGSTS.E.BYPASS.LTC128B.128 [R0+0xa800], desc[UR52][R2.64+0x20], !P0 ;  /* 0x0a80002002007fae */ /* 0x0005e2000c101d74 */
[----:B------:R-:W-:-:S13]  /*10940*/  ISETP.LT.OR P0, PT, R7, 0x41, P2 ;  /* 0x000000410700780c */ /* 0x000fda0001701670 */
[----:B------:R2:W-:Y:S01]  /*10950*/  LDGSTS.E.BYPASS.LTC128B.128 [R0+0xb800], desc[UR52][R2.64+0x40], !P0 ;  /* 0x0b80004002007fae */ /* 0x0005e2000c101d74 */
[----:B------:R-:W-:Y:S01]  /*10960*/  PLOP3.LUT P0, PT, PT, PT, PT, 0x80, 0x0 ;  /* 0x000000000000781c */ /* 0x000fe20003f0f070 */
[----:B------:R-:W-:-:S12]  /*10970*/  NOP ;  /* 0x0000000000007918 */ /* 0x000fd80000000000 */
.L_x_877:
        /* <DEDUP_REMOVED lines=11> */
.L_x_878:
[----:B------:R2:W-:Y:S01]  /*10a30*/  SYNCS.ARRIVE.TRANS64.A1T0 RZ, [R4+URZ+0x19c70], RZ ;  /* 0x019c70ff04ff79a7 */ /* 0x0005e2000810003f */
[----:B------:R-:W-:Y:S05]  /*10a40*/  @!P4 BRA `(.L_x_879) ;  /* 0x000000000004c947 */ /* 0x000fea0003800000 */
[----:B------:R-:W-:Y:S01]  /*10a50*/  BPT.TRAP 0x1 ;  /* 0x000000040000795c */ /* 0x000fe20000300000 */
.L_x_879:
[----:B------:R-:W3:Y:S01]  /*10a60*/  SYNCS.PHASECHK.TRANS64.TRYWAIT P0, [R4+URZ+0x19c40], R21 ;  /* 0x019c4015040075a7 */ /* 0x000ee2000800017f */
[----:B------:R-:W-:Y:S04]  /*10a70*/  BSSY B0, `(.L_x_880) ;  /* 0x0000002000007945 */ /* 0x000fe80003800000 */
[----:B---3--:R-:W-:Y:S05]  /*10a80*/  @!P0 BRA `(.L_x_881) ;  /* 0x00000030007c8947 */ /* 0x008fea0003800000 */
.L_x_953:
[----:B------:R-:W-:Y:S05]  /*10a90*/  BSYNC B0 ;  /* 0x0000000000007941 */ /* 0x000fea0003800000 */
.L_x_880:
[----:B-1----:R-:W1:Y:S01]  /*10aa0*/  S2R R8, SR_TID.X ;  /* 0x0000000000087919 */ /* 0x002e620000002100 */
[----:B------:R-:W-:Y:S01]  /*10ab0*/  ULDC.64 UR4, c[0x0][0x300] ;  /* 0x0000c00000047ab9 */ /* 0x000fe20000000a00 */
[----:B------:R-:W-:Y:S01]  /*10ac0*/  ULDC.64 UR6, c[0x0][0x2e8] ;  /* 0x0000ba0000067ab9 */ /* 0x000fe20000000a00 */
[----:B------:R-:W-:Y:S01]  /*10ad0*/  IMAD R7, R18, UR4, RZ ;  /* 0x0000000412077c24 */ /* 0x000fe2000f8e02ff */
[C---:B------:R-:W-:Y:S01]  /*10ae0*/  LOP3.LUT P5, RZ, R17.reuse, 0x8, RZ, 0xc0, !PT ;  /* 0x0000000811ff7812 */ /* 0x040fe200078ac0ff */
[C---:B------:R-:W-:Y:S01]  /*10af0*/  IMAD.WIDE.U32 R2, R6.reuse, UR4, RZ ;  /* 0x0000000406027c25 */ /* 0x040fe2000f8e00ff */
        /* <DEDUP_REMOVED lines=15> */
[----:B-1----:R-:W-:-:S03]  /*10bf0*/  IMAD.SHL.U32 R8, R8, 0x10, RZ ;  /* 0x0000001008087824 */ /* 0x002fc600078e00ff */
[----:B------:R-:W-:Y:S02]  /*10c00*/  IADD3.X R6, R3, UR7, R6, P0, !PT ;  /* 0x0000000703067c10 */ /* 0x000fe400087fe406 */
[----:B------:R-:W-:Y:S01]  /*10c10*/  LOP3.LUT R8, R8, 0x10, RZ, 0xc0, !PT ;  /* 0x0000001008087812 */ /* 0x000fe200078ec0ff */
[----:B------:R-:W-:Y:S06]  /*10c20*/  BRA.DIV UR4, `(.L_x_882) ;  /* 0x0000003204287947 */ /* 0x000fec000b800000 */
[----:B------:R-:W1:Y:S04]  /*10c30*/  SHFL.IDX PT, R3, R5, RZ, 0x1e1f ;  /* 0x001e1fff05037589 */ /* 0x000e6800000e0000 */
[----:B------:R-:W4:Y:S04]  /*10c40*/  SHFL.IDX PT, R2, R6, RZ, 0x1e1f ;  /* 0x001e1fff06027589 */ /* 0x000f2800000e0000 */
[----:B------:R-:W0:Y:S04]  /*10c50*/  SHFL.IDX PT, R5, R5, 0x1, 0x1e1f ;  /* 0x003e1f0005057f89 */ /* 0x000e2800000e0000 */
[----:B------:R-:W0:Y:S01]  /*10c60*/  SHFL.IDX PT, R6, R6, 0x1, 0x1e1f ;  /* 0x003e1f0006067f89 */ /* 0x000e2200000e0000 */
[----:B-1----:R-:W-:-:S05]  /*10c70*/  @P1 IADD3 R3, P0, R8, R3, RZ ;  /* 0x0000000308031210 */ /* 0x002fca0007f1e0ff */
[----:B----4-:R-:W-:-:S05]  /*10c80*/  @P1 IMAD.X R2, RZ, RZ, R2, P0 ;  /* 0x000000ffff021224 */ /* 0x010fca00000e0602 */
[----:B------:R-:W-:-:S04]  /*10c90*/  @P1 LOP3.LUT R3, R3, R2, RZ, 0x3c, !PT ;  /* 0x0000000203031212 */ /* 0x000fc800078e3cff */
[----:B------:R-:W-:-:S04]  /*10ca0*/  @P1 LOP3.LUT R2, R3, R2, RZ, 0x3c, !PT ;  /* 0x0000000203021212 */ /* 0x000fc800078e3cff */
[----:B------:R-:W-:-:S05]  /*10cb0*/  @P1 LOP3.LUT R3, R3, R2, RZ, 0x3c, !PT ;  /* 0x0000000203031212 */ /* 0x000fca00078e3cff */
[----:B------:R1:W-:Y:S04]  /*10cc0*/  @P1 LDGSTS.E.BYPASS.LTC128B.128 [R0+0x13800], desc[UR52][R2.64], !P5 ;  /* 0x1380000002001fae */ /* 0x0003e8000e901d74 */
[----:B------:R1:W-:Y:S04]  /*10cd0*/  @P1 LDGSTS.E.BYPASS.LTC128B.128 [R0+0x14800], desc[UR52][R2.64+0x20], !P4 ;  /* 0x1480002002001fae */ /* 0x0003e8000e101d74 */
[----:B0-----:R1:W-:Y:S02]  /*10ce0*/  @P1 LDGSTS.E.BYPASS.LTC128B.128 [R0+0x15800], desc[UR52][R2.64+0x40], !P2 ;  /* 0x1580004002001fae */ /* 0x0013e4000d101d74 */
.L_x_959:
        /* <DEDUP_REMOVED lines=10> */
.L_x_883:
        /* <DEDUP_REMOVED lines=11> */
.L_x_884:
[----:B------:R-:W-:Y:S01]  /*10e40*/  VIADD R0, R16, 0xf000 ;  /* 0x0000f00010007836 */ /* 0x000fe20000000000 */
[----:B------:R0:W-:Y:S06]  /*10e50*/  SYNCS.ARRIVE.TRANS64.A1T0 RZ, [R4+URZ+0x19c30], RZ ;  /* 0x019c30ff04ff79a7 */ /* 0x0001ec000810003f */
[----:B------:R-:W-:Y:S05]  /*10e60*/  WARPSYNC.ALL ;  /* 0x0000000000007948 */ /* 0x000fea0003800000 */
[----:B------:R-:W-:Y:S01]  /*10e70*/  BAR.SYNC.DEFER_BLOCKING 0x8, 0x200 ;  /* 0x0208000000007b1d */ /* 0x000fe20000010000 */
[----:B------:R-:W-:-:S05]  /*10e80*/  LOP3.LUT P0, RZ, R0, 0x9f, RZ, 0xc0, !PT ;  /* 0x0000009f00ff7812 */ /* 0x000fca000780c0ff */
[----:B------:R-:W-:Y:S08]  /*10e90*/  BSSY B6, `(.L_x_885) ;  /* 0x0000012000067945 */ /* 0x000ff00003800000 */
        /* <DEDUP_REMOVED lines=17> */
.L_x_886:
[----:B------:R-:W-:Y:S05]  /*10fb0*/  BSYNC B6 ;  /* 0x0000000000067941 */ /* 0x000fea0003800000 */
.L_x_885:
[----:B------:R1:W5:Y:S01]  /*10fc0*/  LDL R8, [R1+0x10] ;  /* 0x0000100001087983 */ /* 0x0003620000100800 */
[----:B------:R-:W-:Y:S01]  /*10fd0*/  UISETP.NE.AND UP0, UPT, UR50, URZ, UPT ;  /* 0x0000003f3200728c */ /* 0x000fe2000bf05270 */
[----:B------:R-:W4:Y:S01]  /*10fe0*/  S2R R18, SR_TID.X ;  /* 0x0000000000127919 */ /* 0x000f220000002100 */
[----:B------:R-:W-:Y:S01]  /*10ff0*/  R2UR UR6, R25 ;  /* 0x00000000190672ca */ /* 0x000fe200000e0000 */
[----:B------:R-:W-:-:S03]  /*11000*/  ULDC.64 UR8, c[0x0][0x2d8] ;  /* 0x0000b60000087ab9 */ /* 0x000fc60000000a00 */
[----:B------:R-:W-:Y:S01]  /*11010*/  PLOP3.LUT P0, PT, PT, PT, UP0, 0x80, 0x0 ;  /* 0x000000000000781c */ /* 0x000fe20003f0f008 */
[----:B------:R-:W-:Y:S01]  /*11020*/  ULDC UR12, c[0x0][0x448] ;  /* 0x00011200000c7ab9 */ /* 0x000fe20000000800 */
[----:B------:R-:W-:Y:S01]  /*11030*/  R2UR UR7, R19 ;  /* 0x00000000130772ca */ /* 0x000fe200000e0000 */
[----:B------:R-:W-:Y:S01]  /*11040*/  ULDC.64 UR10, c[0x0][0x280] ;  /* 0x0000a000000a7ab9 */ /* 0x000fe20000000a00 */
[C---:B------:R-:W-:Y:S01]  /*11050*/  LOP3.LUT P3, RZ, R17.reuse, 0x80, RZ, 0xc0, !PT ;  /* 0x0000008011ff7812 */ /* 0x040fe2000786c0ff */
[----:B------:R-:W-:Y:S01]  /*11060*/  @UP0 ULDC UR4, c[0x0][0x44c] ;  /* 0x0001130000040ab9 */ /* 0x000fe20000000800 */
[----:B------:R-:W-:Y:S01]  /*11070*/  @UP0 ULDC UR13, c[0x0][0x44c] ;  /* 0x00011300000d0ab9 */ /* 0x000fe20000000800 */
[C---:B------:R-:W-:Y:S02]  /*11080*/  LOP3.LUT P4, RZ, R17.reuse, 0x40, RZ, 0xc0, !PT ;  /* 0x0000004011ff7812 */ /* 0x040fe4000788c0ff */
[----:B------:R-:W-:Y:S02]  /*11090*/  LOP3.LUT P5, RZ, R17, 0x20, RZ, 0xc0, !PT ;  /* 0x0000002011ff7812 */ /* 0x000fe400078ac0ff */
[C---:B----4-:R-:W-:Y:S01]  /*110a0*/  LOP3.LUT R2, R18.reuse, 0x7f, RZ, 0xc0, !PT ;  /* 0x0000007f12027812 */ /* 0x050fe200078ec0ff */
[----:B------:R-:W-:-:S03]  /*110b0*/  IMAD.SHL.U32 R18, R18, 0x40, RZ ;  /* 0x0000004012127824 */ /* 0x000fc600078e00ff */
[----:B------:R-:W-:Y:S02]  /*110c0*/  SHF.R.U32.HI R2, RZ, 0x1, R2 ;  /* 0x00000001ff027819 */ /* 0x000fe40000011602 */
[----:B------:R-:W-:-:S04]  /*110d0*/  LOP3.LUT R18, R18, 0x40, RZ, 0xc0, !PT ;  /* 0x0000004012127812 */ /* 0x000fc800078ec0ff */
[----:B------:R-:W-:-:S05]  /*110e0*/  LOP3.LUT R2, R2, R18, RZ, 0xfc, !PT ;  /* 0x0000001202027212 */ /* 0x000fca00078efcff */
[----:B------:R-:W-:-:S04]  /*110f0*/  VIADD R6, R2, UR43 ;  /* 0x0000002b02067c36 */ /* 0x000fc80008000000 */
[----:B------:R-:W-:Y:S01]  /*11100*/  @P0 IMAD.HI.U32 R0, R6, UR4, RZ ;  /* 0x0000000406000c27 */ /* 0x000fe2000f8e00ff */
[----:B------:R-:W-:Y:S01]  /*11110*/  PLOP3.LUT P0, PT, PT, PT, UP0, 0x80, 0x0 ;  /* 0x000000000000781c */ /* 0x000fe20003f0f008 */
[----:B------:R-:W-:Y:S02]  /*11120*/  @UP0 ULDC UR4, c[0x0][0x450] ;  /* 0x0001140000040ab9 */ /* 0x000fe40000000800 */
[----:B------:R-:W-:Y:S01]  /*11130*/  IMAD.MOV.U32 R2, RZ, RZ, R6 ;  /* 0x000000ffff027224 */ /* 0x000fe200078e0006 */
[----:B------:R-:W-:-:S09]  /*11140*/  UIMAD UR6, UR6, UR8, URZ ;  /* 0x00000008060672a4 */ /* 0x000fd2000f8e023f */
[----:B------:R-:W-:Y:S02]  /*11150*/  @P0 SHF.R.U32.HI R2, RZ, UR4, R0 ;  /* 0x00000004ff020c19 */ /* 0x000fe40008011600 */
[----:B------:R-:W-:Y:S01]  /*11160*/  R2UR UR4, R19 ;  /* 0x00000000130472ca */ /* 0x000fe200000e0000 */
[----:B------:R-:W-:Y:S02]  /*11170*/  UIMAD UR7, UR7, UR9, UR6 ;  /* 0x00000009070772a4 */ /* 0x000fe4000f8e0206 */
[----:B------:R-:W-:Y:S01]  /*11180*/  USHF.R.S32.HI UR6, URZ, 0x1f, UR36 ;  /* 0x0000001f3f067899 */ /* 0x000fe20008011424 */
[----:B------:R-:W-:-:S09]  /*11190*/  SHF.R.S32.HI R0, RZ, 0x1f, R2 ;  /* 0x0000001fff007819 */ /* 0x000fd20000011402 */
[----:B------:R-:W-:-:S03]  /*111a0*/  UIMAD.WIDE.U32 UR4, UR4, UR8, URZ ;  /* 0x00000008040472a5 */ /* 0x000fc6000f8e003f */
[----:B------:R-:W-:Y:S01]  /*111b0*/  ULDC.64 UR8, c[0x0][0x2e0] ;  /* 0x0000b80000087ab9 */ /* 0x000fe20000000a00 */
[----:B------:R-:W-:Y:S02]  /*111c0*/  UIADD3 UR5, UR5, UR7, URZ ;  /* 0x0000000705057290 */ /* 0x000fe4000fffe03f */
[----:B------:R-:W-:Y:S02]  /*111d0*/  UIMAD UR6, UR6, UR8, URZ ;  /* 0x00000008060672a4 */ /* 0x000fe4000f8e023f */
[----:B------:R-:W-:Y:S02]  /*111e0*/  UIMAD.WIDE.U32 UR4, UR36, UR8, UR4 ;  /* 0x00000008240472a5 */ /* 0x000fe4000f8e0004 */
[----:B------:R-:W-:-:S03]  /*111f0*/  UIMAD UR6, UR36, UR9, UR6 ;  /* 0x00000009240672a4 */ /* 0x000fc6000f8e0206 */
[----:B------:R-:W-:Y:S01]  /*11200*/  ULDC.64 UR8, c[0x0][0x2d0] ;  /* 0x0000b40000087ab9 */ /* 0x000fe20000000a00 */
[----:B------:R-:W-:Y:S01]  /*11210*/  UIADD3 UR5, UR5, UR6, URZ ;  /* 0x0000000605057290 */ /* 0x000fe2000fffe03f */
[----:B------:R-:W-:Y:S02]  /*11220*/  IMAD R3, R0, UR8, RZ ;  /* 0x0000000800037c24 */ /* 0x000fe4000f8e02ff */
[----:B------:R-:W-:Y:S01]  /*11230*/  IMAD.U32 R5, RZ, RZ, UR8 ;  /* 0x00000008ff057e24 */ /* 0x000fe2000f8e00ff */
[----:B------:R-:W-:Y:S01]  /*11240*/  ULDC.64 UR6, c[0x0][0x2c8] ;  /* 0x0000b20000067ab9 */ /* 0x000fe20000000a00 */
[----:B------:R-:W-:Y:S02]  /*11250*/  IMAD.MOV R0, RZ, RZ, -R2 ;  /* 0x000000ffff007224 */ /* 0x000fe400078e0a02 */
[C---:B0-23--:R-:W-:Y:S02]  /*11260*/  IMAD R4, R2.reuse, UR9, R3 ;  /* 0x0000000902047c24 */ /* 0x04dfe4000f8e0203 */
[----:B------:R-:W-:-:S04]  /*11270*/  IMAD.WIDE.U32 R2, R2, R5, UR4 ;  /* 0x0000000402027e25 */ /* 0x000fc8000f8e0005 */
[----:B------:R-:W-:Y:S02]  /*11280*/  IMAD R0, R0, UR12, R6 ;  /* 0x0000000c00007c24 */ /* 0x000fe4000f8e0206 */
[----:B------:R-:W-:-:S03]  /*11290*/  IMAD.IADD R3, R3, 0x1, R4 ;  /* 0x0000000103037824 */ /* 0x000fc600078e0204 */
[----:B------:R-:W-:Y:S01]  /*112a0*/  SHF.R.S32.HI R4, RZ, 0x1f, R0 ;  /* 0x0000001fff047819 */ /* 0x000fe20000011400 */
[----:B------:R-:W-:-:S04]  /*112b0*/  IMAD.WIDE.U32 R2, R0, UR6, R2 ;  /* 0x0000000600027c25 */ /* 0x000fc8000f8e0002 */
[----:B------:R-:W-:-:S04]  /*112c0*/  IMAD R4, R4, UR6, RZ ;  /* 0x0000000604047c24 */ /* 0x000fc8000f8e02ff */
[----:B------:R-:W-:Y:S01]  /*112d0*/  IMAD R0, R0, UR7, R4 ;  /* 0x0000000700007c24 */ /* 0x000fe2000f8e0204 */
[----:B------:R-:W-:-:S04]  /*112e0*/  IADD3 R4, P0, R2, UR10, RZ ;  /* 0x0000000a02047c10 */ /* 0x000fc8000ff1e0ff */
[----:B------:R-:W-:Y:S02]  /*112f0*/  IADD3.X R0, R3, UR11, R0, P0, !PT ;  /* 0x0000000b03007c10 */ /* 0x000fe400087fe400 */
[----:B------:R-:W-:Y:S01]  /*11300*/  PLOP3.LUT P0, PT, PT, PT, UP0, 0x80, 0x0 ;  /* 0x000000000000781c */ /* 0x000fe20003f0f008 */
[----:B------:R-:W-:-:S12]  /*11310*/  VIADD R6, R6, 0x80 ;  /* 0x0000008006067836 */ /* 0x000fd80000000000 */
[----:B------:R-:W-:Y:S01]  /*11320*/  @P0 IMAD.HI.U32 R3, R6, UR13, RZ ;  /* 0x0000000d06030c27 */ /* 0x000fe2000f8e00ff */
[----:B------:R-:W-:Y:S01]  /*11330*/  PLOP3.LUT P0, PT, PT, PT, UP0, 0x80, 0x0 ;  /* 0x000000000000781c */ /* 0x000fe20003f0f008 */
[----:B------:R-:W-:Y:S02]  /*11340*/  @UP0 ULDC UR13, c[0x0][0x450] ;  /* 0x00011400000d0ab9 */ /* 0x000fe40000000800 */
[----:B------:R-:W-:Y:S01]  /*11350*/  IMAD.MOV.U32 R2, RZ, RZ, R6 ;  /* 0x000000ffff027224 */ /* 0x000fe200078e0006 */
[----:B------:R-:W0:Y:S09]  /*11360*/  S2R R20, SR_TID.X ;  /* 0x0000000000147919 */ /* 0x000e320000002100 */
[----:B------:R-:W-:-:S05]  /*11370*/  @P0 SHF.R.U32.HI R2, RZ, UR13, R3 ;  /* 0x0000000dff020c19 */ /* 0x000fca0008011603 */
[----:B------:R-:W-:-:S04]  /*11380*/  IMAD.MOV R3, RZ, RZ, -R2 ;  /* 0x000000ffff037224 */ /* 0x000fc800078e0a02 */
[----:B------:R-:W-:Y:S01]  /*11390*/  IMAD R6, R3, UR12, R6 ;  /* 0x0000000c03067c24 */ /* 0x000fe2000f8e0206 */
[----:B------:R-:W-:-:S05]  /*113a0*/  SHF.R.S32.HI R3, RZ, 0x1f, R2 ;  /* 0x0000001fff037819 */ /* 0x000fca0000011402 */
[----:B------:R-:W-:-:S04]  /*113b0*/  IMAD R3, R3, UR8, RZ ;  /* 0x0000000803037c24 */ /* 0x000fc8000f8e02ff */
[C---:B------:R-:W-:Y:S02]  /*113c0*/  IMAD R7, R2.reuse, UR9, R3 ;  /* 0x0000000902077c24 */ /* 0x040fe4000f8e0203 */
[----:B------:R-:W-:Y:S01]  /*113d0*/  IMAD.WIDE.U32 R2, R2, R5, UR4 ;  /* 0x0000000402027e25 */ /* 0x000fe2000f8e0005 */
[----:B------:R-:W-:-:S03]  /*113e0*/  SHF.R.S32.HI R5, RZ, 0x1f, R6 ;  /* 0x0000001fff057819 */ /* 0x000fc60000011406 */
[----:B------:R-:W-:Y:S02]  /*113f0*/  IMAD.IADD R3, R3, 0x1, R7 ;  /* 0x0000000103037824 */ /* 0x000fe400078e0207 */
[----:B------:R-:W-:Y:S02]  /*11400*/  IMAD R5, R5, UR6, RZ ;  /* 0x0000000605057c24 */ /* 0x000fe4000f8e02ff */
[----:B------:R-:W-:Y:S01]  /*11410*/  IMAD.WIDE.U32 R2, R6, UR6, R2 ;  /* 0x0000000606027c25 */ /* 0x000fe2000f8e0002 */
[----:B------:R-:W-:-:S03]  /*11420*/  UMOV UR4, 0xffffffff ;  /* 0xffffffff00047882 */ /* 0x000fc60000000000 */
[----:B------:R-:W-:Y:S01]  /*11430*/  IMAD R6, R6, UR7, R5 ;  /* 0x0000000706067c24 */ /* 0x000fe2000f8e0205 */
[----:B------:R-:W-:Y:S01]  /*11440*/  IADD3 R7, P0, R2, UR10, RZ ;  /* 0x0000000a02077c10 */ /* 0x000fe2000ff1e0ff */
[C---:B0-----:R-:W-:Y:S01]  /*11450*/  IMAD.SHL.U32 R9, R20.reuse, 0x10, RZ ;  /* 0x0000001014097824 */ /* 0x041fe200078e00ff */
[----:B------:R-:W-:Y:S02]  /*11460*/  LOP3.LUT R18, R20, 0x7f, RZ, 0xc0, !PT ;  /* 0x0000007f14127812 */ /* 0x000fe400078ec0ff */
[----:B------:R-:W-:Y:S02]  /*11470*/  IADD3.X R6, R3, UR11, R6, P0, !PT ;  /* 0x0000000b03067c10 */ /* 0x000fe400087fe406 */
[----:B------:R-:W-:Y:S02]  /*11480*/  LOP3.LUT R9, R9, 0x10, RZ, 0xc0, !PT ;  /* 0x0000001009097812 */ /* 0x000fe400078ec0ff */
[----:B------:R-:W-:Y:S01]  /*11490*/  SHF.R.U32.HI R10, RZ, 0x1, R18 ;  /* 0x00000001ff0a7819 */ /* 0x000fe20000011612 */
[----:B-1----:R-:W-:Y:S06]  /*114a0*/  BRA.DIV UR4, `(.L_x_887) ;  /* 0x0000002a04ac7947 */ /* 0x002fec000b800000 */
[----:B------:R-:W0:Y:S01]  /*114b0*/  SHFL.IDX PT, R3, R4, RZ, 0x1e1f ;  /* 0x001e1fff04037589 */ /* 0x000e2200000e0000 */
[----:B------:R-:W-:-:S03]  /*114c0*/  VIADD R5, R10, UR43 ;  /* 0x0000002b0a057c36 */ /* 0x000fc60008000000 */
[----:B------:R-:W1:Y:S02]  /*114d0*/  SHFL.IDX PT, R2, R0, RZ, 0x1e1f ;  /* 0x001e1fff00027589 */ /* 0x000e6400000e0000 */
[----:B------:R-:W-:Y:S02]  /*114e0*/  ISETP.GE.AND P1, PT, R5, UR41, PT ;  /* 0x0000002905007c0c */ /* 0x000fe4000bf26270 */
[----:B------:R-:W2:Y:S04]  /*114f0*/  SHFL.IDX PT, R4, R4, 0x1, 0x1e1f ;  /* 0x003e1f0004047f89 */ /* 0x000ea800000e0000 */
[----:B------:R-:W3:Y:S04]  /*11500*/  SHFL.IDX PT, R0, R0, 0x1, 0x1e1f ;  /* 0x003e1f0000007f89 */ /* 0x000ee800000e0000 */
[----:B------:R-:W4:Y:S04]  /*11510*/  SHFL.IDX PT, R6, R6, RZ, 0x1e1f ;  /* 0x001e1fff06067589 */ /* 0x000f2800000e0000 */
[----:B------:R1:W2:Y:S01]  /*11520*/  SHFL.IDX PT, R14, R7, RZ, 0x1e1f ;  /* 0x001e1fff070e7589 */ /* 0x0002a200000e0000 */
        /* <DEDUP_REMOVED lines=9> */
[----:B------:R-:W-:-:S13]  /*115c0*/  ISETP.GE.AND P1, PT, R2, UR41, PT ;  /* 0x0000002902007c0c */ /* 0x000fda000bf26270 */
[----:B--2---:R-:W-:-:S05]  /*115d0*/  @!P1 IADD3 R2, P0, R9, R4, RZ ;  /* 0x0000000409029210 */ /* 0x004fca0007f1e0ff */
[----:B---3--:R-:W-:-:S04]  /*115e0*/  @!P1 IMAD.X R0, RZ, RZ, R0, P0 ;  /* 0x000000ffff009224 */ /* 0x008fc800000e0600 */
[----:B------:R-:W-:-:S05]  /*115f0*/  @!P1 IMAD.MOV.U32 R3, RZ, RZ, R0 ;  /* 0x000000ffff039224 */ /* 0x000fca00078e0000 */
[----:B------:R1:W-:Y:S04]  /*11600*/  @!P1 LDGSTS.E.BYPASS.LTC128B.128 [R8+0xf800], desc[UR52][R2.64], !P3 ;  /* 0x0f80000002089fae */ /* 0x0003e8000d901d74 */
[----:B------:R1:W-:Y:S04]  /*11610*/  @!P1 LDGSTS.E.BYPASS.LTC128B.128 [R8+0x11000], desc[UR52][R2.64+0x20], !P4 ;  /* 0x1100002002089fae */ /* 0x0003e8000e101d74 */
[----:B----4-:R1:W-:Y:S02]  /*11620*/  @!P1 LDGSTS.E.BYPASS.LTC128B.128 [R8+0x12800], desc[UR52][R2.64+0x40], !P5 ;  /* 0x1280004002089fae */ /* 0x0103e4000e901d74 */
.L_x_966:
        /* <DEDUP_REMOVED lines=12> */
.L_x_889:
[----:B------:R-:W-:Y:S05]  /*116f0*/  BSYNC B0 ;  /* 0x0000000000007941 */ /* 0x000fea0003800000 */
.L_x_888:
[----:B------:R-:W-:Y:S01]  /*11700*/  NOP ;  /* 0x0000000000007918 */ /* 0x000fe20000000000 */
[----:B------:R-:W-:-:S13]  /*11710*/  PLOP3.LUT P0, PT, PT, PT, PT, 0x80, 0x0 ;  /* 0x000000000000781c */ /* 0x000fda0003f0f070 */
.L_x_890:
[----:B------:R-:W-:Y:S02]  /*11720*/  PLOP3.LUT P1, PT, P1, P0, PT, 0xa2, 0x0 ;  /* 0x000000000000781c */ /* 0x000fe40000f21472 */
[----:B------:R-:W-:-:S08]  /*11730*/  @P0 R2UR P1, UR4, R16 ;  /* 0x00000000100402ca */ /* 0x000fd00000020000 */
[----:B------:R-:W-:-:S05]  /*11740*/  @P0 PLOP3.LUT P0, PT, P1, PT, PT, 0x80, 0x0 ;  /* 0x000000000000081c */ /* 0x000fca0000f0f070 */
[----:B------:R-:W-:Y:S01]  /*11750*/  @!P1 SYNCS.ARRIVE.TRANS64.RED.A0T1 RZ, [UR4+0x19c00], RZ ;  /* 0x019c00ffffff99a7 */ /* 0x000fe20008200404 */
[----:B------:R-:W-:Y:S07]  /*11760*/  @!P1 ARRIVES.LDGSTSBAR.64.TRANSCNT [UR4+0x19c00] ;  /* 0x019c0000ff0099b0 */ /* 0x000fee0008000a84 */
[----:B------:R-:W-:Y:S05]  /*11770*/  @P0 BRA.U.ANY `(.L_x_890) ;  /* 0xfffffffd00e80947 */ /* 0x000fea000393ffff */
[----:B012---:R-:W2:Y:S02]  /*11780*/  LDL.LU R2, [R1+0x14] ;  /* 0x0000140001027983 */ /* 0x007ea40000300800 */
        /* <DEDUP_REMOVED lines=9> */
[----:B------:R-:W1:Y:S03]  /*11820*/  SYNCS.PHASECHK.TRANS64.TRYWAIT P0, [R16+URZ+0x19c20], R3 ;  /* 0x019c2003100075a7 */ /* 0x000e66000800017f */
[----:B01----:R-:W-:Y:S05]  /*11830*/  @!P0 BRA `(.L_x_892) ;  /* 0x0000002800b48947 */ /* 0x003fea0003800000 */
.L_x_967:
[----:B------:R-:W-:Y:S05]  /*11840*/  BSYNC B0 ;  /* 0x0000000000007941 */ /* 0x000fea0003800000 */
.L_x_891:
[----:B------:R-:W-:-:S04]  /*11850*/  UIADD3 UR4, UR44, -0x2, URZ ;  /* 0xfffffffe2c047890 */ /* 0x000fc8000fffe03f */
[----:B------:R-:W-:-:S06]  /*11860*/  UISETP.GE.AND UP0, UPT, UR4, UR45, UPT ;  /* 0x0000002d0400728c */ /* 0x000fcc000bf06270 */
[----:B------:R-:W-:-:S13]  /*11870*/  PLOP3.LUT P0, PT, PT, PT, UP0, 0x40, 0x0 ;  /* 0x000000000000781c */ /* 0x000fda0003f0e808 */
[----:B------:R-:W-:Y:S05]  /*11880*/  @P0 BRA `(.L_x_893) ;  /* 0x0000001000140947 */ /* 0x000fea0003800000 */
[----:B------:R-:W-:Y:S02]  /*11890*/  IMAD.MOV.U32 R0, RZ, RZ, R22 ;  /* 0x000000ffff007224 */ /* 0x000fe400078e0016 */
[----:B------:R-:W-:Y:S02]  /*118a0*/  IMAD.MOV.U32 R5, RZ, RZ, R23 ;  /* 0x000000ffff057224 */ /* 0x000fe400078e0017 */
[----:B------:R-:W-:-:S07]  /*118b0*/  IMAD.U32 R20, RZ, RZ, UR4 ;  /* 0x00000004ff147e24 */ /* 0x000fce000f8e00ff */
.L_x_913:
[----:B-1----:R-:W1:Y:S01]  /*118c0*/  LDC R4, c[0x0][0x430] ;  /* 0x00010c00ff047b82 */ /* 0x002e620000000800 */
[----:B0-----:R-:W0:Y:S01]  /*118d0*/  S2R R2, SR_TID.X ;  /* 0x0000000000027919 */ /* 0x001e220000002100 */
[----:B------:R-:W-:Y:S05]  /*118e0*/  YIELD ;  /* 0x0000000000007946 */ /* 0x000fea0003800000 */
[----:B------:R-:W-:Y:S01]  /*118f0*/  ULDC UR4, c[0x0][0x430] ;  /* 0x00010c0000047ab9 */ /* 0x000fe20000000800 */
[----:B-1----:R-:W-:Y:S02]  /*11900*/  ISETP.NE.AND P0, PT, R4, 0x1, PT ;  /* 0x000000010400780c */ /* 0x002fe40003f05270 */
[C---:B0-----:R-:W-:Y:S01]  /*11910*/  LOP3.LUT R3, R2.reuse, 0x7f, RZ, 0xc0, !PT ;  /* 0x0000007f02037812 */ /* 0x041fe200078ec0ff */
[----:B------:R-:W-:-:S10]  /*11920*/  IMAD.SHL.U32 R2, R2, 0x40, RZ ;  /* 0x0000004002027824 */ /* 0x000fd400078e00ff */
[----:B------:R-:W0:Y:S01]  /*11930*/  @P0 LDC R7, c[0x0][0x434] ;  /* 0x00010d00ff070b82 */ /* 0x000e220000000800 */
[----:B------:R-:W-:Y:S02]  /*11940*/  SHF.R.U32.HI R4, RZ, 0x1, R3 ;  /* 0x00000001ff047819 */ /* 0x000fe40000011603 */
[----:B------:R-:W-:-:S03]  /*11950*/  LOP3.LUT R2, R2, 0x40, RZ, 0xc0, !PT ;  /* 0x0000004002027812 */ /* 0x000fc600078ec0ff */
[----:B------:R-:W-:Y:S02]  /*11960*/  IMAD R9, R20, 0x80, R4 ;  /* 0x0000008014097824 */ /* 0x000fe400078e0204 */
[----:B------:R-:W1:Y:S03]  /*11970*/  @P0 LDC R3, c[0x0][0x438] ;  /* 0x00010e00ff030b82 */ /* 0x000e660000000800 */
[----:B------:R-:W-:-:S05]  /*11980*/  IADD3 R4, R2, R9, R28 ;  /* 0x0000000902047210 */ /* 0x000fca0007ffe01c */
[----:B------:R-:W-:Y:S02]  /*11990*/  IMAD.MOV.U32 R2, RZ, RZ, R4 ;  /* 0x000000ffff027224 */ /* 0x000fe400078e0004 */
[----:B0-----:R-:W-:-:S05]  /*119a0*/  @P0 IMAD.HI.U32 R6, R4, R7, RZ ;  /* 0x0000000704060227 */ /* 0x001fca00078e00ff */
[----:B-1----:R-:W-:-:S05]  /*119b0*/  @P0 SHF.R.U32.HI R2, RZ, R3, R6 ;  /* 0x00000003ff020219 */ /* 0x002fca0000011606 */
        /* <DEDUP_REMOVED lines=10> */
[----:B------:R-:W-:-:S06]  /*11a60*/  LEA.HI.X R7, R2, UR5, R4, 0x2, P0 ;  /* 0x0000000502077c11 */ /* 0x000fcc00080f1404 */
[----:B------:R-:W2:Y:S01]  /*11a70*/  LDG.E R7, desc[UR52][R6.64] ;  /* 0x0000003406077981 */ /* 0x000ea2000c1e1900 */
[----:B------:R-:W-:Y:S01]  /*11a80*/  IMAD.U32 R10, RZ, RZ, UR48 ;  /* 0x00000030ff0a7e24 */ /* 0x000fe2000f8e00ff */
[----:B------:R-:W-:Y:S01]  /*11a90*/  ISETP.GT.AND P1, PT, R20, UR45, PT ;  /* 0x0000002d14007c0c */ /* 0x000fe2000bf24270 */
[----:B------:R-:W-:Y:S02]  /*11aa0*/  VIADD R22, R0, 0x1 ;  /* 0x0000000100167836 */ /* 0x000fe40000000000 */
[----:B------:R-:W-:Y:S01]  /*11ab0*/  VIADD R20, R20, 0xffffffff ;  /* 0xffffffff14147836 */ /* 0x000fe20000000000 */
[----:B------:R-:W-:Y:S02]  /*11ac0*/  ISETP.NE.AND P2, PT, R10, 0x3, PT ;  /* 0x000000030a00780c */ /* 0x000fe40003f45270 */
[----:B------:R-:W-:-:S04]  /*11ad0*/  ISETP.NE.AND P0, PT, R22, 0x2, PT ;  /* 0x000000021600780c */ /* 0x000fc80003f05270 */
[----:B------:R-:W-:Y:S02]  /*11ae0*/  SEL R23, RZ, 0x1, P0 ;  /* 0x00000001ff177807 */ /* 0x000fe40000000000 */
[----:B------:R-:W-:Y:S02]  /*11af0*/  SEL R22, R22, RZ, P0 ;  /* 0x000000ff16167207 */ /* 0x000fe40000000000 */
[----:B------:R-:W-:Y:S02]  /*11b00*/  LOP3.LUT R23, R5, R23, RZ, 0x3c, !PT ;  /* 0x0000001705177212 */ /* 0x000fe400078e3cff */
[----:B--2---:R-:W-:Y:S01]  /*11b10*/  SHF.R.S32.HI R18, RZ, 0x1f, R7 ;  /* 0x0000001fff127819 */ /* 0x004fe20000011407 */
[----:B------:R-:W-:Y:S06]  /*11b20*/  @!P2 BRA `(.L_x_894) ;  /* 0x000000000004a947 */ /* 0x000fec0003800000 */
[----:B------:R-:W-:Y:S01]  /*11b30*/  BPT.TRAP 0x1 ;  /* 0x000000040000795c */ /* 0x000fe20000300000 */
.L_x_894:
[----:B------:R-:W-:Y:S01]  /*11b40*/  IMAD R4, R22, 0x8, R16 ;  /* 0x0000000816047824 */ /* 0x000fe200078e0210 */
[----:B------:R-:W-:Y:S01]  /*11b50*/  SHF.L.U32 R10, R23, 0x1f, RZ ;  /* 0x0000001f170a7819 */ /* 0x000fe200000006ff */
[----:B------:R-:W-:Y:S01]  /*11b60*/  BSSY B0, `(.L_x_895) ;  /* 0x0000004000007945 */ /* 0x000fe20003800000 */
[----:B------:R-:W-:Y:S02]  /*11b70*/  SHF.R.S32.HI R9, RZ, 0x1f, R8 ;  /* 0x0000001fff097819 */ /* 0x000fe40000011408 */
[----:B------:R-:W0:Y:S02]  /*11b80*/  SYNCS.PHASECHK.TRANS64.TRYWAIT P0, [R4+URZ+0x19c80], R10 ;  /* 0x019c800a040075a7 */ /* 0x000e24000800017f */
[----:B0-----:R-:W-:Y:S05]  /*11b90*/  @!P0 BRA `(.L_x_896) ;  /* 0x0000002400f08947 */ /* 0x001fea0003800000 */
.L_x_968:
[----:B------:R-:W-:Y:S05]  /*11ba0*/  BSYNC B0 ;  /* 0x0000000000007941 */ /* 0x000fea0003800000 */
.L_x_895:
[----:B------:R-:W2:Y:S01]  /*11bb0*/  LDL R11, [R1] ;  /* 0x00000000010b7983 */ /* 0x000ea20000100800 */
        /* <DEDUP_REMOVED lines=19> */
[----:B------:R-:W-:-:S04]  /*11cf0*/  IADD3 R21, P0, R2, UR6, RZ ;  /* 0x0000000602157c10 */ /* 0x000fc8000ff1e0ff */
[----:B------:R-:W-:Y:S01]  /*11d00*/  IADD3.X R26, R26, UR7, R3, P0, !PT ;  /* 0x000000071a1a7c10 */ /* 0x000fe200087fe403 */
[----:B--2---:R-:W-:Y:S01]  /*11d10*/  IMAD R6, R22, 0x3000, R11 ;  /* 0x0000300016067824 */ /* 0x004fe200078e020b */
[----:B------:R-:W-:Y:S07]  /*11d20*/  BRA.DIV UR4, `(.L_x_897) ;  /* 0x0000002604a07947 */ /* 0x000fee000b800000 */
[----:B------:R-:W1:Y:S01]  /*11d30*/  S2R R3, SR_TID.X ;  /* 0x0000000000037919 */ /* 0x000e620000002100 */
[----:B------:R-:W-:Y:S01]  /*11d40*/  IMAD.IADD R6, R16, 0x1, R6 ;  /* 0x0000000110067824 */ /* 0x000fe200078e0206 */
[----:B------:R-:W2:Y:S01]  /*11d50*/  SHFL.IDX PT, R2, R21, RZ, 0x1e1f ;  /* 0x001e1fff15027589 */ /* 0x000ea200000e0000 */
[----:B-1----:R-:W-:-:S03]  /*11d60*/  IMAD.SHL.U32 R11, R3, 0x10, RZ ;  /* 0x00000010030b7824 */ /* 0x002fc600078e00ff */
[----:B------:R-:W1:Y:S02]  /*11d70*/  SHFL.IDX PT, R3, R26, RZ, 0x1e1f ;  /* 0x001e1fff1a037589 */ /* 0x000e6400000e0000 */
[----:B------:R-:W-:Y:S02]  /*11d80*/  LOP3.LUT R11, R11, 0x10, RZ, 0xc0, !PT ;  /* 0x000000100b0b7812 */ /* 0x000fe400078ec0ff */
[----:B------:R-:W3:Y:S02]  /*11d90*/  SHFL.IDX PT, R26, R26, 0x1, 0x1e1f ;  /* 0x003e1f001a1a7f89 */ /* 0x000ee400000e0000 */
[----:B--2---:R-:W-:-:S05]  /*11da0*/  IADD3 R2, P0, R11, R2, RZ ;  /* 0x000000020b027210 */ /* 0x004fca0007f1e0ff */
[----:B-1----:R-:W-:-:S05]  /*11db0*/  IMAD.X R3, RZ, RZ, R3, P0 ;  /* 0x000000ffff037224 */ /* 0x002fca00000e0603 */
[----:B------:R-:W-:Y:S04]  /*11dc0*/  LDGSTS.E.BYPASS.LTC128B.128 [R6+0x9000], desc[UR52][R2.64], !P4 ;  /* 0x0900000002067fae */ /* 0x000fe8000e101d74 */
[----:B------:R-:W-:Y:S04]  /*11dd0*/  LDGSTS.E.BYPASS.LTC128B.128 [R6+0xa000], desc[UR52][R2.64+0x20], !P3 ;  /* 0x0a00002002067fae */ /* 0x000fe8000d901d74 */
[----:B------:R1:W-:Y:S04]  /*11de0*/  LDGSTS.E.BYPASS.LTC128B.128 [R6+0xb000], desc[UR52][R2.64+0x40], !P2 ;  /* 0x0b00004002067fae */ /* 0x0003e8000d101d74 */
[----:B-1-3--:R1:W2:Y:S02]  /*11df0*/  SHFL.IDX PT, R2, R21, 0x1, 0x1e1f ;  /* 0x003e1f0015027f89 */ /* 0x00a2a400000e0000 */
.L_x_974:
        /* <DEDUP_REMOVED lines=13> */
.L_x_898:
        /* <DEDUP_REMOVED lines=11> */
.L_x_899:
[----:B------:R2:W-:Y:S01]  /*11f80*/  SYNCS.ARRIVE.TRANS64.A1T0 RZ, [R4+URZ+0x19c70], RZ ;  /* 0x019c70ff04ff79a7 */ /* 0x0005e2000810003f */
[----:B------:R-:W-:Y:S05]  /*11f90*/  @!P3 BRA `(.L_x_900) ;  /* 0x000000000004b947 */ /* 0x000fea0003800000 */
[----:B------:R-:W-:Y:S01]  /*11fa0*/  BPT.TRAP 0x1 ;  /* 0x000000040000795c */ /* 0x000fe20000300000 */
.L_x_900:
[----:B------:R-:W3:Y:S01]  /*11fb0*/  SYNCS.PHASECHK.TRANS64.TRYWAIT P0, [R4+URZ+0x19c40], R10 ;  /* 0x019c400a040075a7 */ /* 0x000ee2000800017f */
[----:B------:R-:W-:Y:S04]  /*11fc0*/  BSSY B0, `(.L_x_901) ;  /* 0x0000002000007945 */ /* 0x000fe80003800000 */
[----:B---3--:R-:W-:Y:S05]  /*11fd0*/  @!P0 BRA `(.L_x_902) ;  /* 0x0000002400a08947 */ /* 0x008fea0003800000 */
.L_x_975:
[----:B------:R-:W-:Y:S05]  /*11fe0*/  BSYNC B0 ;  /* 0x0000000000007941 */ /* 0x000fea0003800000 */
.L_x_901:
[----:B------:R-:W1:Y:S01]  /*11ff0*/  S2R R11, SR_TID.X ;  /* 0x00000000000b7919 */ /* 0x000e620000002100 */
        /* <DEDUP_REMOVED lines=33> */
.L_x_981:
        /* <DEDUP_REMOVED lines=10> */
.L_x_904:
        /* <DEDUP_REMOVED lines=11> */
.L_x_905:
[----:B------:R-:W-:Y:S01]  /*12360*/  IMAD.U32 R2, RZ, RZ, UR47 ;  /* 0x0000002fff027e24 */ /* 0x000fe2000f8e00ff */
[----:B------:R0:W-:Y:S04]  /*12370*/  SYNCS.ARRIVE.TRANS64.A1T0 RZ, [R4+URZ+0x19c30], RZ ;  /* 0x019c30ff04ff79a7 */ /* 0x0001e8000810003f */
[----:B------:R-:W-:-:S13]  /*12380*/  ISETP.NE.AND P0, PT, R2, 0x3, PT ;  /* 0x000000030200780c */ /* 0x000fda0003f05270 */
[----:B0-----:R-:W-:Y:S05]  /*12390*/  @!P0 BRA `(.L_x_906) ;  /* 0x0000000000048947 */ /* 0x001fea0003800000 */
[----:B------:R-:W-:Y:S01]  /*123a0*/  BPT.TRAP 0x1 ;  /* 0x000000040000795c */ /* 0x000fe20000300000 */
.L_x_906:
[----:B------:R-:W-:Y:S01]  /*123b0*/  LOP3.LUT R3, R5, 0x1, RZ, 0x3c, !PT ;  /* 0x0000000105037812 */ /* 0x000fe200078e3cff */
[----:B------:R-:W-:Y:S01]  /*123c0*/  IMAD R2, R0, 0x8, R16 ;  /* 0x0000000800027824 */ /* 0x000fe200078e0210 */
[----:B------:R-:W-:Y:S02]  /*123d0*/  BSSY B0, `(.L_x_907) ;  /* 0x0000004000007945 */ /* 0x000fe40003800000 */
[----:B------:R-:W-:-:S04]  /*123e0*/  SHF.L.U32 R3, R3, 0x1f, RZ ;  /* 0x0000001f03037819 */ /* 0x000fc800000006ff */
[----:B------:R-:W0:Y:S02]  /*123f0*/  SYNCS.PHASECHK.TRANS64.TRYWAIT P2, [R2+URZ+0x19c70], R3 ;  /* 0x019c7003020075a7 */ /* 0x000e24000804017f */
[----:B0-----:R-:W-:Y:S05]  /*12400*/  @!P2 BRA `(.L_x_908) ;  /* 0x000000240040a947 */ /* 0x001fea0003800000 */
.L_x_982:
[----:B------:R-:W-:Y:S05]  /*12410*/  BSYNC B0 ;  /* 0x0000000000007941 */ /* 0x000fea0003800000 */
.L_x_907:
[----:B--23--:R-:W-:-:S05]  /*12420*/  IMAD.U32 R4, RZ, RZ, UR48 ;  /* 0x00000030ff047e24 */ /* 0x00cfca000f8e00ff */
[----:B------:R-:W-:-:S13]  /*12430*/  ISETP.NE.AND P2, PT, R4, 0x3, PT ;  /* 0x000000030400780c */ /* 0x000fda0003f45270 */
[----:B------:R-:W-:Y:S05]  /*12440*/  @!P2 BRA `(.L_x_909) ;  /* 0x000000000004a947 */ /* 0x000fea0003800000 */
[----:B------:R-:W-:Y:S01]  /*12450*/  BPT.TRAP 0x1 ;  /* 0x000000040000795c */ /* 0x000fe20000300000 */
.L_x_909:
[----:B------:R-:W-:Y:S01]  /*12460*/  SHF.L.U32 R4, R5, 0x1f, RZ ;  /* 0x0000001f05047819 */ /* 0x000fe200000006ff */
[----:B0-----:R-:W-:-:S03]  /*12470*/  IMAD R3, R0, 0x3000, RZ ;  /* 0x0000300000037824 */ /* 0x001fc600078e02ff */
[----:B------:R-:W0:Y:S02]  /*12480*/  SYNCS.PHASECHK.TRANS64.TRYWAIT P2, [R2+URZ+0x19c60], R4 ;  /* 0x019c6004020075a7 */ /* 0x000e24000804017f */
[----:B0-----:R-:W-:Y:S05]  /*12490*/  @!P2 BRA `(.L_x_910) ;  /* 0x000000240030a947 */ /* 0x001fea0003800000 */
.L_x_983:
[----:B------:R-:W2:Y:S04]  /*124a0*/  LDL R0, [R1+0x8] ;  /* 0x0000080001007983 */ /* 0x000ea80000100800 */
[----:B------:R-:W3:Y:S01]  /*124b0*/  LDL R10, [R1+0x4] ;  /* 0x00000400010a7983 */ /* 0x000ee20000100800 */
[----:B------:R-:W-:Y:S05]  /*124c0*/  WARPSYNC.ALL ;  /* 0x0000000000007948 */ /* 0x000fea0003800000 */
[----:B------:R-:W4:Y:S02]  /*124d0*/  S2R R12, SR_TID.X ;  /* 0x00000000000c7919 */ /* 0x000f240000002100 */
[----:B----4-:R-:W-:Y:S01]  /*124e0*/  LOP3.LUT P2, RZ, R12, 0x4, RZ, 0xc0, !PT ;  /* 0x000000040cff7812 */ /* 0x010fe2000784c0ff */
[----:B------:R-:W-:-:S05]  /*124f0*/  IMAD.MOV.U32 R12, RZ, RZ, 0x40 ;  /* 0x00000040ff0c7424 */ /* 0x000fca00078e00ff */
[----:B------:R-:W-:Y:S02]  /*12500*/  SEL R12, R12, 0xffffffc0, !P2 ;  /* 0xffffffc00c0c7807 */ /* 0x000fe40005000000 */
[C---:B--2---:R-:W-:Y:S02]  /*12510*/  LOP3.LUT R5, R3.reuse, R0, RZ, 0xfc, !PT ;  /* 0x0000000003057212 */ /* 0x044fe400078efcff */
[----:B---3--:R-:W-:-:S03]  /*12520*/  LOP3.LUT R3, R3, R10, RZ, 0xfc, !PT ;  /* 0x0000000a03037212 */ /* 0x008fc600078efcff */
[C---:B------:R-:W-:Y:S02]  /*12530*/  IMAD.IADD R0, R16.reuse, 0x1, R5 ;  /* 0x0000000110007824 */ /* 0x040fe400078e0205 */
[----:B------:R-:W-:-:S03]  /*12540*/  IMAD.IADD R3, R16, 0x1, R3 ;  /* 0x0000000110037824 */ /* 0x000fc600078e0203 */
[----:B01----:R-:W0:Y:S02]  /*12550*/  LDSM.16.MT88.4 R4, [R0+0x9000] ;  /* 0x009000000004783b */ /* 0x003e240000004200 */
        /* <DEDUP_REMOVED lines=17> */
[----:B------:R-:W1:Y:S01]  /*12670*/  LDSM.16.MT88.4 R4, [R0+0x9800] ;  /* 0x009800000004783b */ /* 0x000e620000004200 */
[----:B0-----:R-:W-:Y:S01]  /*12680*/  IADD3 R3, R12, 0x3000, R3 ;  /* 0x000030000c037810 */ /* 0x001fe20007ffe003 */
[----:B------:R-:W-:-:S05]  /*12690*/  IMAD.U32 R12, RZ, RZ, UR48 ;  /* 0x00000030ff0c7e24 */ /* 0x000fca000f8e00ff */
[----:B------:R-:W-:Y:S02]  /*126a0*/  ISETP.NE.AND P2, PT, R12, 0x3, PT ;  /* 0x000000030c00780c */ /* 0x000fe40003f45270 */
[C-C-:B-1----:R-:W-:Y:S02]  /*126b0*/  PRMT R8, R4.reuse, 0x6420, R5.reuse ;  /* 0x0000642004087816 */ /* 0x142fe40000000005 */
        /* <DEDUP_REMOVED lines=24> */
.L_x_911:
[----:B-1----:R1:W-:Y:S01]  /*12840*/  SYNCS.ARRIVE.TRANS64.A1T0 RZ, [R2+URZ+0x19c50], RZ ;  /* 0x019c50ff02ff79a7 */ /* 0x0023e2000810003f */
[----:B------:R-:W-:Y:S06]  /*12850*/  BAR.SYNC.DEFER_BLOCKING 0x2, 0x80 ;  /* 0x0082000000007b1d */ /* 0x000fec0000010000 */
[----:B------:R-:W-:Y:S05]  /*12860*/  @!P0 BRA `(.L_x_912) ;  /* 0x0000000000048947 */ /* 0x000fea0003800000 */
[----:B------:R-:W-:Y:S01]  /*12870*/  BPT.TRAP 0x1 ;  /* 0x000000040000795c */ /* 0x000fe20000300000 */
.L_x_912:
[----:B-1----:R-:W-:Y:S02]  /*12880*/  VIADD R2, R2, 0x19c80 ;  /* 0x00019c8002027836 */ /* 0x002fe40000000000 */
[----:B------:R-:W-:Y:S02]  /*12890*/  IMAD.MOV.U32 R0, RZ, RZ, R22 ;  /* 0x000000ffff007224 */ /* 0x000fe400078e0016 */
[----:B------:R-:W-:Y:S01]  /*128a0*/  IMAD.MOV.U32 R5, RZ, RZ, R23 ;  /* 0x000000ffff057224 */ /* 0x000fe200078e0017 */
[----:B------:R-:W-:-:S04]  /*128b0*/  PRMT R2, R29, 0x654, R2 ;  /* 0x000006541d027816 */ /* 0x000fc80000000002 */
[----:B------:R1:W-:Y:S01]  /*128c0*/  SYNCS.ARRIVE.TRANS64.RED.A1T0 RZ, [R2+URZ], RZ ;  /* 0x000000ff02ff79a7 */ /* 0x0003e2000810043f */
[----:B------:R-:W-:Y:S05]  /*128d0*/  @P1 BRA `(.L_x_913) ;  /* 0xffffffec00f81947 */ /* 0x000fea000383ffff */
.L_x_893:
[----:B-1----:R-:W1:Y:S01]  /*128e0*/  S2R R2, SR_TID.X ;  /* 0x0000000000027919 */ /* 0x002e620000002100 */
[----:B------:R-:W-:Y:S01]  /*128f0*/  BSSY B0, `(.L_x_914) ;  /* 0x0000012000007945 */ /* 0x000fe20003800000 */
[----:B------:R-:W-:Y:S01]  /*12900*/  IMAD.U32 R6, RZ, RZ, UR47 ;  /* 0x0000002fff067e24 */ /* 0x000fe2000f8e00ff */
[----:B-1----:R-:W-:-:S04]  /*12910*/  LOP3.LUT R2, R2, 0x7f, RZ, 0xc0, !PT ;  /* 0x0000007f02027812 */ /* 0x002fc800078ec0ff */
[----:B------:R-:W-:-:S13]  /*12920*/  ISETP.NE.AND P0, PT, R2, RZ, PT ;  /* 0x000000ff0200720c */ /* 0x000fda0003f05270 */
[----:B------:R-:W-:Y:S05]  /*12930*/  @P0 BRA `(.L_x_915) ;  /* 0x0000000000340947 */ /* 0x000fea0003800000 */
[----:B------:R-:W1:Y:S01]  /*12940*/  S2R R7, SR_LANEID ;  /* 0x0000000000077919 */ /* 0x000e620000000000 */
[----:B------:R-:W-:Y:S01]  /*12950*/  VOTEU.ANY UR4, UPT, PT ;  /* 0x0000000000047886 */ /* 0x000fe200038e0100 */
[----:B0-----:R-:W0:Y:S01]  /*12960*/  LDC.64 R2, c[0x0][0xc80] ;  /* 0x00032000ff027b82 */ /* 0x001e220000000a00 */
[----:B------:R-:W1:Y:S08]  /*12970*/  FLO.U32 R0, UR4 ;  /* 0x0000000400007d00 */ /* 0x000e7000080e0000 */
[----:B------:R-:W0:Y:S01]  /*12980*/  POPC R5, UR4 ;  /* 0x0000000400057d09 */ /* 0x000e220008000000 */
[----:B-1----:R-:W-:-:S13]  /*12990*/  ISETP.EQ.U32.AND P1, PT, R0, R7, PT ;  /* 0x000000070000720c */ /* 0x002fda0003f22070 */
[----:B0-----:R-:W2:Y:S01]  /*129a0*/  @P1 ATOMG.E.ADD.STRONG.GPU PT, R3, desc[UR52][R2.64], R5 ;  /* 0x00000005020319a8 */ /* 0x001ea200081ee1f4 */
[----:B------:R-:W0:Y:S02]  /*129b0*/  S2R R4, SR_LTMASK ;  /* 0x0000000000047919 */ /* 0x000e240000003900 */
[----:B0-----:R-:W-:-:S04]  /*129c0*/  LOP3.LUT R4, R4, UR4, RZ, 0xc0, !PT ;  /* 0x0000000404047c12 */ /* 0x001fc8000f8ec0ff */
[----:B------:R-:W0:Y:S01]  /*129d0*/  POPC R7, R4 ;  /* 0x0000000400077309 */ /* 0x000e220000000000 */
[----:B--2---:R-:W0:Y:S02]  /*129e0*/  SHFL.IDX PT, R0, R3, R0, 0x1f ;  /* 0x00001f0003007589 */ /* 0x004e2400000e0000 */
[----:B0-----:R-:W-:-:S05]  /*129f0*/  IADD3 R0, R0, UR49, R7 ;  /* 0x0000003100007c10 */ /* 0x001fca000fffe007 */
[----:B------:R1:W-:Y:S02]  /*12a00*/  STL [R1+0xc], R0 ;  /* 0x00000c0001007387 */ /* 0x0003e40000100800 */
.L_x_915:
[----:B------:R-:W-:Y:S05]  /*12a10*/  BSYNC B0 ;  /* 0x0000000000007941 */ /* 0x000fea0003800000 */
.L_x_914:
[----:B------:R-:W-:-:S13]  /*12a20*/  ISETP.NE.AND P1, PT, R6, 0x3, PT ;  /* 0x000000030600780c */ /* 0x000fda0003f25270 */
[----:B------:R-:W-:Y:S05]  /*12a30*/  @!P1 BRA `(.L_x_916) ;  /* 0x0000000000049947 */ /* 0x000fea0003800000 */
[----:B------:R-:W-:Y:S01]  /*12a40*/  BPT.TRAP 0x1 ;  /* 0x000000040000795c */ /* 0x000fe20000300000 */
.L_x_916:
[----:B-1----:R-:W-:Y:S01]  /*12a50*/  LOP3.LUT R0, R23, 0x1, RZ, 0x3c, !PT ;  /* 0x0000000117007812 */ /* 0x002fe200078e3cff */
[----:B0-----:R-:W-:Y:S01]  /*12a60*/  IMAD R3, R22, 0x8, R16 ;  /* 0x0000000816037824 */ /* 0x001fe200078e0210 */
[----:B------:R-:W-:Y:S02]  /*12a70*/  BSSY B0, `(.L_x_917) ;  /* 0x0000004000007945 */ /* 0x000fe40003800000 */
[----:B------:R-:W-:-:S04]  /*12a80*/  SHF.L.U32 R0, R0, 0x1f, RZ ;  /* 0x0000001f00007819 */ /* 0x000fc800000006ff */
[----:B------:R-:W0:Y:S02]  /*12a90*/  SYNCS.PHASECHK.TRANS64.TRYWAIT P2, [R3+URZ+0x19c70], R0 ;  /* 0x019c7000030075a7 */ /* 0x000e24000804017f */
[----:B0-----:R-:W-:Y:S05]  /*12aa0*/  @!P2 BRA `(.L_x_918) ;  /* 0x0000001c00c0a947 */ /* 0x001fea0003800000 */
.L_x_984:
[----:B------:R-:W-:Y:S05]  /*12ab0*/  BSYNC B0 ;  /* 0x0000000000007941 */ /* 0x000fea0003800000 */
.L_x_917:
[----:B------:R-:W-:-:S05]  /*12ac0*/  IMAD.U32 R2, RZ, RZ, UR48 ;  /* 0x00000030ff027e24 */ /* 0x000fca000f8e00ff */
[----:B------:R-:W-:-:S13]  /*12ad0*/  ISETP.NE.AND P2, PT, R2, 0x3, PT ;  /* 0x000000030200780c */ /* 0x000fda0003f45270 */
[----:B------:R-:W-:Y:S05]  /*12ae0*/  @!P2 BRA `(.L_x_919) ;  /* 0x000000000004a947 */ /* 0x000fea0003800000 */
[----:B------:R-:W-:Y:S01]  /*12af0*/  BPT.TRAP 0x1 ;  /* 0x000000040000795c */ /* 0x000fe20000300000 */
.L_x_919:
[----:B0-----:R-:W-:-:S04]  /*12b00*/  SHF.L.U32 R0, R23, 0x1f, RZ ;  /* 0x0000001f17007819 */ /* 0x001fc800000006ff */
[----:B------:R-:W0:Y:S02]  /*12b10*/  SYNCS.PHASECHK.TRANS64.TRYWAIT P2, [R3+URZ+0x19c60], R0 ;  /* 0x019c6000030075a7 */ /* 0x000e24000804017f */
[----:B0-----:R-:W-:Y:S05]  /*12b20*/  @!P2 BRA `(.L_x_920) ;  /* 0x0000001c00b4a947 */ /* 0x001fea0003800000 */
.L_x_985:
[----:B------:R-:W2:Y:S04]  /*12b30*/  LDL R4, [R1+0x8] ;  /* 0x0000080001047983 */ /* 0x000ea80000100800 */
[----:B------:R-:W3:Y:S01]  /*12b40*/  LDL R10, [R1+0x4] ;  /* 0x00000400010a7983 */ /* 0x000ee20000100800 */
[----:B------:R-:W-:Y:S01]  /*12b50*/  IMAD R2, R22, 0x3000, RZ ;  /* 0x0000300016027824 */ /* 0x000fe200078e02ff */
[----:B------:R-:W-:Y:S05]  /*12b60*/  WARPSYNC.ALL ;  /* 0x0000000000007948 */ /* 0x000fea0003800000 */
[----:B------:R-:W1:Y:S02]  /*12b70*/  S2R R12, SR_TID.X ;  /* 0x00000000000c7919 */ /* 0x000e640000002100 */
[----:B-1----:R-:W-:Y:S01]  /*12b80*/  LOP3.LUT P2, RZ, R12, 0x4, RZ, 0xc0, !PT ;  /* 0x000000040cff7812 */ /* 0x002fe2000784c0ff */
[----:B------:R-:W-:-:S05]  /*12b90*/  IMAD.MOV.U32 R12, RZ, RZ, 0x40 ;  /* 0x00000040ff0c7424 */ /* 0x000fca00078e00ff */
[----:B------:R-:W-:Y:S02]  /*12ba0*/  SEL R12, R12, 0xffffffc0, !P2 ;  /* 0xffffffc00c0c7807 */ /* 0x000fe40005000000 */
[----:B--2---:R-:W-:-:S05]  /*12bb0*/  LOP3.LUT R5, R2, R4, RZ, 0xfc, !PT ;  /* 0x0000000402057212 */ /* 0x004fca00078efcff */
[----:B0-----:R-:W-:-:S05]  /*12bc0*/  IMAD.IADD R0, R16, 0x1, R5 ;  /* 0x0000000110007824 */ /* 0x001fca00078e0205 */
[----:B------:R-:W0:Y:S02]  /*12bd0*/  LDSM.16.MT88.4 R4, [R0+0x9000] ;  /* 0x009000000004783b */ /* 0x000e240000004200 */
[C-C-:B0-----:R-:W-:Y:S02]  /*12be0*/  PRMT R8, R4.reuse, 0x6420, R5.reuse ;  /* 0x0000642004087816 */ /* 0x141fe40000000005 */
[----:B------:R-:W-:Y:S02]  /*12bf0*/  PRMT R9, R4, 0x7531, R5 ;  /* 0x0000753104097816 */ /* 0x000fe40000000005 */
[----:B---3--:R-:W-:Y:S02]  /*12c00*/  LOP3.LUT R5, R2, R10, RZ, 0xfc, !PT ;  /* 0x0000000a02057212 */ /* 0x008fe400078efcff */
[C-C-:B------:R-:W-:Y:S02]  /*12c10*/  PRMT R10, R6.reuse, 0x6420, R7.reuse ;  /* 0x00006420060a7816 */ /* 0x140fe40000000007 */
[----:B------:R-:W-:Y:S01]  /*12c20*/  PRMT R11, R6, 0x7531, R7 ;  /* 0x00007531060b7816 */ /* 0x000fe20000000007 */
[----:B------:R-:W-:-:S05]  /*12c30*/  IMAD.IADD R2, R16, 0x1, R5 ;  /* 0x0000000110027824 */ /* 0x000fca00078e0205 */
        /* <DEDUP_REMOVED lines=42> */
.L_x_921:
[----:B-1----:R1:W-:Y:S01]  /*12ee0*/  SYNCS.ARRIVE.TRANS64.A1T0 RZ, [R3+URZ+0x19c50], RZ ;  /* 0x019c50ff03ff79a7 */ /* 0x0023e2000810003f */
[----:B------:R-:W-:Y:S06]  /*12ef0*/  BAR.SYNC.DEFER_BLOCKING 0x2, 0x80 ;  /* 0x0082000000007b1d */ /* 0x000fec0000010000 */
[----:B------:R-:W-:Y:S05]  /*12f00*/  @!P1 BRA `(.L_x_922) ;  /* 0x0000000000049947 */ /* 0x000fea0003800000 */
[----:B------:R-:W-:Y:S01]  /*12f10*/  BPT.TRAP 0x1 ;  /* 0x000000040000795c */ /* 0x000fe20000300000 */
.L_x_922:
[----:B------:R-:W-:Y:S02]  /*12f20*/  VIADD R0, R3, 0x19c80 ;  /* 0x00019c8003007836 */ /* 0x000fe40000000000 */
[----:B------:R-:W-:-:S03]  /*12f30*/  VIADD R22, R22, 0x1 ;  /* 0x0000000116167836 */ /* 0x000fc60000000000 */
[----:B------:R-:W-:Y:S02]  /*12f40*/  PRMT R0, R29, 0x654, R0 ;  /* 0x000006541d007816 */ /* 0x000fe40000000000 */
[C---:B------:R-:W-:Y:S02]  /*12f50*/  ISETP.NE.AND P1, PT, R22.reuse, 0x2, PT ;  /* 0x000000021600780c */ /* 0x040fe40003f25270 */
[----:B------:R2:W-:Y:S02]  /*12f60*/  SYNCS.ARRIVE.TRANS64.RED.A1T0 RZ, [R0+URZ], RZ ;  /* 0x000000ff00ff79a7 */ /* 0x0005e4000810043f */
[----:B0-----:R-:W-:Y:S02]  /*12f70*/  SEL R2, RZ, 0x1, P1 ;  /* 0x00000001ff027807 */ /* 0x001fe40000800000 */
[----:B------:R-:W-:Y:S02]  /*12f80*/  SEL R22, R22, RZ, P1 ;  /* 0x000000ff16167207 */ /* 0x000fe40000800000 */
[----:B------:R-:W-:-:S07]  /*12f90*/  LOP3.LUT R23, R23, R2, RZ, 0x3c, !PT ;  /* 0x0000000217177212 */ /* 0x000fce00078e3cff */
.L_x_863:
[----:B------:R-:W-:Y:S05]  /*12fa0*/  BSYNC B7 ;  /* 0x0000000000077941 */ /* 0x000fea0003800000 */
.L_x_861:
[----:B------:R3:W5:Y:S01]  /*12fb0*/  LDL R2, [R1+0xc] ;  /* 0x00000c0001027983 */ /* 0x0007620000100800 */
[----:B------:R-:W-:-:S13]  /*12fc0*/  LOP3.LUT P1, RZ, R17, 0x800, RZ, 0xc0, !PT ;  /* 0x0000080011ff7812 */ /* 0x000fda000782c0ff */
[----:B---3--:R-:W-:Y:S05]  /*12fd0*/  @!P1 BRA `(.L_x_923) ;  /* 0x0000000000249947 */ /* 0x008fea0003800000 */
[----:B------:R-:W3:Y:S08]  /*12fe0*/  S2UR UR4, SR_CgaCtaId ;  /* 0x00000000000479c3 */ /* 0x000ef00000008800 */
[----:B------:R-:W-:Y:S01]  /*12ff0*/  BAR.SYNC.DEFER_BLOCKING 0x5, 0x200 ;  /* 0x0148000000007b1d */ /* 0x000fe20000010000 */
[----:B------:R-:W-:Y:S01]  /*13000*/  MOV R16, 0x400 ;  /* 0x0000040000107802 */ /* 0x000fe20000000f00 */
[----:B---3--:R-:W-:-:S05]  /*13010*/  IMAD.U32 R29, RZ, RZ, UR4 ;  /* 0x00000004ff1d7e24 */ /* 0x008fca000f8e00ff */
[----:B------:R-:W-:-:S05]  /*13020*/  LEA R16, R29, R16, 0x18 ;  /* 0x000000101d107211 */ /* 0x000fca00078ec0ff */
[----:B-----5:R-:W3:Y:S04]  /*13030*/  LDS R2, [R16+0x19cd0] ;  /* 0x019cd00010027984 */ /* 0x020ee80000000800 */
[----:B---3--:R3:W-:Y:S01]  /*13040*/  STL [R1+0xc], R2 ;  /* 0x00000c0201007387 */ /* 0x0087e20000100800 */
[----:B------:R-:W-:Y:S06]  /*13050*/  BAR.ARV 0x4, 0x200 ;  /* 0x0108000000007b1d */ /* 0x000fec0000002000 */
[----:B------:R-:W-:Y:S05]  /*13060*/  BRA `(.L_x_924) ;  /* 0x0000000000207947 */ /* 0x000fea0003800000 */
.L_x_923:
[----:B------:R-:W3:Y:S01]  /*13070*/  @!P0 S2R R29, SR_CgaCtaId ;  /* 0x00000000001d8919 */ /* 0x000ee20000008800 */
[----:B0-2---:R-:W-:Y:S01]  /*13080*/  @!P0 MOV R0, 0x400 ;  /* 0x0000040000008802 */ /* 0x005fe20000000f00 */
[----:B------:R-:W-:Y:S03]  /*13090*/  BAR.SYNC.DEFER_BLOCKING 0x4, 0x200 ;  /* 0x0108000000007b1d */ /* 0x000fe60000010000 */
[----:B---3--:R-:W-:-:S03]  /*130a0*/  @!P0 LEA R16, R29, R0, 0x18 ;  /* 0x000000001d108211 */ /* 0x008fc600078ec0ff */
[----:B-----5:R-:W0:Y:S04]  /*130b0*/  SHFL.IDX PT, R0, R2, RZ, 0x1f ;  /* 0x00001fff02007589 */ /* 0x020e2800000e0000 */
[----:B------:R4:W-:Y:S04]  /*130c0*/  @!P0 STS [R16+0x19cd0], R2 ;  /* 0x019cd00210008388 */ /* 0x0009e80000000800 */
[----:B0-----:R4:W-:Y:S01]  /*130d0*/  STL [R1+0xc], R0 ;  /* 0x00000c0001007387 */ /* 0x0019e20000100800 */
[----:B------:R-:W-:Y:S06]  /*130e0*/  BAR.ARV 0x5, 0x200 ;  /* 0x0148000000007b1d */ /* 0x000fec0000002000 */
.L_x_924:
[----:B0-2-4-:R-:W2:Y:S01]  /*130f0*/  LDL R0, [R1+0xc] ;  /* 0x00000c0001007983 */ /* 0x015ea20000100800 */
[----:B------:R-:W-:Y:S02]  /*13100*/  ULDC UR4, c[0x0][0xc38] ;  /* 0x00030e0000047ab9 */ /* 0x000fe40000000800 */
[----:B--2---:R-:W-:-:S13]  /*13110*/  ISETP.GE.AND P0, PT, R0, UR4, PT ;  /* 0x0000000400007c0c */ /* 0x004fda000bf06270 */
[----:B------:R-:W-:Y:S05]  /*13120*/  @!P0 BRA `(.L_x_925) ;  /* 0xffffffc000888947 */ /* 0x000fea000383ffff */
.L_x_852:
[----:B------:R-:W2:Y:S01]  /*13130*/  LDL.LU R0, [R1+0x14] ;  /* 0x0000140001007983 */ /* 0x000ea20000300800 */
[----:B------:R-:W-:Y:S01]  /*13140*/  BSSY B0, `(.L_x_926) ;  /* 0x000000b000007945 */ /* 0x000fe20003800000 */
[----:B------:R-:W0:Y:S01]  /*13150*/  S2R R5, SR_CgaCtaId ;  /* 0x0000000000057919 */ /* 0x000e220000008800 */
[----:B--2---:R-:W-:-:S05]  /*13160*/  VIADD R0, R0, 0x1 ;  /* 0x0000000100007836 */ /* 0x004fca0000000000 */
[----:B---3--:R-:W-:-:S04]  /*13170*/  LEA.HI R2, R0, R0, RZ, 0x1 ;  /* 0x0000000000027211 */ /* 0x008fc800078f08ff */
[----:B-1----:R-:W-:Y:S02]  /*13180*/  LOP3.LUT R3, R2, 0xfffffffe, RZ, 0xc0, !PT ;  /* 0xfffffffe02037812 */ /* 0x002fe400078ec0ff */
[----:B------:R-:W-:-:S03]  /*13190*/  MOV R2, 0x400 ;  /* 0x0000040000027802 */ /* 0x000fc60000000f00 */
[----:B------:R-:W-:Y:S01]  /*131a0*/  IMAD.IADD R0, R0, 0x1, -R3 ;  /* 0x0000000100007824 */ /* 0x000fe200078e0a03 */
[----:B0-----:R-:W-:-:S04]  /*131b0*/  LEA R5, R5, R2, 0x18 ;  /* 0x0000000205057211 */ /* 0x001fc800078ec0ff */
[----:B------:R-:W-:-:S04]  /*131c0*/  SHF.L.U32 R0, R0, 0x1f, RZ ;  /* 0x0000001f00007819 */ /* 0x000fc800000006ff */
[----:B------:R-:W0:Y:S02]  /*131d0*/  SYNCS.PHASECHK.TRANS64.TRYWAIT P0, [R5+URZ+0x19c20], R0 ;  /* 0x019c2000050075a7 */ /* 0x000e24000800017f */
[----:B0-----:R-:W-:Y:S05]  /*131e0*/  @!P0 BRA `(.L_x_927) ;  /* 0x0000001800188947 */ /* 0x001fea0003800000 */
.L_x_986:
[----:B------:R-:W-:Y:S05]  /*131f0*/  BSYNC B0 ;  /* 0x0000000000007941 */ /* 0x000fea0003800000 */
.L_x_926:
[----:B------:R-:W-:-:S03]  /*13200*/  UMOV UR4, 0xffffffff ;  /* 0xffffffff00047882 */ /* 0x000fc60000000000 */
[----:B------:R-:W-:Y:S05]  /*13210*/  BRA.DIV UR4, `(.L_x_928) ;  /* 0x0000001a04207947 */ /* 0x000fea000b800000 */
[----:B0-----:R-:W0:Y:S02]  /*13220*/  S2R R0, SR_TID.X ;  /* 0x0000000000007919 */ /* 0x001e240000002100 */
[----:B0-----:R-:W-:-:S04]  /*13230*/  SHF.R.U32.HI R0, RZ, 0x5, R0 ;  /* 0x00000005ff007819 */ /* 0x001fc80000011600 */
[----:B------:R-:W-:-:S05]  /*13240*/  LOP3.LUT R0, R0, 0x3, RZ, 0xc0, !PT ;  /* 0x0000000300007812 */ /* 0x000fca00078ec0ff */
[----:B------:R0:W1:Y:S02]  /*13250*/  SHFL.IDX PT, R14, R0, RZ, 0x1f ;  /* 0x00001fff000e7589 */ /* 0x00006400000e0000 */
.L_x_989:
[----:B-1----:R-:W-:Y:S01]  /*13260*/  ISETP.NE.AND P0, PT, R14, RZ, PT ;  /* 0x000000ff0e00720c */ /* 0x002fe20003f05270 */
[----:B------:R-:W-:-:S12]  /*13270*/  BSSY B0, `(.L_x_929) ;  /* 0x000002c000007945 */ /* 0x000fd80003800000 */
[----:B------:R-:W-:Y:S05]  /*13280*/  @P0 BRA `(.L_x_930) ;  /* 0x0000000000a80947 */ /* 0x000fea0003800000 */
[----:B------:R-:W-:-:S03]  /*13290*/  UMOV UR4, 0xffffffff ;  /* 0xffffffff00047882 */ /* 0x000fc60000000000 */
[----:B------:R-:W-:Y:S05]  /*132a0*/  BRA.DIV UR4, `(.L_x_931) ;  /* 0x0000001a04307947 */ /* 0x000fea000b800000 */
[----:B------:R-:W-:-:S13]  /*132b0*/  ELECT P6, URZ, PT ;  /* 0x00000000003f782f */ /* 0x000fda00038c0000 */
.L_x_992:
[----:B------:R-:W-:Y:S05]  /*132c0*/  @!P6 BRA `(.L_x_930) ;  /* 0x000000000098e947 */ /* 0x000fea0003800000 */
[----:B------:R-:W-:-:S06]  /*132d0*/  ULOP3.LUT UR4, UR38, 0x2, URZ, 0xfc, !UPT ;  /* 0x0000000226047892 */ /* 0x000fcc000f8efc3f */
[----:B0-----:R-:W-:-:S05]  /*132e0*/  IMAD.U32 R0, RZ, RZ, UR4 ;  /* 0x00000004ff007e24 */ /* 0x001fca000f8e00ff */
[----:B------:R-:W-:-:S13]  /*132f0*/  ISETP.NE.AND P0, PT, R0, 0x3, PT ;  /* 0x000000030000780c */ /* 0x000fda0003f05270 */
[----:B------:R-:W-:Y:S05]  /*13300*/  @!P0 BRA `(.L_x_932) ;  /* 0x0000000000048947 */ /* 0x000fea0003800000 */
[----:B------:R-:W-:Y:S01]  /*13310*/  BPT.TRAP 0x1 ;  /* 0x000000040000795c */ /* 0x000fe20000300000 */
.L_x_932:
[C---:B------:R-:W-:Y:S01]  /*13320*/  IMAD R3, R22.reuse, 0x8, R5 ;  /* 0x0000000816037824 */ /* 0x040fe200078e0205 */
[----:B------:R-:W-:Y:S01]  /*13330*/  SHF.L.U32 R2, R23, 0x1f, RZ ;  /* 0x0000001f17027819 */ /* 0x000fe200000006ff */
[----:B------:R-:W-:-:S03]  /*13340*/  VIADD R22, R22, 0x1 ;  /* 0x0000000116167836 */ /* 0x000fc60000000000 */
[----:B------:R-:W0:Y:S02]  /*13350*/  SYNCS.PHASECHK.TRANS64.TRYWAIT P1, [R3+URZ+0x19c40], R2 ;  /* 0x019c4002030075a7 */ /* 0x000e24000802017f */
[----:B------:R-:W-:-:S04]  /*13360*/  ISETP.NE.AND P2, PT, R22, 0x2, PT ;  /* 0x000000021600780c */ /* 0x000fc80003f45270 */
[----:B------:R-:W-:Y:S01]  /*13370*/  SEL R0, RZ, 0x1, P2 ;  /* 0x00000001ff007807 */ /* 0x000fe20001000000 */
[----:B0-----:R-:W-:Y:S08]  /*13380*/  @!P1 BRA `(.L_x_933) ;  /* 0x0000001800189947 */ /* 0x001ff00003800000 */
.L_x_993:
[----:B------:R-:W-:Y:S02]  /*13390*/  SEL R22, R22, RZ, P2 ;  /* 0x000000ff16167207 */ /* 0x000fe40001000000 */
[----:B------:R-:W-:Y:S01]  /*133a0*/  LOP3.LUT R0, R23, R0, RZ, 0x3c, !PT ;  /* 0x0000000017007212 */ /* 0x000fe200078e3cff */
[----:B------:R-:W-:Y:S06]  /*133b0*/  @!P0 BRA `(.L_x_934) ;  /* 0x0000000000048947 */ /* 0x000fec0003800000 */
[----:B------:R-:W-:Y:S01]  /*133c0*/  BPT.TRAP 0x1 ;  /* 0x000000040000795c */ /* 0x000fe20000300000 */
.L_x_934:
[----:B------:R-:W-:Y:S01]  /*133d0*/  IMAD R5, R22, 0x8, R5 ;  /* 0x0000000816057824 */ /* 0x000fe200078e0205 */
[----:B------:R-:W-:-:S04]  /*133e0*/  SHF.L.U32 R0, R0, 0x1f, RZ ;  /* 0x0000001f00007819 */ /* 0x000fc800000006ff */
[----:B------:R-:W1:Y:S02]  /*133f0*/  SYNCS.PHASECHK.TRANS64.TRYWAIT P1, [R5+URZ+0x19c40], R0 ;  /* 0x019c4000050075a7 */ /* 0x000e64000802017f */
[----:B-1----:R-:W-:Y:S05]  /*13400*/  @!P1 BRA `(.L_x_935) ;  /* 0x00000018000c9947 */ /* 0x002fea0003800000 */
.L_x_994:
[----:B------:R-:W-:Y:S05]  /*13410*/  @!P0 BRA `(.L_x_936) ;  /* 0x0000000000048947 */ /* 0x000fea0003800000 */
[----:B------:R-:W-:Y:S01]  /*13420*/  BPT.TRAP 0x1 ;  /* 0x000000040000795c */ /* 0x000fe20000300000 */
.L_x_936:
[----:B------:R-:W2:Y:S02]  /*13430*/  SYNCS.PHASECHK.TRANS64.TRYWAIT P1, [R3+URZ+0x19c60], R2 ;  /* 0x019c6002030075a7 */ /* 0x000ea4000802017f */
[----:B--2---:R-:W-:Y:S05]  /*13440*/  @!P1 BRA `(.L_x_937) ;  /* 0x0000001800109947 */ /* 0x004fea0003800000 */
.L_x_995:
[----:B------:R-:W-:Y:S05]  /*13450*/  @!P0 BRA `(.L_x_938) ;  /* 0x0000000000048947 */ /* 0x000fea0003800000 */
[----:B------:R-:W-:Y:S01]  /*13460*/  BPT.TRAP 0x1 ;  /* 0x000000040000795c */ /* 0x000fe20000300000 */
.L_x_938:
[----:B------:R-:W3:Y:S02]  /*13470*/  SYNCS.PHASECHK.TRANS64.TRYWAIT P1, [R5+URZ+0x19c60], R0 ;  /* 0x019c6000050075a7 */ /* 0x000ee4000802017f */
[----:B---3--:R-:W-:Y:S05]  /*13480*/  @!P1 BRA `(.L_x_939) ;  /* 0x0000001800149947 */ /* 0x008fea0003800000 */
.L_x_996:
[----:B------:R-:W-:Y:S05]  /*13490*/  @!P0 BRA `(.L_x_940) ;  /* 0x0000000000048947 */ /* 0x000fea0003800000 */
[----:B------:R-:W-:Y:S01]  /*134a0*/  BPT.TRAP 0x1 ;  /* 0x000000040000795c */ /* 0x000fe20000300000 */
.L_x_940:
[----:B------:R-:W4:Y:S02]  /*134b0*/  SYNCS.PHASECHK.TRANS64.TRYWAIT P1, [R3+URZ+0x19c80], R2 ;  /* 0x019c8002030075a7 */ /* 0x000f24000802017f */
[----:B----4-:R-:W-:Y:S05]  /*134c0*/  @!P1 BRA `(.L_x_941) ;  /* 0x0000001800189947 */ /* 0x010fea0003800000 */
.L_x_997:
[----:B------:R-:W-:Y:S05]  /*134d0*/  @!P0 BRA `(.L_x_942) ;  /* 0x0000000000048947 */ /* 0x000fea0003800000 */
[----:B------:R-:W-:Y:S01]  /*134e0*/  BPT.TRAP 0x1 ;  /* 0x000000040000795c */ /* 0x000fe20000300000 */
.L_x_942:
[----:B------:R0:W0:Y:S02]  /*134f0*/  SYNCS.PHASECHK.TRANS64.TRYWAIT P0, [R5+URZ+0x19c80], R0 ;  /* 0x019c8000050075a7 */ /* 0x000024000800017f */
[----:B0-----:R-:W-:Y:S05]  /*13500*/  @!P0 NANOSLEEP.SYNCS 0x989680 ;  /* 0x009896800000895d */ /* 0x001fea0003900000 */
[----:B------:R-:W0:Y:S02]  /*13510*/  @!P0 SYNCS.PHASECHK.TRANS64 P0, [R5+URZ+0x19c80], R0 ;  /* 0x019c8000050085a7 */ /* 0x000e24000800007f */
[----:B0-----:R-:W-:Y:S05]  /*13520*/  @!P0 BRA `(.L_x_942) ;  /* 0xfffffffc00f08947 */ /* 0x001fea000383ffff */
.L_x_930:
[----:B------:R-:W-:Y:S05]  /*13530*/  BSYNC B0 ;  /* 0x0000000000007941 */ /* 0x000fea0003800000 */
.L_x_929:
[----:B------:R-:W-:Y:S05]  /*13540*/  EXIT ;  /* 0x000000000000794d */ /* 0x000fea0003800000 */
.L_x_765:
[----:B0-----:R-:W-:-:S04]  /*13550*/  IMAD.U32 R3, RZ, RZ, UR46 ;  /* 0x0000002eff037e24 */ /* 0x001fc8000f8e00ff */
[----:B------:R0:W1:Y:S03]  /*13560*/  SYNCS.PHASECHK.TRANS64.TRYWAIT P1, [R3+URZ+0x19c00], R0 ;  /* 0x019c0000030075a7 */ /* 0x000066000802017f */
[----:B-1----:R-:W-:Y:S05]  /*13570*/  @!P1 NANOSLEEP.SYNCS 0x989680 ;  /* 0x009896800000995d */ /* 0x002fea0003900000 */
[----:B------:R-:W1:Y:S02]  /*13580*/  @!P1 SYNCS.PHASECHK.TRANS64 P1, [R3+URZ+0x19c00], R0 ;  /* 0x019c0000030095a7 */ /* 0x000e64000802007f */
[----:B-1----:R-:W-:Y:S05]  /*13590*/  @!P1 BRA `(.L_x_765) ;  /* 0xfffffffc00ec9947 */ /* 0x002fea000383ffff */
[----:B------:R-:W-:Y:S05]  /*135a0*/  BRA `(.L_x_943) ;  /* 0xfffffee400907947 */ /* 0x000fea000383ffff */
.L_x_769:
[----:B-1----:R1:W2:Y:S02]  /*135b0*/  SYNCS.PHASECHK.TRANS64.TRYWAIT P1, [R3+URZ+0x19c30], R0 ;  /* 0x019c3000030075a7 */ /* 0x0022a4000802017f */
[----:B--2---:R-:W-:Y:S05]  /*135c0*/  @!P1 NANOSLEEP.SYNCS 0x989680 ;  /* 0x009896800000995d */ /* 0x004fea0003900000 */
[----:B------:R-:W2:Y:S02]  /*135d0*/  @!P1 SYNCS.PHASECHK.TRANS64 P1, [R3+URZ+0x19c30], R0 ;  /* 0x019c3000030095a7 */ /* 0x000ea4000802007f */
[----:B--2---:R-:W-:Y:S05]  /*135e0*/  @!P1 BRA `(.L_x_769) ;  /* 0xfffffffc00f09947 */ /* 0x004fea000383ffff */
[----:B------:R-:W-:Y:S05]  /*135f0*/  BRA `(.L_x_768) ;  /* 0xfffffee400ac7947 */ /* 0x000fea000383ffff */
.L_x_786:
[----:B-1----:R-:W-:-:S04]  /*13600*/  IMAD.U32 R5, RZ, RZ, UR19 ;  /* 0x00000013ff057e24 */ /* 0x002fc8000f8e00ff */
[----:B------:R1:W2:Y:S03]  /*13610*/  SYNCS.PHASECHK.TRANS64.TRYWAIT P1, [R5+URZ+0x19c30], R0 ;  /* 0x019c3000050075a7 */ /* 0x0002a6000802017f */
[----:B--2---:R-:W-:Y:S05]  /*13620*/  @!P1 NANOSLEEP.SYNCS 0x989680 ;  /* 0x009896800000995d */ /* 0x004fea0003900000 */
[----:B------:R-:W2:Y:S02]  /*13630*/  @!P1 SYNCS.PHASECHK.TRANS64 P1, [R5+URZ+0x19c30], R0 ;  /* 0x019c3000050095a7 */ /* 0x000ea4000802007f */
[----:B--2---:R-:W-:Y:S05]  /*13640*/  @!P1 BRA `(.L_x_786) ;  /* 0xfffffffc00ec9947 */ /* 0x004fea000383ffff */
[----:B------:R-:W-:Y:S05]  /*13650*/  BRA `(.L_x_785) ;  /* 0xffffff18003c7947 */ /* 0x000fea000383ffff */
.L_x_790:
[----:B-1----:R-:W-:-:S04]  /*13660*/  IMAD.U32 R5, RZ, RZ, UR11 ;  /* 0x0000000bff057e24 */ /* 0x002fc8000f8e00ff */
[----:B------:R1:W2:Y:S03]  /*13670*/  SYNCS.PHASECHK.TRANS64.TRYWAIT P1, [R5+URZ+0x19c50], R0 ;  /* 0x019c5000050075a7 */ /* 0x0002a6000802017f */
[----:B--2---:R-:W-:Y:S05]  /*13680*/  @!P1 NANOSLEEP.SYNCS 0x989680 ;  /* 0x009896800000995d */ /* 0x004fea0003900000 */
[----:B------:R-:W2:Y:S02]  /*13690*/  @!P1 SYNCS.PHASECHK.TRANS64 P1, [R5+URZ+0x19c50], R0 ;  /* 0x019c5000050095a7 */ /* 0x000ea4000802007f */
[----:B--2---:R-:W-:Y:S05]  /*136a0*/  @!P1 BRA `(.L_x_790) ;  /* 0xfffffffc00ec9947 */ /* 0x004fea000383ffff */
[----:B------:R-:W-:Y:S05]  /*136b0*/  BRA `(.L_x_789) ;  /* 0xffffff18008c7947 */ /* 0x000fea000383ffff */
.L_x_809:
[----:B-1----:R-:W-:-:S04]  /*136c0*/  IMAD.U32 R9, RZ, RZ, UR6 ;  /* 0x00000006ff097e24 */ /* 0x002fc8000f8e00ff */
[----:B------:R1:W2:Y:S03]  /*136d0*/  SYNCS.PHASECHK.TRANS64.TRYWAIT P1, [R9+URZ+0x19c30], R0 ;  /* 0x019c3000090075a7 */ /* 0x0002a6000802017f */
[----:B--2---:R-:W-:Y:S05]  /*136e0*/  @!P1 NANOSLEEP.SYNCS 0x989680 ;  /* 0x009896800000995d */ /* 0x004fea0003900000 */
[----:B------:R-:W2:Y:S02]  /*136f0*/  @!P1 SYNCS.PHASECHK.TRANS64 P1, [R9+URZ+0x19c30], R0 ;  /* 0x019c3000090095a7 */ /* 0x000ea4000802007f */
[----:B--2---:R-:W-:Y:S05]  /*13700*/  @!P1 BRA `(.L_x_809) ;  /* 0xfffffffc00ec9947 */ /* 0x004fea000383ffff */
[----:B------:R-:W-:Y:S05]  /*13710*/  BRA `(.L_x_808) ;  /* 0xffffff4400d47947 */ /* 0x000fea000383ffff */
.L_x_813:
[----:B-1----:R-:W-:-:S04]  /*13720*/  IMAD.U32 R9, RZ, RZ, UR11 ;  /* 0x0000000bff097e24 */ /* 0x002fc8000f8e00ff */
[----:B------:R1:W2:Y:S03]  /*13730*/  SYNCS.PHASECHK.TRANS64.TRYWAIT P1, [R9+URZ+0x19c50], R0 ;  /* 0x019c5000090075a7 */ /* 0x0002a6000802017f */
[----:B--2---:R-:W-:Y:S05]  /*13740*/  @!P1 NANOSLEEP.SYNCS 0x989680 ;  /* 0x009896800000995d */ /* 0x004fea0003900000 */
[----:B------:R-:W2:Y:S02]  /*13750*/  @!P1 SYNCS.PHASECHK.TRANS64 P1, [R9+URZ+0x19c50], R0 ;  /* 0x019c5000090095a7 */ /* 0x000ea4000802007f */
[----:B--2---:R-:W-:Y:S05]  /*13760*/  @!P1 BRA `(.L_x_813) ;  /* 0xfffffffc00ec9947 */ /* 0x004fea000383ffff */
[----:B------:R-:W-:Y:S05]  /*13770*/  BRA `(.L_x_812) ;  /* 0xffffff4800247947 */ /* 0x000fea000383ffff */
.L_x_821:
[----:B-1----:R-:W-:-:S04]  /*13780*/  IMAD.U32 R5, RZ, RZ, UR6 ;  /* 0x00000006ff057e24 */ /* 0x002fc8000f8e00ff */
[----:B------:R1:W2:Y:S03]  /*13790*/  SYNCS.PHASECHK.TRANS64.TRYWAIT P1, [R5+URZ+0x19c30], R0 ;  /* 0x019c3000050075a7 */ /* 0x0002a6000802017f */
[----:B--2---:R-:W-:Y:S05]  /*137a0*/  @!P1 NANOSLEEP.SYNCS 0x989680 ;  /* 0x009896800000995d */ /* 0x004fea0003900000 */
[----:B------:R-:W2:Y:S02]  /*137b0*/  @!P1 SYNCS.PHASECHK.TRANS64 P1, [R5+URZ+0x19c30], R0 ;  /* 0x019c3000050095a7 */ /* 0x000ea4000802007f */
[----:B--2---:R-:W-:Y:S05]  /*137c0*/  @!P1 BRA `(.L_x_821) ;  /* 0xfffffffc00ec9947 */ /* 0x004fea000383ffff */
[----:B------:R-:W-:Y:S05]  /*137d0*/  BRA `(.L_x_820) ;  /* 0xffffff6000a87947 */ /* 0x000fea000383ffff */
.L_x_825:
[----:B-1----:R-:W-:-:S04]  /*137e0*/  IMAD.U32 R5, RZ, RZ, UR11 ;  /* 0x0000000bff057e24 */ /* 0x002fc8000f8e00ff */
[----:B------:R1:W2:Y:S03]  /*137f0*/  SYNCS.PHASECHK.TRANS64.TRYWAIT P1, [R5+URZ+0x19c50], R0 ;  /* 0x019c5000050075a7 */ /* 0x0002a6000802017f */
[----:B--2---:R-:W-:Y:S05]  /*13800*/  @!P1 NANOSLEEP.SYNCS 0x989680 ;  /* 0x009896800000995d */ /* 0x004fea0003900000 */
[----:B------:R-:W2:Y:S02]  /*13810*/  @!P1 SYNCS.PHASECHK.TRANS64 P1, [R5+URZ+0x19c50], R0 ;  /* 0x019c5000050095a7 */ /* 0x000ea4000802007f */
[----:B--2---:R-:W-:Y:S05]  /*13820*/  @!P1 BRA `(.L_x_825) ;  /* 0xfffffffc00ec9947 */ /* 0x004fea000383ffff */
[----:B------:R-:W-:Y:S05]  /*13830*/  BRA `(.L_x_824) ;  /* 0xffffff6000f87947 */ /* 0x000fea000383ffff */
.L_x_840:
[----:B-1----:R-:W-:-:S04]  /*13840*/  IMAD.U32 R5, RZ, RZ, UR14 ;  /* 0x0000000eff057e24 */ /* 0x002fc8000f8e00ff */
[----:B------:R1:W2:Y:S03]  /*13850*/  SYNCS.PHASECHK.TRANS64.TRYWAIT P1, [R5+URZ+0x19c50], R4 ;  /* 0x019c5004050075a7 */ /* 0x0002a6000802017f */
[----:B--2---:R-:W-:Y:S05]  /*13860*/  @!P1 NANOSLEEP.SYNCS 0x989680 ;  /* 0x009896800000995d */ /* 0x004fea0003900000 */
[----:B------:R-:W2:Y:S02]  /*13870*/  @!P1 SYNCS.PHASECHK.TRANS64 P1, [R5+URZ+0x19c50], R4 ;  /* 0x019c5004050095a7 */ /* 0x000ea4000802007f */
[----:B--2---:R-:W-:Y:S05]  /*13880*/  @!P1 BRA `(.L_x_840) ;  /* 0xfffffffc00ec9947 */ /* 0x004fea000383ffff */
[----:B------:R-:W-:Y:S05]  /*13890*/  BRA `(.L_x_839) ;  /* 0xffffff8c008c7947 */ /* 0x000fea000383ffff */
.L_x_872:
        /* <DEDUP_REMOVED lines=10> */
.L_x_944:
[----:B------:R-:W-:Y:S05]  /*13940*/  BRA `(.L_x_945) ;  /* 0xffffffc800607947 */ /* 0x000fea000383ffff */
.L_x_875:
[----:B0-----:R0:W1:Y:S02]  /*13950*/  SYNCS.PHASECHK.TRANS64.TRYWAIT P0, [R4+URZ+0x19c80], R21 ;  /* 0x019c8015040075a7 */ /* 0x001064000800017f */
[----:B-1----:R-:W-:Y:S05]  /*13960*/  @!P0 NANOSLEEP.SYNCS 0x989680 ;  /* 0x009896800000895d */ /* 0x002fea0003900000 */
[----:B------:R-:W1:Y:S02]  /*13970*/  @!P0 SYNCS.PHASECHK.TRANS64 P0, [R4+URZ+0x19c80], R21 ;  /* 0x019c8015040085a7 */ /* 0x000e64000800007f */
[----:B-1----:R-:W-:Y:S05]  /*13980*/  @!P0 BRA `(.L_x_875) ;  /* 0xfffffffc00f08947 */ /* 0x002fea000383ffff */
[----:B------:R-:W-:Y:S05]  /*13990*/  BRA `(.L_x_946) ;  /* 0xffffffcc00047947 */ /* 0x000fea000383ffff */
.L_x_876:
        /* <DEDUP_REMOVED lines=8> */
.L_x_948:
[----:B------:R-:W-:Y:S05]  /*13a20*/  BSYNC B0 ;  /* 0x0000000000007941 */ /* 0x000fea0003800000 */
.L_x_947:
        /* <DEDUP_REMOVED lines=9> */
.L_x_949:
[----:B------:R-:W-:Y:S02]  /*13ac0*/  IMAD.MOV.U32 R13, RZ, RZ, R9 ;  /* 0x000000ffff0d7224 */ /* 0x000fe400078e0009 */
[----:B------:R-:W-:Y:S02]  /*13ad0*/  IMAD.MOV.U32 R12, RZ, RZ, 0x1 ;  /* 0x00000001ff0c7424 */ /* 0x000fe400078e00ff */
[----:B------:R-:W-:-:S07]  /*13ae0*/  IMAD.MOV.U32 R2, RZ, RZ, R14 ;  /* 0x000000ffff027224 */ /* 0x000fce00078e000e */
[----:B------:R-:W-:Y:S05]  /*13af0*/  WARPSYNC.COLLECTIVE R15, `(.L_x_950) ;  /* 0x000000000f087348 */ /* 0x000fea0003c00000 */
[----:B------:R0:W1:Y:S02]  /*13b00*/  SHFL.IDX P6, R14, R13, R12, R11 ;  /* 0x0000000c0d0e7389 */ /* 0x00006400000c000b */
[----:B01----:R-:W-:Y:S01]  /*13b10*/  ENDCOLLECTIVE ;  /* 0x000000000000791b */ /* 0x003fe20003800000 */
.L_x_950:
[----:B------:R-:W-:-:S05]  /*13b20*/  IADD3 R2, P0, R26, R2, RZ ;  /* 0x000000021a027210 */ /* 0x000fca0007f1e0ff */
[----:B------:R-:W-:Y:S01]  /*13b30*/  IMAD.X R3, RZ, RZ, R0, P0 ;  /* 0x000000ffff037224 */ /* 0x000fe200000e0600 */
[----:B------:R-:W-:Y:S01]  /*13b40*/  ISETP.LT.OR P0, PT, R7, 0x1, P5 ;  /* 0x000000010700780c */ /* 0x000fe20002f01670 */
[----:B------:R-:W-:Y:S02]  /*13b50*/  IMAD.IADD R0, R16, 0x1, R10 ;  /* 0x0000000110007824 */ /* 0x000fe400078e020a */
[----:B------:R-:W-:-:S10]  /*13b60*/  IMAD.MOV.U32 R13, RZ, RZ, R8 ;  /* 0x000000ffff0d7224 */ /* 0x000fd400078e0008 */
[----:B------:R-:W-:Y:S01]  /*13b70*/  @!PT LDS RZ, [RZ] ;  /* 0x00000000fffff984 */ /* 0x000fe20000000800 */
[----:B------:R-:W-:Y:S01]  /*13b80*/  @!PT LDS RZ, [RZ] ;  /* 0x00000000fffff984 */ /* 0x000fe20000000800 */
[----:B------:R-:W-:Y:S01]  /*13b90*/  @!PT LDS RZ, [RZ] ;  /* 0x00000000fffff984 */ /* 0x000fe20000000800 */
[----:B------:R0:W-:Y:S01]  /*13ba0*/  LDGSTS.E.BYPASS.LTC128B.128 [R0+0x9000], desc[UR52][R2.64], !P0 ;  /* 0x0900000002007fae */ /* 0x0001e2000c101d74 */
[----:B------:R-:W-:Y:S01]  /*13bb0*/  ISETP.LT.OR P0, PT, R7, 0x1, P4 ;  /* 0x000000010700780c */ /* 0x000fe20002701670 */
[----:B------:R-:W-:-:S12]  /*13bc0*/  IMAD.MOV.U32 R9, RZ, RZ, R14 ;  /* 0x000000ffff097224 */ /* 0x000fd800078e000e */
[----:B0-----:R-:W-:Y:S05]  /*13bd0*/  WARPSYNC.COLLECTIVE R15, `(.L_x_951) ;  /* 0x000000000f087348 */ /* 0x001fea0003c00000 */
[----:B------:R1:W2:Y:S02]  /*13be0*/  SHFL.IDX P6, R14, R13, R12, R11 ;  /* 0x0000000c0d0e7389 */ /* 0x0002a400000c000b */
[----:B012---:R-:W-:Y:S01]  /*13bf0*/  ENDCOLLECTIVE ;  /* 0x000000000000791b */ /* 0x007fe20003800000 */
.L_x_951:
[----:B------:R-:W-:Y:S01]  /*13c00*/  @!PT LDS RZ, [RZ] ;  /* 0x00000000fffff984 */ /* 0x000fe20000000800 */
[----:B------:R-:W-:Y:S01]  /*13c10*/  @!PT LDS RZ, [RZ] ;  /* 0x00000000fffff984 */ /* 0x000fe20000000800 */
[----:B------:R-:W-:Y:S01]  /*13c20*/  @!PT LDS RZ, [RZ] ;  /* 0x00000000fffff984 */ /* 0x000fe20000000800 */
[----:B------:R-:W-:Y:S01]  /*13c30*/  LDGSTS.E.BYPASS.LTC128B.128 [R0+0xa000], desc[UR52][R2.64+0x20], !P0 ;  /* 0x0a00002002007fae */ /* 0x000fe2000c101d74 */
[----:B------:R-:W-:-:S13]  /*13c40*/  ISETP.LT.OR P0, PT, R7, 0x1, P2 ;  /* 0x000000010700780c */ /* 0x000fda0001701670 */
[----:B------:R0:W-:Y:S02]  /*13c50*/  LDGSTS.E.BYPASS.LTC128B.128 [R0+0xb000], desc[UR52][R2.64+0x40], !P0 ;  /* 0x0b00004002007fae */ /* 0x0001e4000c101d74 */
[----:B0-----:R-:W-:Y:S01]  /*13c60*/  IMAD.MOV.U32 R2, RZ, RZ, R14 ;  /* 0x000000ffff027224 */ /* 0x001fe200078e000e */
[----:B------:R-:W-:Y:S06]  /*13c70*/  BRA `(.L_x_952) ;  /* 0xffffffcc000c7947 */ /* 0x000fec000383ffff */
.L_x_881:
[----:B---3--:R3:W4:Y:S02]  /*13c80*/  SYNCS.PHASECHK.TRANS64.TRYWAIT P0, [R4+URZ+0x19c40], R21 ;  /* 0x019c4015040075a7 */ /* 0x008724000800017f */
[----:B----4-:R-:W-:Y:S05]  /*13c90*/  @!P0 NANOSLEEP.SYNCS 0x989680 ;  /* 0x009896800000895d */ /* 0x010fea0003900000 */
[----:B------:R-:W4:Y:S02]  /*13ca0*/  @!P0 SYNCS.PHASECHK.TRANS64 P0, [R4+URZ+0x19c40], R21 ;  /* 0x019c4015040085a7 */ /* 0x000f24000800007f */
[----:B----4-:R-:W-:Y:S05]  /*13cb0*/  @!P0 BRA `(.L_x_881) ;  /* 0xfffffffc00f08947 */ /* 0x010fea000383ffff */
[----:B------:R-:W-:Y:S05]  /*13cc0*/  BRA `(.L_x_953) ;  /* 0xffffffcc00707947 */ /* 0x000fea000383ffff */
.L_x_882:
[----:B------:R-:W-:Y:S01]  /*13cd0*/  BSSY B0, `(.L_x_954) ;  /* 0x0000008000007945 */ /* 0x000fe20003800000 */
[----:B------:R-:W-:Y:S02]  /*13ce0*/  IMAD.MOV.U32 R13, RZ, RZ, R6 ;  /* 0x000000ffff0d7224 */ /* 0x000fe400078e0006 */
[----:B------:R-:W-:Y:S02]  /*13cf0*/  IMAD.MOV.U32 R12, RZ, RZ, RZ ;  /* 0x000000ffff0c7224 */ /* 0x000fe400078e00ff */
[----:B------:R-:W-:Y:S02]  /*13d00*/  IMAD.MOV.U32 R11, RZ, RZ, 0x1e1f ;  /* 0x00001e1fff0b7424 */ /* 0x000fe400078e00ff */
[----:B------:R-:W-:-:S07]  /*13d10*/  IMAD.MOV.U32 R15, RZ, RZ, -0x1 ;  /* 0xffffffffff0f7424 */ /* 0x000fce00078e00ff */
[----:B0-23--:R-:W-:Y:S05]  /*13d20*/  WARPSYNC.COLLECTIVE R15, `(.L_x_955) ;  /* 0x000000000f087348 */ /* 0x00dfea0003c00000 */
[----:B------:R1:W4:Y:S02]  /*13d30*/  SHFL.IDX P6, R14, R13, R12, R11 ;  /* 0x0000000c0d0e7389 */ /* 0x00032400000c000b */
[----:B01234-:R-:W-:Y:S01]  /*13d40*/  ENDCOLLECTIVE ;  /* 0x000000000000791b */ /* 0x01ffe20003800000 */
.L_x_955:
[----:B------:R-:W-:Y:S05]  /*13d50*/  BSYNC B0 ;  /* 0x0000000000007941 */ /* 0x000fea0003800000 */
.L_x_954:
        /* <DEDUP_REMOVED lines=8> */
.L_x_956:
[----:B------:R-:W-:Y:S02]  /*13de0*/  IMAD.MOV.U32 R13, RZ, RZ, R6 ;  /* 0x000000ffff0d7224 */ /* 0x000fe400078e0006 */
[----:B------:R-:W-:Y:S02]  /*13df0*/  IMAD.MOV.U32 R12, RZ, RZ, 0x1 ;  /* 0x00000001ff0c7424 */ /* 0x000fe400078e00ff */
[----:B------:R-:W-:-:S07]  /*13e00*/  IMAD.MOV.U32 R3, RZ, RZ, R14 ;  /* 0x000000ffff037224 */ /* 0x000fce00078e000e */
[----:B------:R-:W-:Y:S05]  /*13e10*/  WARPSYNC.COLLECTIVE R15, `(.L_x_957) ;  /* 0x000000000f087348 */ /* 0x000fea0003c00000 */
[----:B------:R0:W1:Y:S02]  /*13e20*/  SHFL.IDX P6, R14, R13, R12, R11 ;  /* 0x0000000c0d0e7389 */ /* 0x00006400000c000b */
[----:B01----:R-:W-:Y:S01]  /*13e30*/  ENDCOLLECTIVE ;  /* 0x000000000000791b */ /* 0x003fe20003800000 */
.L_x_957:
        /* <DEDUP_REMOVED lines=10> */
.L_x_958:
        /* <DEDUP_REMOVED lines=8> */
.L_x_887:
[----:B------:R-:W-:Y:S02]  /*13f60*/  IMAD.MOV.U32 R13, RZ, RZ, R0 ;  /* 0x000000ffff0d7224 */ /* 0x000fe400078e0000 */
[----:B------:R-:W-:Y:S02]  /*13f70*/  IMAD.MOV.U32 R12, RZ, RZ, RZ ;  /* 0x000000ffff0c7224 */ /* 0x000fe400078e00ff */
[----:B------:R-:W-:Y:S02]  /*13f80*/  IMAD.MOV.U32 R11, RZ, RZ, 0x1e1f ;  /* 0x00001e1fff0b7424 */ /* 0x000fe400078e00ff */
[----:B------:R-:W-:Y:S02]  /*13f90*/  IMAD.MOV.U32 R15, RZ, RZ, -0x1 ;  /* 0xffffffffff0f7424 */ /* 0x000fe400078e00ff */
[----:B------:R-:W-:-:S07]  /*13fa0*/  VIADD R5, R10, UR43 ;  /* 0x0000002b0a057c36 */ /* 0x000fce0008000000 */
[----:B-----5:R-:W-:Y:S05]  /*13fb0*/  WARPSYNC.COLLECTIVE R15, `(.L_x_960) ;  /* 0x000000000f087348 */ /* 0x020fea0003c00000 */
[----:B------:R0:W1:Y:S02]  /*13fc0*/  SHFL.IDX P6, R14, R13, R12, R11 ;  /* 0x0000000c0d0e7389 */ /* 0x00006400000c000b */
[----:B01---5:R-:W-:Y:S01]  /*13fd0*/  ENDCOLLECTIVE ;  /* 0x000000000000791b */ /* 0x023fe20003800000 */
.L_x_960:
[----:B------:R-:W-:Y:S01]  /*13fe0*/  ISETP.GE.AND P1, PT, R5, UR41, PT ;  /* 0x0000002905007c0c */ /* 0x000fe2000bf26270 */
[----:B------:R-:W-:Y:S02]  /*13ff0*/  IMAD.MOV.U32 R13, RZ, RZ, R4 ;  /* 0x000000ffff0d7224 */ /* 0x000fe400078e0004 */
[----:B------:R-:W-:-:S10]  /*14000*/  IMAD.MOV.U32 R2, RZ, RZ, R14 ;  /* 0x000000ffff027224 */ /* 0x000fd400078e000e */
[----:B------:R-:W-:Y:S05]  /*14010*/  WARPSYNC.COLLECTIVE R15, `(.L_x_961) ;  /* 0x000000000f087348 */ /* 0x000fea0003c00000 */
[----:B------:R0:W1:Y:S02]  /*14020*/  SHFL.IDX P6, R14, R13, R12, R11 ;  /* 0x0000000c0d0e7389 */ /* 0x00006400000c000b */
[----:B01----:R-:W-:Y:S01]  /*14030*/  ENDCOLLECTIVE ;  /* 0x000000000000791b */ /* 0x003fe20003800000 */
.L_x_961:
[----:B------:R-:W-:Y:S02]  /*14040*/  IMAD.MOV.U32 R13, RZ, RZ, R0 ;  /* 0x000000ffff0d7224 */ /* 0x000fe400078e0000 */
[----:B------:R-:W-:Y:S02]  /*14050*/  IMAD.MOV.U32 R12, RZ, RZ, 0x1 ;  /* 0x00000001ff0c7424 */ /* 0x000fe400078e00ff */
[----:B------:R-:W-:-:S07]  /*14060*/  IMAD.MOV.U32 R3, RZ, RZ, R14 ;  /* 0x000000ffff037224 */ /* 0x000fce00078e000e */
[----:B------:R-:W-:Y:S05]  /*14070*/  WARPSYNC.COLLECTIVE R15, `(.L_x_962) ;  /* 0x000000000f087348 */ /* 0x000fea0003c00000 */
[----:B------:R0:W1:Y:S02]  /*14080*/  SHFL.IDX P6, R14, R13, R12, R11 ;  /* 0x0000000c0d0e7389 */ /* 0x00006400000c000b */
[----:B01----:R-:W-:Y:S01]  /*14090*/  ENDCOLLECTIVE ;  /* 0x000000000000791b */ /* 0x003fe20003800000 */
.L_x_962:
        /* <DEDUP_REMOVED lines=10> */
.L_x_963:
        /* <DEDUP_REMOVED lines=13> */
.L_x_964:
[----:B------:R-:W-:-:S13]  /*14210*/  ISETP.GE.AND P1, PT, R2, UR41, PT ;  /* 0x0000002902007c0c */ /* 0x000fda000bf26270 */
[----:B------:R-:W-:Y:S01]  /*14220*/  @!P1 IADD3 R2, P0, R9, R4, RZ ;  /* 0x0000000409029210 */ /* 0x000fe20007f1e0ff */
[----:B------:R-:W-:-:S04]  /*14230*/  IMAD.MOV.U32 R13, RZ, RZ, R7 ;  /* 0x000000ffff0d7224 */ /* 0x000fc800078e0007 */
[----:B------:R-:W-:-:S04]  /*14240*/  @!P1 IMAD.X R0, RZ, RZ, R0, P0 ;  /* 0x000000ffff009224 */ /* 0x000fc800000e0600 */
[----:B------:R-:W-:Y:S02]  /*14250*/  @!P1 IMAD.MOV.U32 R3, RZ, RZ, R0 ;  /* 0x000000ffff039224 */ /* 0x000fe400078e0000 */
[----:B------:R-:W-:-:S07]  /*14260*/  IMAD.MOV.U32 R6, RZ, RZ, R14 ;  /* 0x000000ffff067224 */ /* 0x000fce00078e000e */
[----:B------:R-:W-:Y:S05]  /*14270*/  WARPSYNC.COLLECTIVE R15, `(.L_x_965) ;  /* 0x000000000f087348 */ /* 0x000fea0003c00000 */
[----:B------:R0:W1:Y:S02]  /*14280*/  SHFL.IDX P6, R14, R13, R12, R11 ;  /* 0x0000000c0d0e7389 */ /* 0x00006400000c000b */
[----:B01----:R-:W-:Y:S01]  /*14290*/  ENDCOLLECTIVE ;  /* 0x000000000000791b */ /* 0x003fe20003800000 */
.L_x_965:
[----:B------:R-:W-:Y:S01]  /*142a0*/  @!PT LDS RZ, [RZ] ;  /* 0x00000000fffff984 */ /* 0x000fe20000000800 */
[----:B------:R-:W-:Y:S01]  /*142b0*/  @!PT LDS RZ, [RZ] ;  /* 0x00000000fffff984 */ /* 0x000fe20000000800 */
[----:B------:R-:W-:Y:S01]  /*142c0*/  @!PT LDS RZ, [RZ] ;  /* 0x00000000fffff984 */ /* 0x000fe20000000800 */
[----:B------:R0:W-:Y:S04]  /*142d0*/  @!P1 LDGSTS.E.BYPASS.LTC128B.128 [R8+0xf800], desc[UR52][R2.64], !P3 ;  /* 0x0f80000002089fae */ /* 0x0001e8000d901d74 */
[----:B------:R0:W-:Y:S04]  /*142e0*/  @!P1 LDGSTS.E.BYPASS.LTC128B.128 [R8+0x11000], desc[UR52][R2.64+0x20], !P4 ;  /* 0x1100002002089fae */ /* 0x0001e8000e101d74 */
[----:B------:R0:W-:Y:S01]  /*142f0*/  @!P1 LDGSTS.E.BYPASS.LTC128B.128 [R8+0x12800], desc[UR52][R2.64+0x40], !P5 ;  /* 0x1280004002089fae */ /* 0x0001e2000e901d74 */
[----:B------:R-:W-:Y:S05]  /*14300*/  BRA `(.L_x_966) ;  /* 0xffffffd000c87947 */ /* 0x000fea000383ffff */
.L_x_892:
[----:B0-----:R0:W1:Y:S02]  /*14310*/  SYNCS.PHASECHK.TRANS64.TRYWAIT P0, [R16+URZ+0x19c20], R3 ;  /* 0x019c2003100075a7 */ /* 0x001064000800017f */
[----:B-1----:R-:W-:Y:S05]  /*14320*/  @!P0 NANOSLEEP.SYNCS 0x989680 ;  /* 0x009896800000895d */ /* 0x002fea0003900000 */
[----:B------:R-:W1:Y:S02]  /*14330*/  @!P0 SYNCS.PHASECHK.TRANS64 P0, [R16+URZ+0x19c20], R3 ;  /* 0x019c2003100085a7 */ /* 0x000e64000800007f */
[----:B-1----:R-:W-:Y:S05]  /*14340*/  @!P0 BRA `(.L_x_892) ;  /* 0xfffffffc00f08947 */ /* 0x002fea000383ffff */
[----:B------:R-:W-:Y:S05]  /*14350*/  BRA `(.L_x_967) ;  /* 0xffffffd400387947 */ /* 0x000fea000383ffff */
.L_x_896:
[----:B0-----:R0:W1:Y:S02]  /*14360*/  SYNCS.PHASECHK.TRANS64.TRYWAIT P0, [R4+URZ+0x19c80], R10 ;  /* 0x019c800a040075a7 */ /* 0x001064000800017f */
[----:B-1----:R-:W-:Y:S05]  /*14370*/  @!P0 NANOSLEEP.SYNCS 0x989680 ;  /* 0x009896800000895d */ /* 0x002fea0003900000 */
[----:B------:R-:W1:Y:S02]  /*14380*/  @!P0 SYNCS.PHASECHK.TRANS64 P0, [R4+URZ+0x19c80], R10 ;  /* 0x019c800a040085a7 */ /* 0x000e64000800007f */
[----:B-1----:R-:W-:Y:S05]  /*14390*/  @!P0 BRA `(.L_x_896) ;  /* 0xfffffffc00f08947 */ /* 0x002fea000383ffff */
[----:B------:R-:W-:Y:S05]  /*143a0*/  BRA `(.L_x_968) ;  /* 0xffffffd400fc7947 */ /* 0x000fea000383ffff */
.L_x_897:
        /* <DEDUP_REMOVED lines=8> */
.L_x_970:
[----:B------:R-:W-:Y:S05]  /*14430*/  BSYNC B0 ;  /* 0x0000000000007941 */ /* 0x000fea0003800000 */
.L_x_969:
        /* <DEDUP_REMOVED lines=10> */
.L_x_971:
        /* <DEDUP_REMOVED lines=11> */
.L_x_972:
        /* <DEDUP_REMOVED lines=11> */
.L_x_973:
[----:B------:R-:W-:Y:S01]  /*14640*/  IMAD.MOV.U32 R2, RZ, RZ, R14 ;  /* 0x000000ffff027224 */ /* 0x000fe200078e000e */
[----:B------:R-:W-:Y:S06]  /*14650*/  BRA `(.L_x_974) ;  /* 0xffffffd400e87947 */ /* 0x000fec000383ffff */
.L_x_902:
[----:B---3--:R3:W4:Y:S02]  /*14660*/  SYNCS.PHASECHK.TRANS64.TRYWAIT P0, [R4+URZ+0x19c40], R10 ;  /* 0x019c400a040075a7 */ /* 0x008724000800017f */
[----:B----4-:R-:W-:Y:S05]  /*14670*/  @!P0 NANOSLEEP.SYNCS 0x989680 ;  /* 0x009896800000895d */ /* 0x010fea0003900000 */
[----:B------:R-:W4:Y:S02]  /*14680*/  @!P0 SYNCS.PHASECHK.TRANS64 P0, [R4+URZ+0x19c40], R10 ;  /* 0x019c400a040085a7 */ /* 0x000f24000800007f */
[----:B----4-:R-:W-:Y:S05]  /*14690*/  @!P0 BRA `(.L_x_902) ;  /* 0xfffffffc00f08947 */ /* 0x010fea000383ffff */
[----:B------:R-:W-:Y:S05]  /*146a0*/  BRA `(.L_x_975) ;  /* 0xffffffd8004c7947 */ /* 0x000fea000383ffff */
.L_x_903:
        /* <DEDUP_REMOVED lines=8> */
.L_x_977:
[----:B------:R-:W-:Y:S05]  /*14730*/  BSYNC B0 ;  /* 0x0000000000007941 */ /* 0x000fea0003800000 */
.L_x_976:
        /* <DEDUP_REMOVED lines=8> */
.L_x_978:
[----:B------:R-:W-:Y:S02]  /*147c0*/  IMAD.MOV.U32 R13, RZ, RZ, R8 ;  /* 0x000000ffff0d7224 */ /* 0x000fe400078e0008 */
[----:B------:R-:W-:Y:S02]  /*147d0*/  IMAD.MOV.U32 R12, RZ, RZ, 0x1 ;  /* 0x00000001ff0c7424 */ /* 0x000fe400078e00ff */
[----:B------:R-:W-:-:S07]  /*147e0*/  IMAD.MOV.U32 R2, RZ, RZ, R14 ;  /* 0x000000ffff027224 */ /* 0x000fce00078e000e */
[----:B------:R-:W-:Y:S05]  /*147f0*/  WARPSYNC.COLLECTIVE R15, `(.L_x_979) ;  /* 0x000000000f087348 */ /* 0x000fea0003c00000 */
[----:B------:R0:W1:Y:S02]  /*14800*/  SHFL.IDX P6, R14, R13, R12, R11 ;  /* 0x0000000c0d0e7389 */ /* 0x00006400000c000b */
[----:B01----:R-:W-:Y:S01]  /*14810*/  ENDCOLLECTIVE ;  /* 0x000000000000791b */ /* 0x003fe20003800000 */
.L_x_979:
        /* <DEDUP_REMOVED lines=13> */
.L_x_980:
[----:B------:R-:W-:Y:S01]  /*148f0*/  IMAD.MOV.U32 R2, RZ, RZ, R14 ;  /* 0x000000ffff027224 */ /* 0x000fe200078e000e */
[----:B------:R-:W-:Y:S06]  /*14900*/  BRA `(.L_x_981) ;  /* 0xffffffd800407947 */ /* 0x000fec000383ffff */
.L_x_908:
[----:B0-----:R0:W4:Y:S02]  /*14910*/  SYNCS.PHASECHK.TRANS64.TRYWAIT P2, [R2+URZ+0x19c70], R3 ;  /* 0x019c7003020075a7 */ /* 0x001124000804017f */
[----:B----4-:R-:W-:Y:S05]  /*14920*/  @!P2 NANOSLEEP.SYNCS 0x989680 ;  /* 0x009896800000a95d */ /* 0x010fea0003900000 */
[----:B------:R-:W4:Y:S02]  /*14930*/  @!P2 SYNCS.PHASECHK.TRANS64 P2, [R2+URZ+0x19c70], R3 ;  /* 0x019c70030200a5a7 */ /* 0x000f24000804007f */
[----:B----4-:R-:W-:Y:S05]  /*14940*/  @!P2 BRA `(.L_x_908) ;  /* 0xfffffffc00f0a947 */ /* 0x010fea000383ffff */
[----:B------:R-:W-:Y:S05]  /*14950*/  BRA `(.L_x_982) ;  /* 0xffffffd800ac7947 */ /* 0x000fea000383ffff */
.L_x_910:
[----:B0-----:R0:W2:Y:S02]  /*14960*/  SYNCS.PHASECHK.TRANS64.TRYWAIT P2, [R2+URZ+0x19c60], R4 ;  /* 0x019c6004020075a7 */ /* 0x0010a4000804017f */
[----:B--2---:R-:W-:Y:S05]  /*14970*/  @!P2 NANOSLEEP.SYNCS 0x989680 ;  /* 0x009896800000a95d */ /* 0x004fea0003900000 */
[----:B------:R-:W2:Y:S02]  /*14980*/  @!P2 SYNCS.PHASECHK.TRANS64 P2, [R2+URZ+0x19c60], R4 ;  /* 0x019c60040200a5a7 */ /* 0x000ea4000804007f */
[----:B--2---:R-:W-:Y:S05]  /*14990*/  @!P2 BRA `(.L_x_910) ;  /* 0xfffffffc00f0a947 */ /* 0x004fea000383ffff */
[----:B------:R-:W-:Y:S05]  /*149a0*/  BRA `(.L_x_983) ;  /* 0xffffffd800bc7947 */ /* 0x000fea000383ffff */
.L_x_918:
[----:B0-----:R0:W1:Y:S02]  /*149b0*/  SYNCS.PHASECHK.TRANS64.TRYWAIT P2, [R3+URZ+0x19c70], R0 ;  /* 0x019c7000030075a7 */ /* 0x001064000804017f */
[----:B-1----:R-:W-:Y:S05]  /*149c0*/  @!P2 NANOSLEEP.SYNCS 0x989680 ;  /* 0x009896800000a95d */ /* 0x002fea0003900000 */
[----:B------:R-:W1:Y:S02]  /*149d0*/  @!P2 SYNCS.PHASECHK.TRANS64 P2, [R3+URZ+0x19c70], R0 ;  /* 0x019c70000300a5a7 */ /* 0x000e64000804007f */
[----:B-1----:R-:W-:Y:S05]  /*149e0*/  @!P2 BRA `(.L_x_918) ;  /* 0xfffffffc00f0a947 */ /* 0x002fea000383ffff */
[----:B------:R-:W-:Y:S05]  /*149f0*/  BRA `(.L_x_984) ;  /* 0xffffffe0002c7947 */ /* 0x000fea000383ffff */
.L_x_920:
[----:B0-----:R0:W1:Y:S02]  /*14a00*/  SYNCS.PHASECHK.TRANS64.TRYWAIT P2, [R3+URZ+0x19c60], R0 ;  /* 0x019c6000030075a7 */ /* 0x001064000804017f */
[----:B-1----:R-:W-:Y:S05]  /*14a10*/  @!P2 NANOSLEEP.SYNCS 0x989680 ;  /* 0x009896800000a95d */ /* 0x002fea0003900000 */
[----:B------:R-:W1:Y:S02]  /*14a20*/  @!P2 SYNCS.PHASECHK.TRANS64 P2, [R3+URZ+0x19c60], R0 ;  /* 0x019c60000300a5a7 */ /* 0x000e64000804007f */
[----:B-1----:R-:W-:Y:S05]  /*14a30*/  @!P2 BRA `(.L_x_920) ;  /* 0xfffffffc00f0a947 */ /* 0x002fea000383ffff */
[----:B------:R-:W-:Y:S05]  /*14a40*/  BRA `(.L_x_985) ;  /* 0xffffffe000387947 */ /* 0x000fea000383ffff */
.L_x_927:
[----:B0-----:R0:W1:Y:S02]  /*14a50*/  SYNCS.PHASECHK.TRANS64.TRYWAIT P0, [R5+URZ+0x19c20], R0 ;  /* 0x019c2000050075a7 */ /* 0x001064000800017f */
[----:B-1----:R-:W-:Y:S05]  /*14a60*/  @!P0 NANOSLEEP.SYNCS 0x989680 ;  /* 0x009896800000895d */ /* 0x002fea0003900000 */
[----:B------:R-:W1:Y:S02]  /*14a70*/  @!P0 SYNCS.PHASECHK.TRANS64 P0, [R5+URZ+0x19c20], R0 ;  /* 0x019c2000050085a7 */ /* 0x000e64000800007f */
[----:B-1----:R-:W-:Y:S05]  /*14a80*/  @!P0 BRA `(.L_x_927) ;  /* 0xfffffffc00f08947 */ /* 0x002fea000383ffff */
[----:B------:R-:W-:Y:S05]  /*14a90*/  BRA `(.L_x_986) ;  /* 0xffffffe400d47947 */ /* 0x000fea000383ffff */
.L_x_928:
        /* <DEDUP_REMOVED lines=11> */
.L_x_988:
[----:B------:R-:W-:Y:S05]  /*14b50*/  BSYNC B0 ;  /* 0x0000000000007941 */ /* 0x000fea0003800000 */
.L_x_987:
[----:B------:R-:W-:Y:S05]  /*14b60*/  BRA `(.L_x_989) ;  /* 0xffffffe400bc7947 */ /* 0x000fea000383ffff */
.L_x_931:
[----:B------:R-:W-:Y:S01]  /*14b70*/  BSSY B1, `(.L_x_990) ;  /* 0x0000006000017945 */ /* 0x000fe20003800000 */
[----:B------:R-:W-:-:S07]  /*14b80*/  IMAD.MOV.U32 R15, RZ, RZ, -0x1 ;  /* 0xffffffffff0f7424 */ /* 0x000fce00078e00ff */
[----:B0-----:R-:W-:Y:S05]  /*14b90*/  WARPSYNC.COLLECTIVE R15, `(.L_x_991) ;  /* 0x000000000f0c7348 */ /* 0x001fea0003c00000 */
[----:B------:R-:W-:Y:S02]  /*14ba0*/  ELECT P6, UR62, PT ;  /* 0x00000000003e782f */ /* 0x000fe400038c0000 */
[----:B------:R-:W-:Y:S01]  /*14bb0*/  MOV R14, UR62 ;  /* 0x0000003e000e7c02 */ /* 0x000fe20008000f00 */
[----:B0-----:R-:W-:Y:S10]  /*14bc0*/  ENDCOLLECTIVE ;  /* 0x000000000000791b */ /* 0x001ff40003800000 */
.L_x_991:
[----:B------:R-:W-:Y:S05]  /*14bd0*/  BSYNC B1 ;  /* 0x0000000000017941 */ /* 0x000fea0003800000 */
.L_x_990:
[----:B------:R-:W-:Y:S05]  /*14be0*/  BRA `(.L_x_992) ;  /* 0xffffffe400b47947 */ /* 0x000fea000383ffff */
.L_x_933:
[----:B0-----:R0:W1:Y:S02]  /*14bf0*/  SYNCS.PHASECHK.TRANS64.TRYWAIT P1, [R3+URZ+0x19c40], R2 ;  /* 0x019c4002030075a7 */ /* 0x001064000802017f */
[----:B-1----:R-:W-:Y:S05]  /*14c00*/  @!P1 NANOSLEEP.SYNCS 0x989680 ;  /* 0x009896800000995d */ /* 0x002fea0003900000 */
[----:B------:R-:W1:Y:S02]  /*14c10*/  @!P1 SYNCS.PHASECHK.TRANS64 P1, [R3+URZ+0x19c40], R2 ;  /* 0x019c4002030095a7 */ /* 0x000e64000802007f */
[----:B-1----:R-:W-:Y:S05]  /*14c20*/  @!P1 BRA `(.L_x_933) ;  /* 0xfffffffc00f09947 */ /* 0x002fea000383ffff */
[----:B------:R-:W-:Y:S05]  /*14c30*/  BRA `(.L_x_993) ;  /* 0xffffffe400d47947 */ /* 0x000fea000383ffff */
.L_x_935:
[----:B-1----:R1:W2:Y:S02]  /*14c40*/  SYNCS.PHASECHK.TRANS64.TRYWAIT P1, [R5+URZ+0x19c40], R0 ;  /* 0x019c4000050075a7 */ /* 0x0022a4000802017f */
[----:B--2---:R-:W-:Y:S05]  /*14c50*/  @!P1 NANOSLEEP.SYNCS 0x989680 ;  /* 0x009896800000995d */ /* 0x004fea0003900000 */
[----:B------:R-:W2:Y:S02]  /*14c60*/  @!P1 SYNCS.PHASECHK.TRANS64 P1, [R5+URZ+0x19c40], R0 ;  /* 0x019c4000050095a7 */ /* 0x000ea4000802007f */
[----:B--2---:R-:W-:Y:S05]  /*14c70*/  @!P1 BRA `(.L_x_935) ;  /* 0xfffffffc00f09947 */ /* 0x004fea000383ffff */
[----:B------:R-:W-:Y:S05]  /*14c80*/  BRA `(.L_x_994) ;  /* 0xffffffe400e07947 */ /* 0x000fea000383ffff */
.L_x_937:
[----:B--2---:R2:W3:Y:S02]  /*14c90*/  SYNCS.PHASECHK.TRANS64.TRYWAIT P1, [R3+URZ+0x19c60], R2 ;  /* 0x019c6002030075a7 */ /* 0x0044e4000802017f */
[----:B---3--:R-:W-:Y:S05]  /*14ca0*/  @!P1 NANOSLEEP.SYNCS 0x989680 ;  /* 0x009896800000995d */ /* 0x008fea0003900000 */
[----:B------:R-:W3:Y:S02]  /*14cb0*/  @!P1 SYNCS.PHASECHK.TRANS64 P1, [R3+URZ+0x19c60], R2 ;  /* 0x019c6002030095a7 */ /* 0x000ee4000802007f */
[----:B---3--:R-:W-:Y:S05]  /*14cc0*/  @!P1 BRA `(.L_x_937) ;  /* 0xfffffffc00f09947 */ /* 0x008fea000383ffff */
[----:B------:R-:W-:Y:S05]  /*14cd0*/  BRA `(.L_x_995) ;  /* 0xffffffe400dc7947 */ /* 0x000fea000383ffff */
.L_x_939:
[----:B---3--:R3:W4:Y:S02]  /*14ce0*/  SYNCS.PHASECHK.TRANS64.TRYWAIT P1, [R5+URZ+0x19c60], R0 ;  /* 0x019c6000050075a7 */ /* 0x008724000802017f */
[----:B----4-:R-:W-:Y:S05]  /*14cf0*/  @!P1 NANOSLEEP.SYNCS 0x989680 ;  /* 0x009896800000995d */ /* 0x010fea0003900000 */
[----:B------:R-:W4:Y:S02]  /*14d00*/  @!P1 SYNCS.PHASECHK.TRANS64 P1, [R5+URZ+0x19c60], R0 ;  /* 0x019c6000050095a7 */ /* 0x000f24000802007f */
[----:B----4-:R-:W-:Y:S05]  /*14d10*/  @!P1 BRA `(.L_x_939) ;  /* 0xfffffffc00f09947 */ /* 0x010fea000383ffff */
[----:B------:R-:W-:Y:S05]  /*14d20*/  BRA `(.L_x_996) ;  /* 0xffffffe400d87947 */ /* 0x000fea000383ffff */
.L_x_941:
[----:B----4-:R4:W0:Y:S02]  /*14d30*/  SYNCS.PHASECHK.TRANS64.TRYWAIT P1, [R3+URZ+0x19c80], R2 ;  /* 0x019c8002030075a7 */ /* 0x010824000802017f */
[----:B0-----:R-:W-:Y:S05]  /*14d40*/  @!P1 NANOSLEEP.SYNCS 0x989680 ;  /* 0x009896800000995d */ /* 0x001fea0003900000 */
[----:B------:R-:W0:Y:S02]  /*14d50*/  @!P1 SYNCS.PHASECHK.TRANS64 P1, [R3+URZ+0x19c80], R2 ;  /* 0x019c8002030095a7 */ /* 0x000e24000802007f */
[----:B0-----:R-:W-:Y:S05]  /*14d60*/  @!P1 BRA `(.L_x_941) ;  /* 0xfffffffc00f09947 */ /* 0x001fea000383ffff */
[----:B------:R-:W-:Y:S05]  /*14d70*/  BRA `(.L_x_997) ;  /* 0xffffffe400d47947 */ /* 0x000fea000383ffff */
.L_x_998:
        /* <DEDUP_REMOVED lines=16> */
.L_x_2581:


//--------------------- .text._ZN7cutlass13device_kernelIN5flash11enable_sm90INS1_16FlashAttnFwdSm90INS1_25CollectiveMainloopFwdSm90ILi2EN4cute5tupleIJNS5_1CILi1EEES8_S8_EEENS6_IJNS7_ILi192EEENS7_ILi128EEENS7_ILi96EEEEEELi96ENS_12float_e4m3_tEfNS_4arch4Sm90ELb0ELb1ELb0ELb1ELb1ELb0ELb0ELb1ELb1ELb1ELb0ELb0EEENS1_21CollectiveEpilogueFwdINS6_IJSA_SC_SB_EEES9_NS_10bfloat16_tESG_Li384ELb1ELb1ELb0ELb1EEENS1_36VarlenDynamicPersistentTileSchedulerILi192ELi128ELi384ELi128ELb0ELb1ELb1ELb1ELb0ELb1EEEEEEEEEvNT_6ParamsE --------------------------
	.section	.text._ZN7cutlass13device_kernelIN5flash11enable_sm90INS1_16FlashAttnFwdSm90INS1_25CollectiveMainloopFwdSm90ILi2EN4cute5tupleIJNS5_1CILi1EEES8_S8_EEENS6_IJNS7_ILi192EEENS7_ILi128EEENS7_ILi96EEEEEELi96ENS_12float_e4m3_tEfNS_4arch4Sm90ELb0ELb1ELb0ELb1ELb1ELb0ELb0ELb1ELb1ELb1ELb0ELb0EEENS1_21CollectiveEpilogueFwdINS6_IJSA_SC_SB_EEES9_NS_10bfloat16_tESG_Li384ELb1ELb1ELb0ELb1EEENS1_36VarlenDynamicPersistentTileSchedulerILi192ELi128ELi384ELi128ELb0ELb1ELb1ELb1ELb0ELb1EEEEEEEEEvNT_6ParamsE,"ax",@progbits
	.align	128
.text._ZN7cutlass13device_kernelIN5flash11enable_sm90INS1_16FlashAttnFwdSm90INS1_25CollectiveMainloopFwdSm90ILi2EN4cute5tupleIJNS5_1CILi1EEES8_S8_EEENS6_IJNS7_ILi192EEENS7_ILi128EEENS7_ILi96EEEEEELi96ENS_12float_e4m3_tEfNS_4arch4Sm90ELb0ELb1ELb0ELb1ELb1ELb0ELb0ELb1ELb1ELb1ELb0ELb0EEENS1_21CollectiveEpilogueFwdINS6_IJSA_SC_SB_EEES9_NS_10bfloat16_tESG_Li384ELb1ELb1ELb0ELb1EEENS1_36VarlenDynamicPersistentTileSchedulerILi192ELi128ELi384ELi128ELb0ELb1ELb1ELb1ELb0ELb1EEEEEEEEEvNT_6ParamsE:
        .type           _ZN7cutlass13device_kernelIN5flash11enable_sm90INS1_16FlashAttnFwdSm90INS1_25CollectiveMainloopFwdSm90ILi2EN4cute5tupleIJNS5_1CILi1EEES8_S8_EEENS6_IJNS7_ILi192EEENS7_ILi128EEENS7_ILi96EEEEEELi96ENS_12float_e4m3_tEfNS_4arch4Sm90ELb0ELb1ELb0ELb1ELb1ELb0ELb0ELb1ELb1ELb1ELb0ELb0EEENS1_21CollectiveEpilogueFwdINS6_IJSA_SC_SB_EEES9_NS_10bfloat16_tESG_Li384ELb1ELb1ELb0ELb1EEENS1_36VarlenDynamicPersistentTileSchedulerILi192ELi128ELi384ELi128ELb0ELb1ELb1ELb1ELb0ELb1EEEEEEEEEvNT_6ParamsE,@function
        .size           _ZN7cutlass13device_kernelIN5flash11enable_sm90INS1_16FlashAttnFwdSm90INS1_25CollectiveMainloopFwdSm90ILi2EN4cute5tupleIJNS5_1CILi1EEES8_S8_EEENS6_IJNS7_ILi192EEENS7_ILi128EEENS7_ILi96EEEEEELi96ENS_12float_e4m3_tEfNS_4arch4Sm90ELb0ELb1ELb0ELb1ELb1ELb0ELb0ELb1ELb1ELb1ELb0ELb0EEENS1_21CollectiveEpilogueFwdINS6_IJSA_SC_SB_EEES9_NS_10bfloat16_tESG_Li384ELb1ELb1ELb0ELb1EEENS1_36VarlenDynamicPersistentTileSchedulerILi192ELi128ELi384ELi128ELb0ELb1ELb1ELb1ELb0ELb1EEEEEEEEEvNT_6ParamsE,(.L_x_2582 - _ZN7cutlass13device_kernelIN5flash11enable_sm90INS1_16FlashAttnFwdSm90INS1_25CollectiveMainloopFwdSm90ILi2EN4cute5tupleIJNS5_1CILi1EEES8_S8_EEENS6_IJNS7_ILi192EEENS7_ILi128EEENS7_ILi96EEEEEELi96ENS_12float_e4m3_tEfNS_4arch4Sm90ELb0ELb1ELb0ELb1ELb1ELb0ELb0ELb1ELb1ELb1ELb0ELb0EEENS1_21CollectiveEpilogueFwdINS6_IJSA_SC_SB_EEES9_NS_10bfloat16_tESG_Li384ELb1ELb1ELb0ELb1EEENS1_36VarlenDynamicPersistentTileSchedulerILi192ELi128ELi384ELi128ELb0ELb1ELb1ELb1ELb0ELb1EEEEEEEEEvNT_6ParamsE)
        .other          _ZN7cutlass13device_kernelIN5flash11enable_sm90INS1_16FlashAttnFwdSm90INS1_25CollectiveMainloopFwdSm90ILi2EN4cute5tupleIJNS5_1CILi1EEES8_S8_EEENS6_IJNS7_ILi192EEENS7_ILi128EEENS7_ILi96EEEEEELi96ENS_12float_e4m3_tEfNS_4arch4Sm90ELb0ELb1ELb0ELb1ELb1ELb0ELb0ELb1ELb1ELb1ELb0ELb0EEENS1_21CollectiveEpilogueFwdINS6_IJSA_SC_SB_EEES9_NS_10bfloat16_tESG_Li384ELb1ELb1ELb0ELb1EEENS1_36VarlenDynamicPersistentTileSchedulerILi192ELi128ELi384ELi128ELb0ELb1ELb1ELb1ELb0ELb1EEEEEEEEEvNT_6ParamsE,@"STO_CUDA_ENTRY STV_DEFAULT"
_ZN7cutlass13device_kernelIN5flash11enable_sm90INS1_16FlashAttnFwdSm90INS1_25CollectiveMainloopFwdSm90ILi2EN4cute5tupleIJNS5_1CILi1EEES8_S8_EEENS6_IJNS7_ILi192EEENS7_ILi128EEENS7_ILi96EEEEEELi96ENS_12float_e4m3_tEfNS_4arch4Sm90ELb0ELb1ELb0ELb1ELb1ELb0ELb0ELb1ELb1ELb1ELb0ELb0EEENS1_21CollectiveEpilogueFwdINS6_IJSA_SC_SB_EEES9_NS_10bfloat16_tESG_Li384ELb1ELb1ELb0ELb1EEENS1_36VarlenDynamicPersistentTileSchedulerILi192ELi128ELi384ELi128ELb0ELb1ELb1ELb1ELb0ELb1EEEEEEEEEvNT_6ParamsE:
        /* <DEDUP_REMOVED lines=45> */
.L_x_999:
        /* <DEDUP_REMOVED lines=22> */
.L_x_1000:
        /* <DEDUP_REMOVED lines=18> */
.L_x_1001:
        /* <DEDUP_REMOVED lines=22> */
.L_x_1002:
        /* <DEDUP_REMOVED lines=24> */
.L_x_1003:
        /* <DEDUP_REMOVED lines=8> */
.L_x_1005:
        /* <DEDUP_REMOVED lines=19> */
[----:B------:R-:W-:Y:S01]  /*09e0*/  R2UR UR50, R11 ;  /* 0x000000000b3272ca */ /* 0x000fe200000e0000 */
        /* <DEDUP_REMOVED lines=49> */
.L_x_1105:
[----:B------:R-:W-:Y:S01]  /*0d00*/  ULDC.64 UR6, c[0x0][0xa28] ;  /* 0x00028a0000067ab9 */ /* 0x000fe20000000a00 */
[----:B------:R-:W-:Y:S01]  /*0d10*/  ULDC UR4, c[0x0][0x424] ;  /* 0x0001090000047ab9 */ /* 0x000fe20000000800 */
[----:B------:R-:W-:-:S04]  /*0d20*/  UISETP.NE.U32.AND UP0, UPT, UR6, URZ, UPT ;  /* 0x0000003f0600728c */ /* 0x000fc8000bf05070 */
[----:B------:R-:W-:-:S03]  /*0d30*/  UISETP.NE.AND.EX UP0, UPT, UR7, URZ, UPT, UP0 ;  /* 0x0000003f0700728c */ /* 0x000fc6000bf05300 */
[----:B------:R-:W-:Y:S02]  /*0d40*/  ULDC.64 UR6, c[0x0][0xa18] ;  /* 0x0002860000067ab9 */ /* 0x000fe40000000a00 */
[----:B------:R-:W-:Y:S01]  /*0d50*/  UISETP.NE.U32.AND UP1, UPT, UR6, URZ, UPT ;  /* 0x0000003f0600728c */ /* 0x000fe2000bf25070 */
[----:B------:R-:W-:-:S03]  /*0d60*/  PLOP3.LUT P0, PT, PT, PT, UP0, 0x80, 0x0 ;  /* 0x000000000000781c */ /* 0x000fc60003f0f008 */
[----:B------:R-:W-:-:S03]  /*0d70*/  UISETP.NE.AND.EX UP1, UPT, UR7, URZ, UPT, UP1 ;  /* 0x0000003f0700728c */ /* 0x000fc6000bf25310 */
[----:B------:R-:W-:Y:S02]  /*0d80*/  @UP0 ULDC.64 UR6, c[0x0][0xa28] ;  /* 0x00028a0000060ab9 */ /* 0x000fe40000000a00 */
[----:B------:R-:W-:Y:S01]  /*0d90*/  @UP0 UIMAD.WIDE UR6, UR50, 0x4, UR6 ;  /* 0x00000004320608a5 */ /* 0x000fe2000f8e0206 */
[----:B------:R-:W-:-:S05]  /*0da0*/  PLOP3.LUT P2, PT, PT, PT, UP1, 0x80, 0x0 ;  /* 0x000000000000781c */ /* 0x000fca0003f4f018 */
[----:B------:R-:W-:Y:S01]  /*0db0*/  @UP1 ULDC.64 UR8, c[0x0][0xa18] ;  /* 0x0002860000081ab9 */ /* 0x000fe20000000a00 */
[----:B01----:R-:W-:Y:S02]  /*0dc0*/  IMAD.U32 R2, RZ, RZ, UR6 ;  /* 0x00000006ff027e24 */ /* 0x003fe4000f8e00ff */
[----:B----4-:R-:W-:Y:S01]  /*0dd0*/  IMAD.U32 R3, RZ, RZ, UR7 ;  /* 0x00000007ff037e24 */ /* 0x010fe2000f8e00ff */
[----:B------:R-:W-:-:S04]  /*0de0*/  @UP1 UIMAD.WIDE UR6, UR50, 0x4, UR8 ;  /* 0x00000004320618a5 */ /* 0x000fc8000f8e0208 */
[----:B--2---:R-:W2:Y:S02]  /*0df0*/  @P0 LDG.E R2, desc[UR54][R2.64] ;  /* 0x0000003602020981 */ /* 0x004ea4000c1e1900 */
[----:B------:R-:W-:Y:S02]  /*0e00*/  IMAD.U32 R4, RZ, RZ, UR6 ;  /* 0x00000006ff047e24 */ /* 0x000fe4000f8e00ff */
[----:B------:R-:W-:Y:S01]  /*0e10*/  IMAD.U32 R5, RZ, RZ, UR7 ;  /* 0x00000007ff057e24 */ /* 0x000fe2000f8e00ff */
[----:B------:R-:W-:-:S04]  /*0e20*/  ULDC.64 UR6, c[0x0][0x418] ;  /* 0x0001060000067ab9 */ /* 0x000fc80000000a00 */
[----:B---3--:R-:W3:Y:S01]  /*0e30*/  @P2 LDG.E R4, desc[UR54][R4.64] ;  /* 0x0000003604042981 */ /* 0x008ee2000c1e1900 */
[----:B------:R-:W-:Y:S01]  /*0e40*/  UISETP.NE.U32.AND UP0, UPT, UR6, URZ, UPT ;  /* 0x0000003f0600728c */ /* 0x000fe2000bf05070 */
[----:B------:R-:W-:-:S03]  /*0e50*/  UMOV UR42, URZ ;  /* 0x0000003f002a7c82 */ /* 0x000fc60008000000 */
[----:B------:R-:W-:-:S03]  /*0e60*/  UISETP.NE.AND.EX UP0, UPT, UR7, URZ, UPT, UP0 ;  /* 0x0000003f0700728c */ /* 0x000fc6000bf05300 */
[----:B------:R-:W-:Y:S01]  /*0e70*/  ULDC.64 UR6, c[0x0][0xa20] ;  /* 0x0002880000067ab9 */ /* 0x000fe20000000a00 */
[----:B------:R-:W-:Y:S01]  /*0e80*/  USEL UR4, UR4, 0x1, UP0 ;  /* 0x0000000104047887 */ /* 0x000fe20008000000 */
[----:B------:R-:W-:Y:S01]  /*0e90*/  ISETP.NE.U32.AND P1, PT, RZ, UR6, PT ;  /* 0x00000006ff007c0c */ /* 0x000fe2000bf25070 */
[----:B------:R-:W-:Y:S02]  /*0ea0*/  ULDC UR6, c[0x0][0x2f0] ;  /* 0x0000bc0000067ab9 */ /* 0x000fe40000000800 */
[----:B------:R-:W-:Y:S01]  /*0eb0*/  UIMAD UR4, UR4, UR6, URZ ;  /* 0x00000006040472a4 */ /* 0x000fe2000f8e023f */
[----:B------:R-:W-:Y:S02]  /*0ec0*/  ISETP.NE.AND.EX P1, PT, RZ, UR7, PT, P1 ;  /* 0x00000007ff007c0c */ /* 0x000fe4000bf25310 */
[----:B--2---:R-:W-:Y:S02]  /*0ed0*/  @P0 R2UR UR42, R2 ;  /* 0x00000000022a02ca */ /* 0x004fe400000e0000 */
[----:B---3--:R-:W-:Y:S01]  /*0ee0*/  @P2 R2UR UR38, R4 ;  /* 0x00000000042622ca */ /* 0x008fe200000e0000 */
[----:B------:R-:W-:-:S14]  /*0ef0*/  @P2 BRA `(.L_x_1006) ;  /* 0x0000000000382947 */ /* 0x000fdc0003800000 */
[----:B------:R-:W-:Y:S01]  /*0f00*/  ULDC.64 UR6, c[0x0][0xa00] ;  /* 0x0002800000067ab9 */ /* 0x000fe20000000a00 */
[----:B------:R-:W-:Y:S01]  /*0f10*/  ULDC UR38, c[0x0][0x288] ;  /* 0x0000a20000267ab9 */ /* 0x000fe20000000800 */
        /* <DEDUP_REMOVED lines=12> */
.L_x_1006:
[----:B------:R-:W-:Y:S01]  /*0fe0*/  UMOV UR39, UR51 ;  /* 0x0000003300277c82 */ /* 0x000fe20008000000 */
[----:B------:R-:W-:Y:S01]  /*0ff0*/  UMOV UR40, UR50 ;  /* 0x0000003200287c82 */ /* 0x000fe20008000000 */
[----:B------:R-:W-:Y:S05]  /*1000*/  @!P1 BRA `(.L_x_1007) ;  /* 0x00000000001c9947 */ /* 0x000fea0003800000 */
[----:B------:R-:W-:Y:S02]  /*1010*/  ULDC.64 UR6, c[0x0][0xa20] ;  /* 0x0002880000067ab9 */ /* 0x000fe40000000a00 */
[----:B------:R-:W-:-:S06]  /*1020*/  UIMAD.WIDE UR6, UR50, 0x4, UR6 ;  /* 0x00000004320678a5 */ /* 0x000fcc000f8e0206 */
[----:B------:R-:W-:Y:S02]  /*1030*/  IMAD.U32 R2, RZ, RZ, UR6 ;  /* 0x00000006ff027e24 */ /* 0x000fe4000f8e00ff */
[----:B------:R-:W-:-:S05]  /*1040*/  IMAD.U32 R3, RZ, RZ, UR7 ;  /* 0x00000007ff037e24 */ /* 0x000fca000f8e00ff */
[----:B------:R-:W2:Y:S02]  /*1050*/  LDG.E R2, desc[UR54][R2.64] ;  /* 0x0000003602027981 */ /* 0x000ea4000c1e1900 */
[----:B--2---:R-:W-:Y:S01]  /*1060*/  R2UR UR4, R2 ;  /* 0x00000000020472ca */ /* 0x004fe200000e0000 */
[----:B------:R-:W-:-:S14]  /*1070*/  BRA `(.L_x_1008) ;  /* 0x0000000000347947 */ /* 0x000fdc0003800000 */
.L_x_1007:
        /* <DEDUP_REMOVED lines=13> */
.L_x_1008:
[----:B------:R-:W-:Y:S01]  /*1150*/  ULDC.64 UR8, c[0x0][0x990] ;  /* 0x0002640000087ab9 */ /* 0x000fe20000000a00 */
[----:B------:R-:W-:Y:S01]  /*1160*/  ULDC.64 UR6, c[0x0][0x998] ;  /* 0x0002660000067ab9 */ /* 0x000fe20000000a00 */
        /* <DEDUP_REMOVED lines=8> */
[----:B------:R-:W-:Y:S02]  /*11f0*/  @UP0 USHF.R.S32.HI UR10, URZ, 0x1f, UR50 ;  /* 0x0000001f3f0a0899 */ /* 0x000fe40008011432 */
[----:B------:R-:W-:Y:S01]  /*1200*/  @UP1 USHF.R.S32.HI UR14, URZ, 0x1f, UR50 ;  /* 0x0000001f3f0e1899 */ /* 0x000fe20008011432 */
[----:B------:R-:W-:Y:S01]  /*1210*/  @UP0 ULDC.64 UR16, c[0x0][0x9a8] ;  /* 0x00026a0000100ab9 */ /* 0x000fe20000000a00 */
[----:B------:R-:W-:Y:S01]  /*1220*/  @UP1 ULDC.64 UR18, c[0x0][0x9b8] ;  /* 0x00026e0000121ab9 */ /* 0x000fe20000000a00 */
[----:B------:R-:W-:Y:S02]  /*1230*/  @UP0 UIMAD UR10, UR10, UR16, URZ ;  /* 0x000000100a0a02a4 */ /* 0x000fe4000f8e023f */
[----:B------:R-:W-:Y:S02]  /*1240*/  @UP1 UIMAD UR14, UR14, UR18, URZ ;  /* 0x000000120e0e12a4 */ /* 0x000fe4000f8e023f */
[----:B------:R-:W-:Y:S02]  /*1250*/  @UP0 UIMAD UR17, UR50, UR17, UR10 ;  /* 0x00000011321102a4 */ /* 0x000fe4000f8e020a */
[----:B------:R-:W-:-:S02]  /*1260*/  @UP1 UIMAD.WIDE.U32 UR10, UR50, UR18, URZ ;  /* 0x00000012320a12a5 */ /* 0x000fc4000f8e003f */
[----:B------:R-:W-:Y:S02]  /*1270*/  @UP0 UIMAD.WIDE.U32 UR12, UR50, UR16, URZ ;  /* 0x00000010320c02a5 */ /* 0x000fe4000f8e003f */
[----:B------:R-:W-:Y:S02]  /*1280*/  @UP1 UIMAD UR18, UR50, UR19, UR14 ;  /* 0x00000013321212a4 */ /* 0x000fe4000f8e020e */
[----:B------:R-:W-:Y:S02]  /*1290*/  @UP1 USHF.R.S32.HI UR19, URZ, 0x1f, UR51 ;  /* 0x0000001f3f131899 */ /* 0x000fe40008011433 */
[----:B------:R-:W-:Y:S01]  /*12a0*/  @UP0 USHF.R.S32.HI UR16, URZ, 0x1f, UR51 ;  /* 0x0000001f3f100899 */ /* 0x000fe20008011433 */
[----:B------:R-:W-:Y:S01]  /*12b0*/  @UP1 ULDC.64 UR14, c[0x0][0x9c0] ;  /* 0x00027000000e1ab9 */ /* 0x000fe20000000a00 */
[----:B------:R-:W-:Y:S01]  /*12c0*/  @UP0 ULDC.64 UR20, c[0x0][0x9b0] ;  /* 0x00026c0000140ab9 */ /* 0x000fe20000000a00 */
[----:B------:R-:W-:Y:S02]  /*12d0*/  @UP0 UIADD3 UR13, UR13, UR17, URZ ;  /* 0x000000110d0d0290 */ /* 0x000fe4000fffe03f */
[----:B------:R-:W-:-:S02]  /*12e0*/  @UP1 UIMAD UR17, UR19, UR14, URZ ;  /* 0x0000000e131112a4 */ /* 0x000fc4000f8e023f */
[----:B------:R-:W-:Y:S02]  /*12f0*/  @UP0 UIMAD UR16, UR16, UR20, URZ ;  /* 0x00000014101002a4 */ /* 0x000fe4000f8e023f */
[----:B------:R-:W-:Y:S02]  /*1300*/  @UP1 UIADD3 UR11, UR11, UR18, URZ ;  /* 0x000000120b0b1290 */ /* 0x000fe4000fffe03f */
[----:B------:R-:W-:Y:S02]  /*1310*/  @UP1 UIMAD UR17, UR51, UR15, UR17 ;  /* 0x0000000f331112a4 */ /* 0x000fe4000f8e0211 */
[----:B------:R-:W-:Y:S02]  /*1320*/  @UP0 UIMAD UR16, UR51, UR21, UR16 ;  /* 0x00000015331002a4 */ /* 0x000fe4000f8e0210 */
[----:B------:R-:W-:Y:S02]  /*1330*/  @UP0 UIMAD.WIDE.U32 UR12, UR51, UR20, UR12 ;  /* 0x00000014330c02a5 */ /* 0x000fe4000f8e000c */
[----:B------:R-:W-:-:S02]  /*1340*/  @UP1 UIMAD.WIDE.U32 UR14, UR51, UR14, UR10 ;  /* 0x0000000e330e12a5 */ /* 0x000fc4000f8e000a */
        /* <DEDUP_REMOVED lines=10> */
[----:B------:R-:W-:Y:S01]  /*13f0*/  UIMAD UR41, UR5, 0xc0, URZ ;  /* 0x000000c0052978a4 */ /* 0x000fe2000f8e023f */
[----:B------:R-:W-:Y:S01]  /*1400*/  IMAD.U32 R7, RZ, RZ, UR7 ;  /* 0x00000007ff077e24 */ /* 0x000fe2000f8e00ff */
[----:B------:R-:W-:Y:S02]  /*1410*/  UIADD3 UR42, -UR42, UR4, URZ ;  /* 0x000000042a2a7290 */ /* 0x000fe4000fffe13f */
[----:B------:R-:W2:Y:S01]  /*1420*/  @P0 LDG.E R5, desc[UR54][R2.64] ;  /* 0x0000003602050981 */ /* 0x000ea2000c1e1900 */
[----:B------:R-:W-:Y:S02]  /*1430*/  UISETP.NE.AND UP5, UPT, UR6, 0x1, UPT ;  /* 0x000000010600788c */ /* 0x000fe4000bfa5270 */
[----:B------:R-:W-:Y:S01]  /*1440*/  UIADD3 UR8, UR41, 0xbf, URZ ;  /* 0x000000bf29087890 */ /* 0x000fe2000fffe03f */
[----:B------:R-:W2:Y:S01]  /*1450*/  @P1 LDG.E R0, desc[UR54][R6.64] ;  /* 0x0000003606001981 */ /* 0x000ea2000c1e1900 */
[----:B------:R-:W-:Y:S01]  /*1460*/  ULDC.64 UR4, c[0x0][0x9e0] ;  /* 0x0002780000047ab9 */ /* 0x000fe20000000a00 */
[----:B------:R-:W-:-:S02]  /*1470*/  UIADD3 UR9, UR42, 0x1, -UR38 ;  /* 0x000000012a097890 */ /* 0x000fc4000fffe826 */
[----:B------:R-:W-:Y:S01]  /*1480*/  UISETP.GE.AND UP4, UPT, UR5, 0x1, UPT ;  /* 0x000000010500788c */ /* 0x000fe2000bf86270 */
[----:B------:R-:W-:Y:S01]  /*1490*/  ULDC UR10, c[0x0][0x988] ;  /* 0x00026200000a7ab9 */ /* 0x000fe20000000800 */
[----:B------:R-:W-:Y:S02]  /*14a0*/  UP2UR UR53, UPR, URZ, 0x20 ;  /* 0x000000203f357883 */ /* 0x000fe40008000000 */
[----:B------:R-:W-:Y:S01]  /*14b0*/  @UP5 ULDC UR6, c[0x0][0x44c] ;  /* 0x0001130000065ab9 */ /* 0x000fe20000000800 */
[----:B------:R-:W-:Y:S01]  /*14c0*/  @UP5 ULDC UR11, c[0x0][0x450] ;  /* 0x00011400000b5ab9 */ /* 0x000fe20000000800 */
[----:B------:R-:W-:Y:S01]  /*14d0*/  UIMAD.WIDE.U32 UR6, UR8, UR6, URZ ;  /* 0x00000006080672a5 */ /* 0x000fe2000f8e003f */
[----:B------:R-:W-:Y:S01]  /*14e0*/  PLOP3.LUT P0, PT, PT, PT, UP4, 0x40, 0x0 ;  /* 0x000000000000781c */ /* 0x000fe20003f0e848 */
[----:B------:R-:W-:Y:S02]  /*14f0*/  UP2UR UR52, UPR, URZ, 0x10 ;  /* 0x000000103f347883 */ /* 0x000fe40008000000 */
[----:B------:R-:W-:-:S04]  /*1500*/  @UP5 USHF.R.U32.HI UR8, URZ, UR11, UR7 ;  /* 0x0000000b3f085299 */ /* 0x000fc80008011607 */
        /* <DEDUP_REMOVED lines=17> */
.L_x_1010:
[----:B------:R-:W-:-:S11]  /*1620*/  UISETP.NE.AND UP0, UPT, UR5, 0x1, UPT ;  /* 0x000000010500788c */ /* 0x000fd6000bf05270 */
[----:B------:R-:W-:Y:S02]  /*1630*/  @UP0 ULDC.64 UR8, c[0x0][0x9e8] ;  /* 0x00027a0000080ab9 */ /* 0x000fe40000000a00 */
[----:B------:R-:W-:-:S04]  /*1640*/  UIMAD.WIDE.U32 UR6, UR4, UR8, URZ ;  /* 0x00000008040672a5 */ /* 0x000fc8000f8e003f */
[----:B------:R-:W-:-:S12]  /*1650*/  @UP0 USHF.R.U32.HI UR4, URZ, UR9, UR7 ;  /* 0x000000093f040299 */ /* 0x000fd80008011607 */
.L_x_1011:
[----:B------:R-:W-:-:S06]  /*1660*/  UIMAD UR4, UR4, UR5, UR5 ;  /* 0x00000005040472a4 */ /* 0x000fcc000f8e0205 */
[----:B------:R-:W-:-:S07]  /*1670*/  VIMNMX R0, R0, UR4, PT ;  /* 0x0000000400007c48 */ /* 0x000fce000bfe0100 */
.L_x_1009:
[----:B------:R-:W-:Y:S01]  /*1680*/  UISETP.NE.AND UP0, UPT, UR53, URZ, UPT ;  /* 0x0000003f3500728c */ /* 0x000fe2000bf05270 */
[----:B------:R-:W-:Y:S01]  /*1690*/  VIADD R0, R0, 0x7f ;  /* 0x0000007f00007836 */ /* 0x000fe20000000000 */
[----:B------:R-:W-:Y:S01]  /*16a0*/  UMOV UR9, UR41 ;  /* 0x0000002900097c82 */ /* 0x000fe20008000000 */
[----:B------:R-:W-:Y:S02]  /*16b0*/  UIADD3 UR4, UR42, 0x7f, URZ ;  /* 0x0000007f2a047890 */ /* 0x000fe4000fffe03f */
[----:B------:R-:W-:Y:S01]  /*16c0*/  UIADD3 UR56, UR42, -UR38, URZ ;  /* 0x800000262a387290 */ /* 0x000fe2000fffe03f */
        /* <DEDUP_REMOVED lines=27> */
.L_x_1013:
[----:B------:R-:W-:-:S11]  /*1880*/  UISETP.NE.AND UP0, UPT, UR5, 0x1, UPT ;  /* 0x000000010500788c */ /* 0x000fd6000bf05270 */
[----:B------:R-:W-:Y:S02]  /*1890*/  @UP0 ULDC.64 UR10, c[0x0][0x9e8] ;  /* 0x00027a00000a0ab9 */ /* 0x000fe40000000a00 */
[----:B------:R-:W-:-:S04]  /*18a0*/  UIMAD.WIDE.U32 UR6, UR4, UR10, URZ ;  /* 0x0000000a040672a5 */ /* 0x000fc8000f8e003f */
[----:B------:R-:W-:-:S12]  /*18b0*/  @UP0 USHF.R.U32.HI UR4, URZ, UR11, UR7 ;  /* 0x0000000b3f040299 */ /* 0x000fd80008011607 */
.L_x_1014:
[----:B------:R-:W-:-:S04]  /*18c0*/  UIMAD UR4, UR4, UR5, URZ ;  /* 0x00000005040472a4 */ /* 0x000fc8000f8e023f */
[----:B------:R-:W-:-:S04]  /*18d0*/  UISETP.LT.AND UP0, UPT, UR9, UR4, UPT ;  /* 0x000000040900728c */ /* 0x000fc8000bf01270 */
[----:B------:R-:W-:-:S12]  /*18e0*/  USEL UR9, UR9, UR4, !UP0 ;  /* 0x0000000409097287 */ /* 0x000fd8000c000000 */
.L_x_1012:
[----:B------:R-:W-:Y:S01]  /*18f0*/  USHF.R.S32.HI UR4, URZ, 0x1f, UR9 ;  /* 0x0000001f3f047899 */ /* 0x000fe20008011409 */
[----:B------:R-:W-:Y:S02]  /*1900*/  PLOP3.LUT P0, PT, PT, PT, PT, 0x80, 0x0 ;  /* 0x000000000000781c */ /* 0x000fe40003f0f070 */
[----:B------:R-:W-:Y:S02]  /*1910*/  CS2R R2, SRZ ;  /* 0x0000000000027805 */ /* 0x000fe4000001ff00 */
[----:B------:R-:W-:Y:S01]  /*1920*/  CS2R R134, SRZ ;  /* 0x0000000000867805 */ /* 0x000fe2000001ff00 */
[----:B------:R-:W-:Y:S01]  /*1930*/  ULEA.HI UR4, UR4, UR9, URZ, 0x7 ;  /* 0x0000000904047291 */ /* 0x000fe2000f8f383f */
[----:B------:R-:W-:Y:S02]  /*1940*/  CS2R R6, SRZ ;  /* 0x0000000000067805 */ /* 0x000fe4000001ff00 */
[----:B------:R-:W-:Y:S01]  /*1950*/  CS2R R132, SRZ ;  /* 0x0000000000847805 */ /* 0x000fe2000001ff00 */
[----:B------:R-:W-:Y:S01]  /*1960*/  IMAD.MOV.U32 R8, RZ, RZ, RZ ;  /* 0x000000ffff087224 */ /* 0x000fe200078e00ff */
        /* <DEDUP_REMOVED lines=24> */
[----:B------:R-:W-:Y:S01]  /*1af0*/  IMAD.MOV.U32 R41, RZ, RZ, RZ ;  /* 0x000000ffff297224 */ /* 0x000fe200078e00ff */
        /* <DEDUP_REMOVED lines=32> */
.L_x_1016:
        /* <DEDUP_REMOVED lines=9> */
.L_x_1213:
[----:B------:R-:W-:Y:S05]  /*1d90*/  @!P0 BRA `(.L_x_1018) ;  /* 0x0000000000048947 */ /* 0x000fea0003800000 */
[----:B------:R-:W-:Y:S01]  /*1da0*/  BPT.TRAP 0x1 ;  /* 0x000000040000795c */ /* 0x000fe20000300000 */
.L_x_1018:
[----:B0-----:R-:W-:Y:S02]  /*1db0*/  IMAD.U32 R3, RZ, RZ, UR36 ;  /* 0x00000024ff037e24 */ /* 0x001fe4000f8e00ff */
[----:B------:R-:W-:-:S03]  /*1dc0*/  IMAD.U32 R0, RZ, RZ, UR47 ;  /* 0x0000002fff007e24 */ /* 0x000fc6000f8e00ff */
[----:B------:R-:W-:Y:S02]  /*1dd0*/  LEA R3, R3, UR46, 0x3 ;  /* 0x0000002e03037c11 */ /* 0x000fe4000f8e18ff */
[----:B------:R-:W-:-:S04]  /*1de0*/  SHF.L.U32 R0, R0, 0x1f, RZ ;  /* 0x0000001f00007819 */ /* 0x000fc800000006ff */
[----:B------:R0:W1:Y:S01]  /*1df0*/  SYNCS.PHASECHK.TRANS64.TRYWAIT P1, [R3+URZ+0x19c30], R0 ;  /* 0x019c3000030075a7 */ /* 0x000062000802017f */
[----:B------:R-:W-:Y:S05]  /*1e00*/  @!P0 BRA `(.L_x_1019) ;  /* 0x0000000000048947 */ /* 0x000fea0003800000 */
[----:B------:R-:W-:Y:S01]  /*1e10*/  BPT.TRAP 0x1 ;  /* 0x000000040000795c */ /* 0x000fe20000300000 */
.L_x_1019:
[----:B-1----:R-:W-:Y:S05]  /*1e20*/  @P1 BRA `(.L_x_1020) ;  /* 0x0000000000081947 */ /* 0x002fea0003800000 */
[----:B------:R-:W1:Y:S02]  /*1e30*/  SYNCS.PHASECHK.TRANS64.TRYWAIT P1, [R3+URZ+0x19c30], R0 ;  /* 0x019c3000030075a7 */ /* 0x000e64000802017f */
[----:B-1----:R-:W-:Y:S05]  /*1e40*/  @!P1 BRA `(.L_x_1021) ;  /* 0x0000013000909947 */ /* 0x002fea0003800000 */
.L_x_1020:
        /* <DEDUP_REMOVED lines=28> */
.L_x_1022:
[----:B------:R-:W-:Y:S01]  /*2010*/  UISETP.NE.AND UP1, UPT, UR53, URZ, UPT ;  /* 0x0000003f3500728c */ /* 0x000fe2000bf25270 */
[----:B01----:R-:W-:Y:S01]  /*2020*/  VIADD R0, R17, UR41 ;  /* 0x0000002911007c36 */ /* 0x003fe20008000000 */
[----:B------:R-:W-:Y:S01]  /*2030*/  R2UR UR6, R3 ;  /* 0x00000000030672ca */ /* 0x000fe200000e0000 */
[----:B------:R-:W-:Y:S01]  /*2040*/  IMAD.MOV.U32 R3, RZ, RZ, -0x80 ;  /* 0xffffff80ff037424 */ /* 0x000fe200078e00ff */
[----:B------:R-:W-:Y:S01]  /*2050*/  UISETP.NE.AND UP0, UPT, UR52, URZ, UPT ;  /* 0x0000003f3400728c */ /* 0x000fe2000bf05270 */
[----:B------:R-:W-:Y:S01]  /*2060*/  IMAD.U32 R7, RZ, RZ, UR38 ;  /* 0x00000026ff077e24 */ /* 0x000fe2000f8e00ff */
[----:B------:R-:W-:Y:S01]  /*2070*/  PLOP3.LUT P1, PT, PT, PT, UP1, 0x80, 0x0 ;  /* 0x000000000000781c */ /* 0x000fe20003f2f018 */
[C---:B------:R-:W-:Y:S01]  /*2080*/  IMAD R5, R88.reuse, R3, 0x80 ;  /* 0x0000008058057424 */ /* 0x040fe200078e0203 */
[----:B------:R-:W-:Y:S01]  /*2090*/  PLOP3.LUT P2, PT, PT, PT, UP1, 0x80, 0x0 ;  /* 0x000000000000781c */ /* 0x000fe20003f4f018 */
[----:B------:R-:W-:Y:S01]  /*20a0*/  ULDC UR18, c[0x0][0x9dc] ;  /* 0x0002770000127ab9 */ /* 0x000fe20000000800 */
[----:B------:R-:W-:Y:S01]  /*20b0*/  ULDC UR14, c[0x0][0x9e0] ;  /* 0x00027800000e7ab9 */ /* 0x000fe20000000800 */
[----:B------:R-:W-:Y:S01]  /*20c0*/  @UP1 ULDC UR7, c[0x0][0x44c] ;  /* 0x0001130000071ab9 */ /* 0x000fe20000000800 */
[----:B------:R-:W-:Y:S01]  /*20d0*/  VIADD R3, R5, 0x1 ;  /* 0x0000000105037836 */ /* 0x000fe20000000000 */
[----:B------:R-:W-:-:S02]  /*20e0*/  LEA R8, R88, 0xffffff80, 0x7 ;  /* 0xffffff8058087811 */ /* 0x000fc400078e38ff */
[----:B------:R-:W-:-:S04]  /*20f0*/  UIADD3 UR6, UR6, 0x19c40, URZ ;  /* 0x00019c4006067890 */ /* 0x000fc8000fffe03f */
[----:B------:R-:W-:Y:S01]  /*2100*/  @P1 IMAD.HI.U32 R2, R0, UR7, RZ ;  /* 0x0000000700021c27 */ /* 0x000fe2000f8e00ff */
[----:B------:R-:W-:Y:S01]  /*2110*/  @UP1 ULDC UR7, c[0x0][0x450] ;  /* 0x0001140000071ab9 */ /* 0x000fe20000000800 */
[----:B------:R-:W-:Y:S01]  /*2120*/  UPRMT UR6, UR45, 0x654, UR6 ;  /* 0x000006542d067896 */ /* 0x000fe20008000006 */
[----:B------:R-:W-:Y:S02]  /*2130*/  PLOP3.LUT P1, PT, PT, PT, UP0, 0x40, 0x0 ;  /* 0x000000000000781c */ /* 0x000fe40003f2e808 */
[----:B------:R-:W-:Y:S01]  /*2140*/  @P2 SHF.R.U32.HI R0, RZ, UR7, R2 ;  /* 0x00000007ff002c19 */ /* 0x000fe20008011602 */
[C---:B------:R-:W-:Y:S02]  /*2150*/  IMAD R2, R16.reuse, -0x2, R3 ;  /* 0xfffffffe10027824 */ /* 0x040fe400078e0203 */
[----:B------:R-:W-:Y:S02]  /*2160*/  VIADD R3, R5, UR42 ;  /* 0x0000002a05037c36 */ /* 0x000fe40008000000 */
[----:B------:R-:W0:Y:S01]  /*2170*/  SHFL.IDX PT, R6, R0, RZ, 0x1c1f ;  /* 0x001c1fff00067589 */ /* 0x000e2200000e0000 */
[----:B------:R-:W-:Y:S01]  /*2180*/  SYNCS.ARRIVE.TRANS64.RED.A1T0 RZ, [UR6], RZ ;  /* 0x000000ffffff79a7 */ /* 0x000fe20008100406 */
[----:B------:R-:W-:Y:S01]  /*2190*/  ULOP3.LUT UR6, URZ, UR18, URZ, 0x33, !UPT ;  /* 0x000000123f067292 */ /* 0x000fe2000f8e333f */
[----:B------:R-:W-:Y:S01]  /*21a0*/  IADD3 R2, -R7, UR42, R2 ;  /* 0x0000002a07027c10 */ /* 0x000fe2000fffe102 */
[----:B------:R-:W-:-:S04]  /*21b0*/  IMAD R7, R16, -0x2, R3 ;  /* 0xfffffffe10077824 */ /* 0x000fc800078e0203 */
[C---:B------:R-:W-:Y:S02]  /*21c0*/  VIADD R10, R2.reuse, UR14 ;  /* 0x0000000e020a7c36 */ /* 0x040fe40008000000 */
[----:B------:R-:W-:-:S03]  /*21d0*/  VIADD R9, R2, UR6 ;  /* 0x0000000602097c36 */ /* 0x000fc60008000000 */
[----:B0-----:R-:W-:Y:S01]  /*21e0*/  VIADDMNMX R2, R6, R10, R7, PT ;  /* 0x0000000a06027246 */ /* 0x001fe20003800107 */
[----:B------:R-:W-:Y:S01]  /*21f0*/  IMAD.IADD R4, R9, 0x1, R6 ;  /* 0x0000000109047824 */ /* 0x000fe200078e0206 */
[----:B------:R-:W-:Y:S06]  /*2200*/  @P1 BRA `(.L_x_1023) ;  /* 0x0000000000641947 */ /* 0x000fec0003800000 */
[----:B------:R-:W-:Y:S01]  /*2210*/  IMAD.U32 R3, RZ, RZ, UR38 ;  /* 0x00000026ff037e24 */ /* 0x000fe2000f8e00ff */
[----:B------:R-:W-:Y:S04]  /*2220*/  BSSY B0, `(.L_x_1024) ;  /* 0x0000013000007945 */ /* 0x000fe80003800000 */
[----:B------:R-:W-:-:S04]  /*2230*/  IADD3 R3, -R3, UR42, R6 ;  /* 0x0000002a03037c10 */ /* 0x000fc8000fffe106 */
        /* <DEDUP_REMOVED lines=11> */
.L_x_1025:
[----:B------:R-:W-:Y:S02]  /*22f0*/  ULDC UR6, c[0x0][0x9e4] ;  /* 0x0002790000067ab9 */ /* 0x000fe40000000800 */
[----:B------:R-:W-:-:S05]  /*2300*/  IMAD.U32 R11, RZ, RZ, UR6 ;  /* 0x00000006ff0b7e24 */ /* 0x000fca000f8e00ff */
[----:B------:R-:W-:-:S13]  /*2310*/  ISETP.NE.AND P1, PT, R11, 0x1, PT ;  /* 0x000000010b00780c */ /* 0x000fda0003f25270 */
[----:B------:R-:W0:Y:S02]  /*2320*/  @P1 LDC.64 R12, c[0x0][0x9e8] ;  /* 0x00027a00ff0c1b82 */ /* 0x000e240000000a00 */
[----:B0-----:R-:W-:-:S05]  /*2330*/  @P1 IMAD.HI.U32 R6, R3, R12, RZ ;  /* 0x0000000c03061227 */ /* 0x001fca00078e00ff */
[----:B------:R-:W-:-:S07]  /*2340*/  @P1 SHF.R.U32.HI R3, RZ, R13, R6 ;  /* 0x0000000dff031219 */ /* 0x000fce0000011606 */
.L_x_1026:
[----:B------:R-:W-:Y:S05]  /*2350*/  BSYNC B0 ;  /* 0x0000000000007941 */ /* 0x000fea0003800000 */
.L_x_1024:
[----:B------:R-:W-:-:S04]  /*2360*/  IMAD R3, R3, R11, -R8 ;  /* 0x0000000b03037224 */ /* 0x000fc800078e0a08 */
[----:B------:R-:W-:-:S05]  /*2370*/  IMAD R3, R16, -0x2, R3 ;  /* 0xfffffffe10037824 */ /* 0x000fca00078e0203 */
[----:B------:R-:W-:Y:S02]  /*2380*/  VIADDMNMX R2, R3, R11, R2, PT ;  /* 0x0000000b03027246 */ /* 0x000fe40003800102 */
[----:B------:R-:W-:-:S07]  /*2390*/  VIMNMX R4, R4, R3, !PT ;  /* 0x0000000304047248 */ /* 0x000fce0007fe0100 */
.L_x_1023:
[C---:B------:R-:W-:Y:S01]  /*23a0*/  ISETP.GE.AND P6, PT, R5.reuse, 0xa, PT ;  /* 0x0000000a0500780c */ /* 0x040fe20003fc6270 */
[----:B------:R-:W0:Y:S01]  /*23b0*/  SHFL.IDX PT, R0, R0, 0x1, 0x1c1f ;  /* 0x003c1f0000007f89 */ /* 0x000e2200000e0000 */
[C---:B------:R-:W-:Y:S01]  /*23c0*/  ISETP.GE.AND P1, PT, R5.reuse, 0x2, PT ;  /* 0x000000020500780c */ /* 0x040fe20003f26270 */
[----:B------:R-:W-:Y:S01]  /*23d0*/  UISETP.NE.AND UP0, UPT, UR52, URZ, UPT ;  /* 0x0000003f3400728c */ /* 0x000fe2000bf05270 */
        /* <DEDUP_REMOVED lines=11> */
[C---:B------:R-:W-:Y:S02]  /*2490*/  ISETP.GT.AND P4, PT, R4.reuse, 0x9, !P6 ;  /* 0x000000090400780c */ /* 0x040fe40007784270 */
        /* <DEDUP_REMOVED lines=165> */
[----:B------:R-:W-:Y:S01]  /*2ef0*/  ISETP.GT.AND P6, PT, R4, 0x79, !P6 ;  /* 0x000000790400780c */ /* 0x000fe200077c4270 */
[----:B0-----:R-:W-:-:S03]  /*2f00*/  IMAD.IADD R4, R9, 0x1, R0 ;  /* 0x0000000109047824 */ /* 0x001fc600078e0200 */
[----:B------:R-:W-:Y:S02]  /*2f10*/  ISETP.LT.OR P6, PT, R2, 0x7a, P6 ;  /* 0x0000007a0200780c */ /* 0x000fe400037c1670 */
[----:B------:R-:W-:Y:S02]  /*2f20*/  VIADDMNMX R2, R0, R10, R7, PT ;  /* 0x0000000a00027246 */ /* 0x000fe40003800107 */
[----:B------:R-:W-:Y:S02]  /*2f30*/  FSEL R85, R85, -INF , !P6 ;  /* 0xff80000055557808 */ /* 0x000fe40007000000 */
[----:B------:R-:W-:-:S13]  /*2f40*/  PLOP3.LUT P6, PT, PT, PT, UP0, 0x40, 0x0 ;  /* 0x000000000000781c */ /* 0x000fda0003fce808 */
[----:B------:R-:W-:Y:S05]  /*2f50*/  @P6 BRA `(.L_x_1027) ;  /* 0x0000000000646947 */ /* 0x000fea0003800000 */
        /* <DEDUP_REMOVED lines=14> */
.L_x_1029:
[----:B------:R-:W-:Y:S02]  /*3040*/  ULDC UR6, c[0x0][0x9e4] ;  /* 0x0002790000067ab9 */ /* 0x000fe40000000800 */
[----:B------:R-:W-:-:S05]  /*3050*/  IMAD.U32 R6, RZ, RZ, UR6 ;  /* 0x00000006ff067e24 */ /* 0x000fca000f8e00ff */
[----:B------:R-:W-:-:S13]  /*3060*/  ISETP.NE.AND P6, PT, R6, 0x1, PT ;  /* 0x000000010600780c */ /* 0x000fda0003fc5270 */
[----:B------:R-:W0:Y:S02]  /*3070*/  @P6 LDC.64 R10, c[0x0][0x9e8] ;  /* 0x00027a00ff0a6b82 */ /* 0x000e240000000a00 */
[----:B0-----:R-:W-:-:S05]  /*3080*/  @P6 IMAD.HI.U32 R0, R5, R10, RZ ;  /* 0x0000000a05006227 */ /* 0x001fca00078e00ff */
[----:B------:R-:W-:-:S07]  /*3090*/  @P6 SHF.R.U32.HI R5, RZ, R11, R0 ;  /* 0x0000000bff056219 */ /* 0x000fce0000011600 */
.L_x_1030:
[----:B------:R-:W-:Y:S05]  /*30a0*/  BSYNC B0 ;  /* 0x0000000000007941 */ /* 0x000fea0003800000 */
.L_x_1028:
[----:B------:R-:W-:-:S04]  /*30b0*/  IMAD R5, R5, R6, -R8 ;  /* 0x0000000605057224 */ /* 0x000fc800078e0a08 */
[----:B------:R-:W-:-:S05]  /*30c0*/  IMAD R5, R16, -0x2, R5 ;  /* 0xfffffffe10057824 */ /* 0x000fca00078e0205 */
[----:B------:R-:W-:Y:S02]  /*30d0*/  VIADDMNMX R2, R5, R6, R2, PT ;  /* 0x0000000605027246 */ /* 0x000fe40003800102 */
[----:B------:R-:W-:-:S07]  /*30e0*/  VIMNMX R4, R4, R5, !PT ;  /* 0x0000000504047248 */ /* 0x000fce0007fe0100 */
.L_x_1027:
[----:B------:R-:W-:Y:S01]  /*30f0*/  ISETP.GT.AND P1, PT, R4, 0x1, !P1 ;  /* 0x000000010400780c */ /* 0x000fe20004f24270 */
[----:B------:R-:W-:Y:S01]  /*3100*/  UISETP.NE.AND UP1, UPT, UR53, URZ, UPT ;  /* 0x0000003f3500728c */ /* 0x000fe2000bf25270 */
[----:B------:R-:W-:Y:S01]  /*3110*/  LOP3.LUT P6, RZ, R23, 0x4, RZ, 0xc0, !PT ;  /* 0x0000000417ff7812 */ /* 0x000fe200078cc0ff */
[----:B------:R-:W-:Y:S01]  /*3120*/  UISETP.NE.AND UP0, UPT, UR52, URZ, UPT ;  /* 0x0000003f3400728c */ /* 0x000fe2000bf05270 */
[----:B------:R-:W-:Y:S01]  /*3130*/  ISETP.LT.OR P1, PT, R2, 0x2, P1 ;  /* 0x000000020200780c */ /* 0x000fe20000f21670 */
[----:B------:R-:W-:Y:S01]  /*3140*/  UMOV UR10, UR41 ;  /* 0x00000029000a7c82 */ /* 0x000fe20008000000 */
[----:B------:R-:W-:Y:S02]  /*3150*/  FMNMX.FTZ R5, R3, R25, !PT ;  /* 0x0000001903057209 */ /* 0x000fe40007810000 */
[----:B------:R-:W-:Y:S02]  /*3160*/  FSEL R27, R27, -INF , !P1 ;  /* 0xff8000001b1b7808 */ /* 0x000fe40004800000 */
[----:B------:R-:W-:-:S02]  /*3170*/  ISETP.GT.AND P1, PT, R4, 0x9, !P6 ;  /* 0x000000090400780c */ /* 0x000fc40007724270 */
[----:B------:R-:W-:Y:S01]  /*3180*/  FMNMX.FTZ R0, R28, R5, !PT ;  /* 0x000000051c007209 */ /* 0x000fe20007810000 */
[----:B------:R-:W-:Y:S01]  /*3190*/  @UP1 ULDC UR6, c[0x0][0x44c] ;  /* 0x0001130000061ab9 */ /* 0x000fe20000000800 */
[----:B------:R-:W-:Y:S01]  /*31a0*/  ISETP.LT.OR P1, PT, R2, 0xa, P1 ;  /* 0x0000000a0200780c */ /* 0x000fe20000f21670 */
[----:B------:R-:W-:Y:S01]  /*31b0*/  UIMAD.WIDE.U32 UR6, UR41, UR6, URZ ;  /* 0x00000006290672a5 */ /* 0x000fe2000f8e003f */
[----:B------:R-:W-:Y:S01]  /*31c0*/  FMNMX.FTZ R5, R29, R0, !PT ;  /* 0x000000001d057209 */ /* 0x000fe20007810000 */
[----:B------:R-:W-:Y:S01]  /*31d0*/  @UP1 ULDC UR11, c[0x0][0x450] ;  /* 0x00011400000b1ab9 */ /* 0x000fe20000000800 */
[----:B------:R-:W-:Y:S01]  /*31e0*/  FSEL R31, R31, -INF , !P1 ;  /* 0xff8000001f1f7808 */ /* 0x000fe20004800000 */
[----:B------:R-:W-:Y:S01]  /*31f0*/  @UP1 USHF.R.U32.HI UR10, URZ, UR11, UR7 ;  /* 0x0000000b3f0a1299 */ /* 0x000fe20008011607 */
[----:B------:R-:W-:Y:S02]  /*3200*/  LOP3.LUT P1, RZ, R23, 0x8, RZ, 0xc0, !PT ;  /* 0x0000000817ff7812 */ /* 0x000fe4000782c0ff */
[----:B------:R-:W-:Y:S01]  /*3210*/  FMNMX.FTZ R0, R32, R5, !PT ;  /* 0x0000000520007209 */ /* 0x000fe20007810000 */
[----:B------:R-:W-:Y:S01]  /*3220*/  UIADD3 UR56, UR56, UR10, URZ ;  /* 0x0000000a38387290 */ /* 0x000fe2000fffe03f */
[----:B------:R-:W-:-:S02]  /*3230*/  ISETP.GT.AND P1, PT, R4, 0x10, !P1 ;  /* 0x000000100400780c */ /* 0x000fc40004f24270 */
[----:B------:R-:W-:Y:S01]  /*3240*/  FMNMX.FTZ R5, R33, R0, !PT ;  /* 0x0000000021057209 */ /* 0x000fe20007810000 */
[----:B------:R-:W-:Y:S01]  /*3250*/  UIADD3 UR14, UR56, UR14, URZ ;  /* 0x0000000e380e7290 */ /* 0x000fe2000fffe03f */
[----:B------:R-:W-:Y:S02]  /*3260*/  ISETP.LT.OR P1, PT, R2, 0x11, P1 ;  /* 0x000000110200780c */ /* 0x000fe40000f21670 */
[----:B------:R-:W-:Y:S02]  /*3270*/  ISETP.GT.AND P2, PT, R4, 0x8, !P2 ;  /* 0x000000080400780c */ /* 0x000fe40005744270 */
[----:B------:R-:W-:Y:S02]  /*3280*/  FSEL R34, R34, -INF , !P1 ;  /* 0xff80000022227808 */ /* 0x000fe40004800000 */
[----:B------:R-:W-:Y:S02]  /*3290*/  LOP3.LUT P1, RZ, R23, 0x10, RZ, 0xc0, !PT ;  /* 0x0000001017ff7812 */ /* 0x000fe4000782c0ff */
[----:B------:R-:W-:-:S02]  /*32a0*/  FMNMX.FTZ R0, R36, R5, !PT ;  /* 0x0000000524007209 */ /* 0x000fc40007810000 */
[----:B------:R-:W-:Y:S02]  /*32b0*/  ISETP.GT.AND P1, PT, R4, 0x11, !P1 ;  /* 0x000000110400780c */ /* 0x000fe40004f24270 */
[C---:B------:R-:W-:Y:S02]  /*32c0*/  ISETP.LT.OR P2, PT, R2.reuse, 0x9, P2 ;  /* 0x000000090200780c */ /* 0x040fe40001741670 */
[----:B------:R-:W-:Y:S02]  /*32d0*/  ISETP.LT.OR P1, PT, R2, 0x12, P1 ;  /* 0x000000120200780c */ /* 0x000fe40000f21670 */
[----:B------:R-:W-:Y:S02]  /*32e0*/  FMNMX.FTZ R5, R37, R0, !PT ;  /* 0x0000000025057209 */ /* 0x000fe40007810000 */
[----:B------:R-:W-:Y:S02]  /*32f0*/  FSEL R35, R35, -INF , !P1 ;  /* 0xff80000023237808 */ /* 0x000fe40004800000 */
[----:B------:R-:W-:-:S02]  /*3300*/  LOP3.LUT P1, RZ, R23, 0x2000000, RZ, 0xc0, !PT ;  /* 0x0200000017ff7812 */ /* 0x000fc4000782c0ff */
[----:B------:R-:W-:Y:S02]  /*3310*/  FSEL R30, R30, -INF , !P2 ;  /* 0xff8000001e1e7808 */ /* 0x000fe40005000000 */
[----:B------:R-:W-:Y:S02]  /*3320*/  ISETP.GT.AND P1, PT, R4, 0x18, !P1 ;  /* 0x000000180400780c */ /* 0x000fe40004f24270 */
[----:B------:R-:W-:Y:S02]  /*3330*/  LOP3.LUT P2, RZ, R23, 0x40000, RZ, 0xc0, !PT ;  /* 0x0004000017ff7812 */ /* 0x000fe4000784c0ff */
[----:B------:R-:W-:Y:S02]  /*3340*/  ISETP.LT.OR P1, PT, R2, 0x19, P1 ;  /* 0x000000190200780c */ /* 0x000fe40000f21670 */
[----:B------:R-:W-:Y:S02]  /*3350*/  FMNMX.FTZ R0, R40, R5, !PT ;  /* 0x0000000528007209 */ /* 0x000fe40007810000 */
[----:B------:R-:W-:-:S02]  /*3360*/  FSEL R38, R38, -INF , !P1 ;  /* 0xff80000026267808 */ /* 0x000fc40004800000 */
[----:B------:R-:W-:Y:S02]  /*3370*/  LOP3.LUT P1, RZ, R23, 0x1000000, RZ, 0xc0, !PT ;  /* 0x0100000017ff7812 */ /* 0x000fe4000782c0ff */
[----:B------:R-:W-:Y:S02]  /*3380*/  FMNMX.FTZ R5, R41, R0, !PT ;  /* 0x0000000029057209 */ /* 0x000fe40007810000 */
        /* <DEDUP_REMOVED lines=8> */
[----:B------:R-:W-:Y:S02]  /*3410*/  FMNMX.FTZ R0, R48, R5, !PT ;  /* 0x0000000530007209 */ /* 0x000fe40007810000 */
        /* <DEDUP_REMOVED lines=46> */
[----:B------:R-:W-:Y:S01]  /*3700*/  LOP3.LUT P2, RZ, R23, 0x80, RZ, 0xc0, !PT ;  /* 0x0000008017ff7812 */ /* 0x000fe2000784c0ff */
[----:B------:R-:W0:Y:S01]  /*3710*/  SHFL.BFLY PT, R0, R5, 0x2, 0x1f ;  /* 0x0c401f0005007f89 */ /* 0x000e2200000e0000 */
[----:B------:R-:W-:Y:S02]  /*3720*/  FSEL R55, R55, -INF , !P1 ;  /* 0xff80000037377808 */ /* 0x000fe40004800000 */
[----:B------:R-:W-:-:S02]  /*3730*/  LOP3.LUT P1, RZ, R23, 0x8000, RZ, 0xc0, !PT ;  /* 0x0000800017ff7812 */ /* 0x000fc4000782c0ff */
[----:B------:R-:W-:Y:S02]  /*3740*/  LOP3.LUT P6, RZ, R23, 0x40, RZ, 0xc0, !PT ;  /* 0x0000004017ff7812 */ /* 0x000fe400078cc0ff */
[C---:B------:R-:W-:Y:S02]  /*3750*/  ISETP.GT.AND P1, PT, R4.reuse, 0x40, !P1 ;  /* 0x000000400400780c */ /* 0x040fe40004f24270 */
[----:B------:R-:W-:Y:S02]  /*3760*/  ISETP.GT.AND P3, PT, R4, 0x70, !P3 ;  /* 0x000000700400780c */ /* 0x000fe40005f64270 */
[----:B------:R-:W-:Y:S02]  /*3770*/  ISETP.LT.OR P1, PT, R2, 0x41, P1 ;  /* 0x000000410200780c */ /* 0x000fe40000f21670 */
[----:B------:R-:W-:Y:S02]  /*3780*/  ISETP.GT.AND P4, PT, R4, 0x71, !P4 ;  /* 0x000000710400780c */ /* 0x000fe40006784270 */
[----:B------:R-:W-:-:S02]  /*3790*/  FSEL R58, R58, -INF , !P1 ;  /* 0xff8000003a3a7808 */ /* 0x000fc40004800000 */
[----:B------:R-:W-:Y:S02]  /*37a0*/  LOP3.LUT P1, RZ, R23, 0x4000, RZ, 0xc0, !PT ;  /* 0x0000400017ff7812 */ /* 0x000fe4000782c0ff */
[C---:B------:R-:W-:Y:S02]  /*37b0*/  ISETP.GT.AND P5, PT, R4.reuse, 0x78, !P5 ;  /* 0x000000780400780c */ /* 0x040fe40006fa4270 */
[----:B------:R-:W-:Y:S02]  /*37c0*/  ISETP.GT.AND P1, PT, R4, 0x41, !P1 ;  /* 0x000000410400780c */ /* 0x000fe40004f24270 */
[C---:B------:R-:W-:Y:S02]  /*37d0*/  ISETP.LT.OR P3, PT, R2.reuse, 0x71, P3 ;  /* 0x000000710200780c */ /* 0x040fe40001f61670 */
[----:B------:R-:W-:Y:S02]  /*37e0*/  ISETP.LT.OR P1, PT, R2, 0x42, P1 ;  /* 0x000000420200780c */ /* 0x000fe40000f21670 */
[----:B0-----:R-:W-:-:S02]  /*37f0*/  FMNMX.FTZ R6, R5, R0, !PT ;  /* 0x0000000005067209 */ /* 0x001fc40007810000 */
[----:B------:R-:W-:Y:S02]  /*3800*/  FSEL R59, R59, -INF , !P1 ;  /* 0xff8000003b3b7808 */ /* 0x000fe40004800000 */
[----:B------:R-:W-:Y:S01]  /*3810*/  LOP3.LUT P1, RZ, R23, 0x2000, RZ, 0xc0, !PT ;  /* 0x0000200017ff7812 */ /* 0x000fe2000782c0ff */
[----:B------:R-:W0:Y:S01]  /*3820*/  SHFL.BFLY PT, R7, R6, 0x1, 0x1f ;  /* 0x0c201f0006077f89 */ /* 0x000e2200000e0000 */
[----:B------:R-:W-:Y:S02]  /*3830*/  ISETP.LT.OR P4, PT, R2, 0x72, P4 ;  /* 0x000000720200780c */ /* 0x000fe40002781670 */
[----:B------:R-:W-:Y:S02]  /*3840*/  ISETP.GT.AND P1, PT, R4, 0x48, !P1 ;  /* 0x000000480400780c */ /* 0x000fe40004f24270 */
[----:B------:R-:W-:Y:S02]  /*3850*/  FSEL R82, R82, -INF , !P3 ;  /* 0xff80000052527808 */ /* 0x000fe40005800000 */
[----:B------:R-:W-:-:S02]  /*3860*/  ISETP.LT.OR P1, PT, R2, 0x49, P1 ;  /* 0x000000490200780c */ /* 0x000fc40000f21670 */
[----:B------:R-:W-:Y:S02]  /*3870*/  ISETP.LT.OR P5, PT, R2, 0x79, P5 ;  /* 0x000000790200780c */ /* 0x000fe40002fa1670 */
[----:B------:R-:W-:Y:S02]  /*3880*/  FSEL R62, R62, -INF , !P1 ;  /* 0xff8000003e3e7808 */ /* 0x000fe40004800000 */
[----:B------:R-:W-:Y:S02]  /*3890*/  LOP3.LUT P1, RZ, R23, 0x1000, RZ, 0xc0, !PT ;  /* 0x0000100017ff7812 */ /* 0x000fe4000782c0ff */
[----:B------:R-:W-:Y:S02]  /*38a0*/  FSEL R83, R83, -INF , !P4 ;  /* 0xff80000053537808 */ /* 0x000fe40006000000 */
[----:B------:R-:W-:Y:S02]  /*38b0*/  ISETP.GT.AND P1, PT, R4, 0x49, !P1 ;  /* 0x000000490400780c */ /* 0x000fe40004f24270 */
[----:B------:R-:W-:-:S02]  /*38c0*/  FSEL R86, R86, -INF , !P5 ;  /* 0xff80000056567808 */ /* 0x000fc40006800000 */
[----:B------:R-:W-:Y:S02]  /*38d0*/  ISETP.LT.OR P1, PT, R2, 0x4a, P1 ;  /* 0x0000004a0200780c */ /* 0x000fe40000f21670 */
[----:B0-----:R-:W-:Y:S01]  /*38e0*/  FMNMX.FTZ R0, R6, R7, !PT ;  /* 0x0000000706007209 */ /* 0x001fe20007810000 */
[----:B------:R-:W-:Y:S01]  /*38f0*/  IMAD.U32 R7, RZ, RZ, UR43 ;  /* 0x0000002bff077e24 */ /* 0x000fe2000f8e00ff */
        /* <DEDUP_REMOVED lines=40> */
[----:B------:R-:W-:-:S01]  /*3b80*/  FFMA.FTZ R57, R57, UR43, -R20 ;  /* 0x0000002b39397c23 */ /* 0x000fc20008010814 */
[----:B------:R-:W-:Y:S01]  /*3b90*/  LOP3.LUT P1, RZ, R23, 0x4000000, RZ, 0xc0, !PT ;  /* 0x0400000017ff7812 */ /* 0x000fe2000782c0ff */
[----:B------:R-:W-:-:S01]  /*3ba0*/  FFMA.FTZ R3, R3, UR43, -R20 ;  /* 0x0000002b03037c23 */ /* 0x000fc20008010814 */
[----:B------:R-:W-:Y:S01]  /*3bb0*/  FMNMX.FTZ R7, R26, R27, !PT ;  /* 0x0000001b1a077209 */ /* 0x000fe20007810000 */
[----:B------:R-:W-:Y:S01]  /*3bc0*/  MUFU.EX2 R6, R6 ;  /* 0x0000000600067308 */ /* 0x000fe20000000800 */
[----:B------:R-:W-:Y:S01]  /*3bd0*/  ISETP.GT.AND P1, PT, R4, 0x68, !P1 ;  /* 0x000000680400780c */ /* 0x000fe20004f24270 */
        /* <DEDUP_REMOVED lines=15> */
[----:B------:R-:W-:Y:S01]  /*3cd0*/  FSEL R87, R87, -INF , !P6 ;  /* 0xff80000057577808 */ /* 0x000fe20007000000 */
[--C-:B------:R-:W-:Y:S01]  /*3ce0*/  FFMA.FTZ R33, R64, UR43, -R20.reuse ;  /* 0x0000002b40217c23 */ /* 0x100fe20008010814 */
[----:B------:R-:W-:Y:S01]  /*3cf0*/  FMNMX.FTZ R12, R38, R9, !PT ;  /* 0x00000009260c7209 */ /* 0x000fe20007810000 */
[--C-:B------:R-:W-:Y:S01]  /*3d00*/  FFMA.FTZ R52, R52, UR43, -R20.reuse ;  /* 0x0000002b34347c23 */ /* 0x100fe20008010814 */
[----:B------:R-:W-:-:S01]  /*3d10*/  FFMA.FTZ R56, R56, UR43, -R20 ;  /* 0x0000002b38387c23 */ /* 0x000fc20008010814 */
[----:B------:R-:W-:Y:S01]  /*3d20*/  FFMA.FTZ R72, R72, UR43, -R20 ;  /* 0x0000002b48487c23 */ /* 0x000fe20008010814 */
[----:B------:R-:W-:Y:S01]  /*3d30*/  FMNMX.FTZ R11, R39, R12, !PT ;  /* 0x0000000c270b7209 */ /* 0x000fe20007810000 */
[----:B------:R-:W-:Y:S01]  /*3d40*/  MUFU.EX2 R3, R3 ;  /* 0x0000000300037308 */ /* 0x000fe20000000800 */
[----:B0-----:R-:W-:-:S02]  /*3d50*/  IMAD.U32 R57, RZ, RZ, UR43 ;  /* 0x0000002bff397e24 */ /* 0x001fc4000f8e00ff */
[--C-:B------:R-:W-:Y:S01]  /*3d60*/  FFMA.FTZ R12, R37, UR43, -R20.reuse ;  /* 0x0000002b250c7c23 */ /* 0x100fe20008010814 */
[----:B------:R-:W-:Y:S01]  /*3d70*/  FMNMX.FTZ R14, R42, R11, !PT ;  /* 0x0000000b2a0e7209 */ /* 0x000fe20007810000 */
[----:B------:R-:W-:-:S03]  /*3d80*/  FFMA.FTZ R37, R68, UR43, -R20 ;  /* 0x0000002b44257c23 */ /* 0x000fc60008010814 */
[----:B------:R-:W-:Y:S01]  /*3d90*/  FMNMX.FTZ R11, R43, R14, !PT ;  /* 0x0000000e2b0b7209 */ /* 0x000fe20007810000 */
[----:B------:R-:W-:Y:S03]  /*3da0*/  MUFU.EX2 R5, R5 ;  /* 0x0000000500057308 */ /* 0x000fe60000000800 */
[----:B------:R-:W-:-:S04]  /*3db0*/  FMNMX.FTZ R14, R46, R11, !PT ;  /* 0x0000000b2e0e7209 */ /* 0x000fc80007810000 */
[----:B------:R-:W-:Y:S01]  /*3dc0*/  FMNMX.FTZ R13, R47, R14, !PT ;  /* 0x0000000e2f0d7209 */ /* 0x000fe20007810000 */
[----:B------:R-:W-:-:S01]  /*3dd0*/  FFMA.FTZ R14, R41, UR43, -R20 ;  /* 0x0000002b290e7c23 */ /* 0x000fc20008010814 */
[----:B------:R-:W0:Y:S02]  /*3de0*/  MUFU.EX2 R8, R8 ;  /* 0x0000000800087308 */ /* 0x000e240000000800 */
[----:B------:R-:W-:-:S04]  /*3df0*/  FMNMX.FTZ R24, R50, R13, !PT ;  /* 0x0000000d32187209 */ /* 0x000fc80007810000 */
[----:B------:R-:W-:Y:S02]  /*3e00*/  FMNMX.FTZ R13, R51, R24, !PT ;  /* 0x00000018330d7209 */ /* 0x000fe40007810000 */
[----:B------:R-:W-:Y:S02]  /*3e10*/  MUFU.EX2 R10, R10 ;  /* 0x0000000a000a7308 */ /* 0x000fe40000000800 */
[----:B------:R-:W-:-:S04]  /*3e20*/  FMNMX.FTZ R24, R54, R13, !PT ;  /* 0x0000000d36187209 */ /* 0x000fc80007810000 */
[----:B------:R-:W-:Y:S01]  /*3e30*/  FMNMX.FTZ R15, R55, R24, !PT ;  /* 0x00000018370f7209 */ /* 0x000fe20007810000 */
[----:B------:R-:W-:-:S01]  /*3e40*/  FFMA.FTZ R24, R45, UR43, -R20 ;  /* 0x0000002b2d187c23 */ /* 0x000fc20008010814 */
[----:B------:R1:W-:Y:S01]  /*3e50*/  MUFU.EX2 R9, R36 ;  /* 0x0000002400097308 */ /* 0x0003e20000000800 */
[----:B0-----:R-:W-:Y:S01]  /*3e60*/  F2FP.SATFINITE.E4M3.F32.PACK_AB_MERGE_C R148, R8, R5, RZ ;  /* 0x000000050894723e */ /* 0x001fe200048070ff */
[----:B------:R-:W-:Y:S01]  /*3e70*/  FFMA.FTZ R45, R76, UR43, -R20 ;  /* 0x0000002b4c2d7c23 */ /* 0x000fe20008010814 */
[----:B------:R-:W-:Y:S02]  /*3e80*/  FMNMX.FTZ R28, R58, R15, !PT ;  /* 0x0000000f3a1c7209 */ /* 0x000fe40007810000 */
[----:B------:R-:W-:Y:S02]  /*3e90*/  F2FP.SATFINITE.E4M3.F32.PACK_AB_MERGE_C R148, R6, R3, R148 ;  /* 0x000000030694723e */ /* 0x000fe40004807094 */
[----:B------:R-:W-:Y:S01]  /*3ea0*/  FMNMX.FTZ R15, R59, R28, !PT ;  /* 0x0000001c3b0f7209 */ /* 0x000fe20007810000 */
[----:B------:R0:W-:Y:S01]  /*3eb0*/  MUFU.EX2 R11, R40 ;  /* 0x00000028000b7308 */ /* 0x0001e20000000800 */
[----:B-1----:R-:W-:-:S02]  /*3ec0*/  FFMA.FTZ R36, R61, UR43, -R20 ;  /* 0x0000002b3d247c23 */ /* 0x002fc40008010814 */
[----:B------:R-:W-:-:S04]  /*3ed0*/  FMNMX.FTZ R28, R62, R15, !PT ;  /* 0x0000000f3e1c7209 */ /* 0x000fc80007810000 */
[----:B------:R-:W-:Y:S01]  /*3ee0*/  FMNMX.FTZ R21, R63, R28, !PT ;  /* 0x0000001c3f157209 */ /* 0x000fe20007810000 */
[----:B------:R-:W1:Y:S01]  /*3ef0*/  MUFU.EX2 R12, R12 ;  /* 0x0000000c000c7308 */ /* 0x000e620000000800 */
[----:B0-----:R-:W-:-:S01]  /*3f00*/  FFMA.FTZ R40, R65, UR43, -R20 ;  /* 0x0000002b41287c23 */ /* 0x001fc20008010814 */
[--C-:B------:R-:W-:Y:S01]  /*3f10*/  FFMA.FTZ R28, R49, UR43, -R20.reuse ;  /* 0x0000002b311c7c23 */ /* 0x100fe20008010814 */
[----:B------:R-:W-:Y:S01]  /*3f20*/  FMNMX.FTZ R32, R66, R21, !PT ;  /* 0x0000001542207209 */ /* 0x000fe20007810000 */
[----:B------:R-:W-:-:S03]  /*3f30*/  FFMA.FTZ R49, R80, UR43, -R20 ;  /* 0x0000002b50317c23 */ /* 0x000fc60008010814 */
[----:B------:R-:W-:Y:S01]  /*3f40*/  FMNMX.FTZ R21, R67, R32, !PT ;  /* 0x0000002043157209 */ /* 0x000fe20007810000 */
[----:B------:R0:W-:Y:S03]  /*3f50*/  MUFU.EX2 R13, R44 ;  /* 0x0000002c000d7308 */ /* 0x0001e60000000800 */
[----:B------:R-:W-:-:S04]  /*3f60*/  FMNMX.FTZ R32, R70, R21, !PT ;  /* 0x0000001546207209 */ /* 0x000fc80007810000 */
[----:B------:R-:W-:Y:S01]  /*3f70*/  FMNMX.FTZ R25, R71, R32, !PT ;  /* 0x0000002047197209 */ /* 0x000fe20007810000 */
[----:B------:R-:W-:-:S01]  /*3f80*/  FFMA.FTZ R32, R53, UR43, -R20 ;  /* 0x0000002b35207c23 */ /* 0x000fc20008010814 */
[----:B------:R-:W-:Y:S01]  /*3f90*/  MUFU.EX2 R14, R14 ;  /* 0x0000000e000e7308 */ /* 0x000fe20000000800 */
[----:B0-----:R-:W-:-:S01]  /*3fa0*/  FFMA.FTZ R44, R69, UR43, -R20 ;  /* 0x0000002b452c7c23 */ /* 0x001fc20008010814 */
[----:B------:R-:W-:Y:S02]  /*3fb0*/  FMNMX.FTZ R4, R74, R25, !PT ;  /* 0x000000194a047209 */ /* 0x000fe40007810000 */
[----:B-1----:R-:W-:Y:S02]  /*3fc0*/  F2FP.SATFINITE.E4M3.F32.PACK_AB_MERGE_C R150, R12, R9, RZ ;  /* 0x000000090c96723e */ /* 0x002fe400048070ff */
[----:B------:R-:W-:Y:S02]  /*3fd0*/  FMNMX.FTZ R25, R75, R4, !PT ;  /* 0x000000044b197209 */ /* 0x000fe40007810000 */
[----:B------:R-:W0:Y:S01]  /*3fe0*/  MUFU.EX2 R24, R24 ;  /* 0x0000001800187308 */ /* 0x000e220000000800 */
[----:B------:R-:W-:-:S02]  /*3ff0*/  F2FP.SATFINITE.E4M3.F32.PACK_AB_MERGE_C R150, R10, R7, R150 ;  /* 0x000000070a96723e */ /* 0x000fc40004807096 */
[----:B------:R-:W-:-:S04]  /*4000*/  FMNMX.FTZ R4, R78, R25, !PT ;  /* 0x000000194e047209 */ /* 0x000fc80007810000 */
[----:B------:R-:W-:Y:S01]  /*4010*/  FMNMX.FTZ R29, R79, R4, !PT ;  /* 0x000000044f1d7209 */ /* 0x000fe20007810000 */
[----:B------:R1:W-:Y:S03]  /*4020*/  MUFU.EX2 R15, R48 ;  /* 0x00000030000f7308 */ /* 0x0003e60000000800 */
[----:B------:R-:W-:-:S04]  /*4030*/  FMNMX.FTZ R4, R82, R29, !PT ;  /* 0x0000001d52047209 */ /* 0x000fc80007810000 */
[----:B------:R-:W-:Y:S01]  /*4040*/  FMNMX.FTZ R29, R83, R4, !PT ;  /* 0x00000004531d7209 */ /* 0x000fe20007810000 */
[----:B------:R-:W-:Y:S01]  /*4050*/  MUFU.EX2 R28, R28 ;  /* 0x0000001c001c7308 */ /* 0x000fe20000000800 */
[----:B0-----:R-:W-:Y:S01]  /*4060*/  F2FP.SATFINITE.E4M3.F32.PACK_AB_MERGE_C R144, R24, R13, RZ ;  /* 0x0000000d1890723e */ /* 0x001fe200048070ff */
[----:B-1----:R-:W-:Y:S01]  /*4070*/  FFMA.FTZ R48, R73, UR43, -R20 ;  /* 0x0000002b49307c23 */ /* 0x002fe20008010814 */
[----:B------:R-:W-:Y:S02]  /*4080*/  FMNMX.FTZ R4, R86, R29, !PT ;  /* 0x0000001d56047209 */ /* 0x000fe40007810000 */
[----:B------:R-:W-:Y:S02]  /*4090*/  F2FP.SATFINITE.E4M3.F32.PACK_AB_MERGE_C R144, R14, R11, R144 ;  /* 0x0000000b0e90723e */ /* 0x000fe40004807090 */
[----:B------:R-:W-:Y:S01]  /*40a0*/  FMNMX.FTZ R4, R87, R4, !PT ;  /* 0x0000000457047209 */ /* 0x000fe20007810000 */
[----:B------:R-:W-:Y:S04]  /*40b0*/  MUFU.EX2 R29, R60 ;  /* 0x0000003c001d7308 */ /* 0x000fe80000000800 */
[----:B------:R-:W0:Y:S04]  /*40c0*/  SHFL.BFLY PT, R41, R4, 0x2, 0x1f ;  /* 0x0c401f0004297f89 */ /* 0x000e2800000e0000 */
[----:B------:R1:W-:Y:S08]  /*40d0*/  MUFU.EX2 R21, R52 ;  /* 0x0000003400157308 */ /* 0x0003f00000000800 */
[----:B------:R-:W-:Y:S01]  /*40e0*/  MUFU.EX2 R32, R32 ;  /* 0x0000002000207308 */ /* 0x000fe20000000800 */
[----:B-1----:R-:W-:-:S07]  /*40f0*/  FFMA.FTZ R52, R77, UR43, -R20 ;  /* 0x0000002b4d347c23 */ /* 0x002fce0008010814 */
[----:B------:R-:W-:Y:S01]  /*4100*/  MUFU.EX2 R36, R36 ;  /* 0x0000002400247308 */ /* 0x000fe20000000800 */
[----:B0-----:R-:W-:-:S07]  /*4110*/  FMNMX.FTZ R53, R4, R41, !PT ;  /* 0x0000002904357209 */ /* 0x001fce0007810000 */
[----:B------:R0:W-:Y:S01]  /*4120*/  MUFU.EX2 R25, R56 ;  /* 0x0000003800197308 */ /* 0x0001e20000000800 */
[----:B------:R-:W1:Y:S07]  /*4130*/  SHFL.BFLY PT, R4, R53, 0x1, 0x1f ;  /* 0x0c201f0035047f89 */ /* 0x000e6e00000e0000 */
[----:B------:R-:W-:Y:S01]  /*4140*/  MUFU.EX2 R37, R37 ;  /* 0x0000002500257308 */ /* 0x000fe20000000800 */
[----:B0-----:R-:W-:-:S07]  /*4150*/  FFMA.FTZ R56, R81, UR43, -R20 ;  /* 0x0000002b51387c23 */ /* 0x001fce0008010814 */
[----:B------:R-:W-:Y:S08]  /*4160*/  MUFU.EX2 R44, R44 ;  /* 0x0000002c002c7308 */ /* 0x000ff00000000800 */
[----:B------:R-:W-:Y:S01]  /*4170*/  MUFU.EX2 R33, R33 ;  /* 0x0000002100217308 */ /* 0x000fe20000000800 */
[----:B-1----:R-:W-:Y:S01]  /*4180*/  FMNMX.FTZ R4, R53, R4, !PT ;  /* 0x0000000435047209 */ /* 0x002fe20007810000 */
[--C-:B------:R-:W-:Y:S01]  /*4190*/  FFMA.FTZ R53, R84, UR43, -R20.reuse ;  /* 0x0000002b54357c23 */ /* 0x100fe20008010814 */
[----:B------:R-:W-:-:S02]  /*41a0*/  FFMA.FTZ R20, R85, UR43, -R20 ;  /* 0x0000002b55147c23 */ /* 0x000fc40008010814 */
[C---:B------:R-:W-:Y:S01]  /*41b0*/  FSETP.NEU.FTZ.AND P1, PT, R4.reuse, -INF , PT ;  /* 0xff8000000400780b */ /* 0x040fe20003f3d000 */
[----:B------:R-:W-:-:S02]  /*41c0*/  FFMA.FTZ R57, R4, R57, -8 ;  /* 0xc100000004397423 */ /* 0x000fc40000010039 */
[----:B------:R-:W-:Y:S03]  /*41d0*/  MUFU.EX2 R40, R40 ;  /* 0x0000002800287308 */ /* 0x000fe60000000800 */
[----:B------:R-:W-:Y:S02]  /*41e0*/  FSEL R57, R57, RZ, P1 ;  /* 0x000000ff39397208 */ /* 0x000fe40000800000 */
[----:B------:R-:W-:-:S03]  /*41f0*/  PLOP3.LUT P1, PT, PT, PT, UP0, 0x40, 0x0 ;  /* 0x000000000000781c */ /* 0x000fc60003f2e808 */
[--C-:B------:R-:W-:Y:S01]  /*4200*/  FFMA.FTZ R26, R26, UR43, -R57.reuse ;  /* 0x0000002b1a1a7c23 */ /* 0x100fe20008010839 */
[----:B------:R-:W-:-:S01]  /*4210*/  FFMA.FTZ R27, R27, UR43, -R57 ;  /* 0x0000002b1b1b7c23 */ /* 0x000fc20008010839 */
[--C-:B------:R-:W-:Y:S01]  /*4220*/  FFMA.FTZ R60, R39, UR43, -R57.reuse ;  /* 0x0000002b273c7c23 */ /* 0x100fe20008010839 */
[----:B------:R-:W-:-:S01]  /*4230*/  FFMA.FTZ R39, R43, UR43, -R57 ;  /* 0x0000002b2b277c23 */ /* 0x000fc20008010839 */
[--C-:B------:R-:W-:Y:S01]  /*4240*/  FFMA.FTZ R30, R30, UR43, -R57.reuse ;  /* 0x0000002b1e1e7c23 */ /* 0x100fe20008010839 */
[----:B------:R-:W-:-:S01]  /*4250*/  FFMA.FTZ R43, R50, UR43, -R57 ;  /* 0x0000002b322b7c23 */ /* 0x000fc20008010839 */
[----:B------:R-:W-:Y:S01]  /*4260*/  FFMA.FTZ R50, R58, UR43, -R57 ;  /* 0x0000002b3a327c23 */ /* 0x000fe20008010839 */
[----:B------:R-:W-:Y:S01]  /*4270*/  MUFU.EX2 R26, R26 ;  /* 0x0000001a001a7308 */ /* 0x000fe20000000800 */
[----:B------:R-:W-:-:S01]  /*4280*/  FADD.FTZ R58, R3, R6 ;  /* 0x00000006033a7221 */ /* 0x000fc20000010000 */
[--C-:B------:R-:W-:Y:S01]  /*4290*/  FFMA.FTZ R61, R31, UR43, -R57.reuse ;  /* 0x0000002b1f3d7c23 */ /* 0x100fe20008010839 */
[----:B------:R-:W-:-:S01]  /*42a0*/  FFMA.FTZ R65, R55, UR43, -R57 ;  /* 0x0000002b37417c23 */ /* 0x000fc20008010839 */
[----:B------:R-:W-:Y:S01]  /*42b0*/  FFMA.FTZ R31, R34, UR43, -R57 ;  /* 0x0000002b221f7c23 */ /* 0x000fe20008010839 */
[----:B------:R-:W-:-:S01]  /*42c0*/  FADD.FTZ R55, R5, R58 ;  /* 0x0000003a05377221 */ /* 0x000fc20000010000 */
[--C-:B------:R-:W-:Y:S01]  /*42d0*/  FFMA.FTZ R58, R62, UR43, -R57.reuse ;  /* 0x0000002b3e3a7c23 */ /* 0x100fe20008010839 */
[----:B------:R-:W-:-:S01]  /*42e0*/  FFMA.FTZ R34, R35, UR43, -R57 ;  /* 0x0000002b23227c23 */ /* 0x000fc20008010839 */
[----:B------:R-:W0:Y:S01]  /*42f0*/  MUFU.EX2 R27, R27 ;  /* 0x0000001b001b7308 */ /* 0x000e220000000800 */
[----:B------:R-:W-:-:S01]  /*4300*/  FADD.FTZ R62, R8, R55 ;  /* 0x00000037083e7221 */ /* 0x000fc20000010000 */
[--C-:B------:R-:W-:Y:S01]  /*4310*/  FFMA.FTZ R35, R38, UR43, -R57.reuse ;  /* 0x0000002b26237c23 */ /* 0x100fe20008010839 */
[----:B------:R-:W-:-:S01]  /*4320*/  FFMA.FTZ R38, R42, UR43, -R57 ;  /* 0x0000002b2a267c23 */ /* 0x000fc20008010839 */
[----:B------:R-:W-:Y:S01]  /*4330*/  FFMA.FTZ R42, R46, UR43, -R57 ;  /* 0x0000002b2e2a7c23 */ /* 0x000fe20008010839 */
[----:B------:R-:W-:-:S01]  /*4340*/  FADD.FTZ R55, R7, R62 ;  /* 0x0000003e07377221 */ /* 0x000fc20000010000 */
[--C-:B------:R-:W-:Y:S01]  /*4350*/  FFMA.FTZ R46, R51, UR43, -R57.reuse ;  /* 0x0000002b332e7c23 */ /* 0x100fe20008010839 */
[----:B------:R-:W-:-:S01]  /*4360*/  FFMA.FTZ R51, R59, UR43, -R57 ;  /* 0x0000002b3b337c23 */ /* 0x000fc20008010839 */
[----:B------:R-:W1:Y:S01]  /*4370*/  MUFU.EX2 R30, R30 ;  /* 0x0000001e001e7308 */ /* 0x000e620000000800 */
[----:B------:R-:W-:-:S01]  /*4380*/  FFMA.FTZ R59, R63, UR43, -R57 ;  /* 0x0000002b3f3b7c23 */ /* 0x000fc20008010839 */
[----:B------:R-:W-:Y:S01]  /*4390*/  FADD.FTZ R62, R10, R55 ;  /* 0x000000370a3e7221 */ /* 0x000fe20000010000 */
[----:B------:R-:W-:-:S01]  /*43a0*/  FFMA.FTZ R47, R47, UR43, -R57 ;  /* 0x0000002b2f2f7c23 */ /* 0x000fc20008010839 */
[--C-:B------:R-:W-:Y:S01]  /*43b0*/  FFMA.FTZ R54, R54, UR43, -R57.reuse ;  /* 0x0000002b36367c23 */ /* 0x100fe20008010839 */
[----:B------:R-:W-:-:S01]  /*43c0*/  FFMA.FTZ R55, R66, UR43, -R57 ;  /* 0x0000002b42377c23 */ /* 0x000fc20008010839 */
[----:B------:R-:W-:Y:S01]  /*43d0*/  FADD.FTZ R69, R9, R62 ;  /* 0x0000003e09457221 */ /* 0x000fe20000010000 */
[----:B------:R-:W-:-:S01]  /*43e0*/  FFMA.FTZ R8, R67, UR43, -R57 ;  /* 0x0000002b43087c23 */ /* 0x000fc20008010839 */
[----:B------:R-:W2:Y:S01]  /*43f0*/  MUFU.EX2 R61, R61 ;  /* 0x0000003d003d7308 */ /* 0x000ea20000000800 */
[----:B0-----:R-:W-:-:S01]  /*4400*/  FADD.FTZ R63, R26, R27 ;  /* 0x0000001b1a3f7221 */ /* 0x001fc20000010000 */
[----:B------:R-:W-:Y:S01]  /*4410*/  FADD.FTZ R64, R12, R69 ;  /* 0x000000450c407221 */ /* 0x000fe20000010000 */
[----:B------:R-:W-:-:S01]  /*4420*/  FFMA.FTZ R70, R70, UR43, -R57 ;  /* 0x0000002b46467c23 */ /* 0x000fc20008010839 */
[--C-:B------:R-:W-:Y:S01]  /*4430*/  FFMA.FTZ R71, R71, UR43, -R57.reuse ;  /* 0x0000002b47477c23 */ /* 0x100fe20008010839 */
[----:B------:R-:W-:-:S01]  /*4440*/  FFMA.FTZ R74, R74, UR43, -R57 ;  /* 0x0000002b4a4a7c23 */ /* 0x000fc20008010839 */
[--C-:B------:R-:W-:Y:S01]  /*4450*/  FFMA.FTZ R75, R75, UR43, -R57.reuse ;  /* 0x0000002b4b4b7c23 */ /* 0x100fe20008010839 */
        /* <DEDUP_REMOVED lines=11> */
[----:B------:R-:W-:Y:S01]  /*4510*/  FFMA.FTZ R57, R87, UR43, -R57 ;  /* 0x0000002b57397c23 */ /* 0x000fe20008010839 */
[----:B------:R-:W-:-:S04]  /*4520*/  F2FP.SATFINITE.E4M3.F32.PACK_AB_MERGE_C R30, R61, R30, RZ ;  /* 0x0000001e3d1e723e */ /* 0x000fc800048070ff */
[----:B------:R-:W-:Y:S01]  /*4530*/  F2FP.SATFINITE.E4M3.F32.PACK_AB_MERGE_C R149, R27, R26, R30 ;  /* 0x0000001a1b95723e */ /* 0x000fe2000480701e */
[----:B------:R-:W2:Y:S01]  /*4540*/  MUFU.EX2 R35, R35 ;  /* 0x0000002300237308 */ /* 0x000ea20000000800 */
[----:B0-----:R-:W-:-:S07]  /*4550*/  FADD.FTZ R5, R31, R62 ;  /* 0x0000003e1f057221 */ /* 0x001fce0000010000 */
        /* <DEDUP_REMOVED lines=11> */
[----:B------:R-:W-:Y:S01]  /*4610*/  FADD.FTZ R21, R21, R10 ;  /* 0x0000000a15157221 */ /* 0x000fe20000010000 */
[----:B------:R-:W-:Y:S02]  /*4620*/  F2FP.SATFINITE.E4M3.F32.PACK_AB_MERGE_C R146, R28, R15, R5 ;  /* 0x0000000f1c92723e */ /* 0x000fe40004807005 */
[----:B------:R-:W-:Y:S01]  /*4630*/  F2FP.SATFINITE.E4M3.F32.PACK_AB_MERGE_C R35, R60, R35, RZ ;  /* 0x000000233c23723e */ /* 0x000fe200048070ff */
[----:B------:R-:W-:-:S02]  /*4640*/  FADD.FTZ R32, R32, R21 ;  /* 0x0000001520207221 */ /* 0x000fc40000010000 */
[----:B------:R-:W0:Y:S01]  /*4650*/  MUFU.EX2 R42, R42 ;  /* 0x0000002a002a7308 */ /* 0x000e220000000800 */
[----:B-1----:R-:W-:-:S01]  /*4660*/  FADD.FTZ R6, R38, R3 ;  /* 0x0000000326067221 */ /* 0x002fc20000010000 */
[----:B------:R-:W-:Y:S01]  /*4670*/  FADD.FTZ R5, R25, R32 ;  /* 0x0000002019057221 */ /* 0x000fe20000010000 */
[----:B------:R-:W-:-:S05]  /*4680*/  F2FP.SATFINITE.E4M3.F32.PACK_AB_MERGE_C R151, R34, R31, R35 ;  /* 0x0000001f2297723e */ /* 0x000fca0004807023 */
[----:B------:R-:W1:Y:S01]  /*4690*/  MUFU.EX2 R47, R47 ;  /* 0x0000002f002f7308 */ /* 0x000e620000000800 */
[----:B--2---:R-:W-:-:S07]  /*46a0*/  FADD.FTZ R3, R39, R6 ;  /* 0x0000000627037221 */ /* 0x004fce0000010000 */
[----:B------:R-:W2:Y:S01]  /*46b0*/  MUFU.EX2 R43, R43 ;  /* 0x0000002b002b7308 */ /* 0x000ea20000000800 */
[----:B0-----:R-:W-:-:S01]  /*46c0*/  FADD.FTZ R6, R42, R3 ;  /* 0x000000032a067221 */ /* 0x001fc20000010000 */
[----:B------:R-:W-:-:S04]  /*46d0*/  F2FP.SATFINITE.E4M3.F32.PACK_AB_MERGE_C R3, R36, R29, RZ ;  /* 0x0000001d2403723e */ /* 0x000fc800048070ff */
[----:B------:R-:W-:Y:S02]  /*46e0*/  F2FP.SATFINITE.E4M3.F32.PACK_AB_MERGE_C R140, R2, R25, R3 ;  /* 0x00000019028c723e */ /* 0x000fe40004807003 */
        /* <DEDUP_REMOVED lines=20> */
[----:B------:R-:W-:Y:S01]  /*4830*/  FADD.FTZ R44, R44, R37 ;  /* 0x000000252c2c7221 */ /* 0x000fe20000010000 */
[----:B------:R-:W-:-:S04]  /*4840*/  F2FP.SATFINITE.E4M3.F32.PACK_AB_MERGE_C R54, R65, R54, RZ ;  /* 0x000000364136723e */ /* 0x000fc800048070ff */
[----:B------:R-:W-:Y:S01]  /*4850*/  F2FP.SATFINITE.E4M3.F32.PACK_AB_MERGE_C R147, R46, R43, R54 ;  /* 0x0000002b2e93723e */ /* 0x000fe20004807036 */
        /* <DEDUP_REMOVED lines=22> */
[----:B------:R-:W-:Y:S01]  /*49c0*/  F2FP.SATFINITE.E4M3.F32.PACK_AB_MERGE_C R143, R8, R55, R70 ;  /* 0x00000037088f723e */ /* 0x000fe20004807046 */
[----:B------:R-:W-:Y:S02]  /*49d0*/  VIADD R8, R88, 0xfffffffe ;  /* 0xfffffffe58087836 */ /* 0x000fe40000000000 */
[----:B------:R-:W0:Y:S08]  /*49e0*/  MUFU.EX2 R74, R74 ;  /* 0x0000004a004a7308 */ /* 0x000e300000000800 */
[----:B------:R-:W2:Y:S01]  /*49f0*/  MUFU.EX2 R75, R75 ;  /* 0x0000004b004b7308 */ /* 0x000ea20000000800 */
[----:B-1----:R-:W-:Y:S01]  /*4a00*/  F2FP.SATFINITE.E4M3.F32.PACK_AB_MERGE_C R136, R48, R41, R5 ;  /* 0x000000293088723e */ /* 0x002fe20004807005 */
[----:B------:R-:W-:-:S04]  /*4a10*/  FADD.FTZ R41, R41, R44 ;  /* 0x0000002c29297221 */ /* 0x000fc80000010000 */
[----:B------:R-:W-:Y:S02]  /*4a20*/  FADD.FTZ R48, R48, R41 ;  /* 0x0000002930307221 */ /* 0x000fe40000010000 */
[----:B------:R-:W1:Y:S01]  /*4a30*/  MUFU.EX2 R78, R78 ;  /* 0x0000004e004e7308 */ /* 0x000e620000000800 */
[----:B0-----:R-:W-:-:S01]  /*4a40*/  FADD.FTZ R2, R74, R71 ;  /* 0x000000474a027221 */ /* 0x001fc20000010000 */
[----:B------:R-:W-:-:S04]  /*4a50*/  FADD.FTZ R45, R45, R48 ;  /* 0x000000302d2d7221 */ /* 0x000fc80000010000 */
[----:B------:R-:W-:Y:S02]  /*4a60*/  FADD.FTZ R52, R52, R45 ;  /* 0x0000002d34347221 */ /* 0x000fe40000010000 */
[----:B------:R-:W-:Y:S01]  /*4a70*/  MUFU.EX2 R53, R53 ;  /* 0x0000003500357308 */ /* 0x000fe20000000800 */
[----:B--2---:R-:W-:-:S07]  /*4a80*/  FADD.FTZ R3, R75, R2 ;  /* 0x000000024b037221 */ /* 0x004fce0000010000 */
[----:B------:R-:W0:Y:S01]  /*4a90*/  MUFU.EX2 R20, R20 ;  /* 0x0000001400147308 */ /* 0x000e220000000800 */
[----:B-1----:R-:W-:-:S07]  /*4aa0*/  FADD.FTZ R2, R78, R3 ;  /* 0x000000034e027221 */ /* 0x002fce0000010000 */
[----:B------:R-:W1:Y:S08]  /*4ab0*/  MUFU.EX2 R79, R79 ;  /* 0x0000004f004f7308 */ /* 0x000e700000000800 */
[----:B------:R-:W-:Y:S01]  /*4ac0*/  MUFU.EX2 R49, R49 ;  /* 0x0000003100317308 */ /* 0x000fe20000000800 */
[----:B0-----:R-:W-:-:S07]  /*4ad0*/  F2FP.SATFINITE.E4M3.F32.PACK_AB_MERGE_C R5, R20, R53, RZ ;  /* 0x000000351405723e */ /* 0x001fce00048070ff */
[----:B------:R-:W0:Y:S01]  /*4ae0*/  MUFU.EX2 R56, R56 ;  /* 0x0000003800387308 */ /* 0x000e220000000800 */
[C---:B-1----:R-:W-:Y:S01]  /*4af0*/  F2FP.SATFINITE.E4M3.F32.PACK_AB_MERGE_C R78, R79.reuse, R78, RZ ;  /* 0x0000004e4f4e723e */ /* 0x042fe200048070ff */
        /* <DEDUP_REMOVED lines=9> */
[----:B------:R-:W-:-:S06]  /*4b90*/  FADD.FTZ R53, R53, R56 ;  /* 0x0000003835357221 */ /* 0x000fcc0000010000 */
[----:B------:R-:W1:Y:S01]  /*4ba0*/  MUFU.EX2 R57, R57 ;  /* 0x0000003900397308 */ /* 0x000e620000000800 */
[----:B--2---:R-:W-:-:S04]  /*4bb0*/  FADD.FTZ R3, R83, R2 ;  /* 0x0000000253037221 */ /* 0x004fc80000010000 */
[----:B0-----:R-:W-:Y:S01]  /*4bc0*/  FADD.FTZ R2, R86, R3 ;  /* 0x0000000356027221 */ /* 0x001fe20000010000 */
[----:B------:R-:W-:-:S01]  /*4bd0*/  FADD.FTZ R3, R20, R53 ;  /* 0x0000003514037221 */ /* 0x000fc20000010000 */
[C---:B-1----:R-:W-:Y:S02]  /*4be0*/  F2FP.SATFINITE.E4M3.F32.PACK_AB_MERGE_C R5, R57.reuse, R86, RZ ;  /* 0x000000563905723e */ /* 0x042fe400048070ff */
        /* <DEDUP_REMOVED lines=14> */
.L_x_1032:
[----:B------:R-:W-:Y:S02]  /*4cd0*/  ULDC UR17, c[0x0][0x9e4] ;  /* 0x0002790000117ab9 */ /* 0x000fe40000000800 */
[----:B------:R-:W-:-:S11]  /*4ce0*/  UISETP.NE.AND UP0, UPT, UR17, 0x1, UPT ;  /* 0x000000011100788c */ /* 0x000fd6000bf05270 */
[----:B------:R-:W-:Y:S02]  /*4cf0*/  @UP0 ULDC.64 UR6, c[0x0][0x9e8] ;  /* 0x00027a0000060ab9 */ /* 0x000fe40000000a00 */
[----:B------:R-:W-:-:S04]  /*4d00*/  UIMAD.WIDE.U32 UR10, UR15, UR6, URZ ;  /* 0x000000060f0a72a5 */ /* 0x000fc8000f8e003f */
[----:B------:R-:W-:-:S12]  /*4d10*/  @UP0 USHF.R.U32.HI UR15, URZ, UR7, UR11 ;  /* 0x000000073f0f0299 */ /* 0x000fd8000801160b */
.L_x_1033:
[----:B------:R-:W-:-:S04]  /*4d20*/  UIMAD UR15, UR15, UR17, UR17 ;  /* 0x000000110f0f72a4 */ /* 0x000fc8000f8e0211 */
[----:B------:R-:W-:-:S04]  /*4d30*/  UISETP.LT.AND UP0, UPT, UR14, UR15, UPT ;  /* 0x0000000f0e00728c */ /* 0x000fc8000bf01270 */
[----:B------:R-:W-:-:S12]  /*4d40*/  USEL UR14, UR14, UR15, UP0 ;  /* 0x0000000f0e0e7287 */ /* 0x000fd80008000000 */
.L_x_1031:
        /* <DEDUP_REMOVED lines=39> */
.L_x_1053:
[----:B------:R-:W-:-:S04]  /*4fc0*/  UISETP.NE.AND UP0, UPT, UR21, 0x1, UPT ;  /* 0x000000011500788c */ /* 0x000fc8000bf05270 */
[----:B------:R-:W-:-:S04]  /*4fd0*/  USEL UR47, URZ, 0x1, UP0 ;  /* 0x000000013f2f7887 */ /* 0x000fc80008000000 */
[----:B------:R-:W-:Y:S01]  /*4fe0*/  ULOP3.LUT UR47, UR20, UR47, URZ, 0x3c, !UPT ;  /* 0x0000002f142f7292 */ /* 0x000fe2000f8e3c3f */
[----:B------:R-:W-:Y:S11]  /*4ff0*/  @!P0 BRA `(.L_x_1035) ;  /* 0x0000000000048947 */ /* 0x000ff60003800000 */
[----:B------:R-:W-:Y:S01]  /*5000*/  BPT.TRAP 0x1 ;  /* 0x000000040000795c */ /* 0x000fe20000300000 */
.L_x_1035:
        /* <DEDUP_REMOVED lines=9> */
.L_x_1036:
[----:B-1----:R-:W-:Y:S05]  /*50a0*/  @P1 BRA `(.L_x_1037) ;  /* 0x0000000000081947 */ /* 0x002fea0003800000 */
[----:B------:R-:W1:Y:S02]  /*50b0*/  SYNCS.PHASECHK.TRANS64.TRYWAIT P1, [UR19+0x19c30], R0 ;  /* 0x019c3000ff0075a7 */ /* 0x000e640008020153 */
[----:B-1----:R-:W-:Y:S05]  /*50c0*/  @!P1 BRA `(.L_x_1038) ;  /* 0x0000010000049947 */ /* 0x002fea0003800000 */
.L_x_1037:
        /* <DEDUP_REMOVED lines=17> */
.L_x_1039:
[----:B------:R-:W-:Y:S01]  /*51e0*/  ULEA UR11, UR21, UR46, 0x3 ;  /* 0x0000002e150b7291 */ /* 0x000fe2000f8e183f */
[----:B01----:R-:W-:-:S05]  /*51f0*/  IMAD.U32 R0, RZ, RZ, UR20 ;  /* 0x00000014ff007e24 */ /* 0x003fca000f8e00ff */
[----:B------:R-:W-:-:S04]  /*5200*/  SHF.L.U32 R0, R0, 0x1f, RZ ;  /* 0x0000001f00007819 */ /* 0x000fc800000006ff */
[----:B------:R0:W1:Y:S01]  /*5210*/  SYNCS.PHASECHK.TRANS64.TRYWAIT P1, [UR11+0x19c50], R0 ;  /* 0x019c5000ff0075a7 */ /* 0x000062000802014b */
[----:B------:R-:W-:Y:S05]  /*5220*/  @!P0 BRA `(.L_x_1040) ;  /* 0x0000000000048947 */ /* 0x000fea0003800000 */
[----:B------:R-:W-:Y:S01]  /*5230*/  BPT.TRAP 0x1 ;  /* 0x000000040000795c */ /* 0x000fe20000300000 */
.L_x_1040:
[----:B-1----:R-:W-:Y:S05]  /*5240*/  @P1 BRA `(.L_x_1041) ;  /* 0x0000000000081947 */ /* 0x002fea0003800000 */
[----:B------:R-:W1:Y:S02]  /*5250*/  SYNCS.PHASECHK.TRANS64.TRYWAIT P1, [UR11+0x19c50], R0 ;  /* 0x019c5000ff0075a7 */ /* 0x000e64000802014b */
[----:B-1----:R-:W-:Y:S05]  /*5260*/  @!P1 BRA `(.L_x_1042) ;  /* 0x000000fc00b49947 */ /* 0x002fea0003800000 */
.L_x_1041:
        /* <DEDUP_REMOVED lines=27> */
.L_x_1043:
[----:B------:R-:W-:Y:S01]  /*5420*/  UISETP.NE.AND UP1, UPT, UR53, URZ, UPT ;  /* 0x0000003f3500728c */ /* 0x000fe2000bf25270 */
[----:B------:R-:W-:Y:S01]  /*5430*/  VIADD R13, R17, UR41 ;  /* 0x00000029110d7c36 */ /* 0x000fe20008000000 */
[----:B------:R-:W-:Y:S01]  /*5440*/  UISETP.NE.AND UP0, UPT, UR52, URZ, UPT ;  /* 0x0000003f3400728c */ /* 0x000fe2000bf05270 */
[----:B------:R-:W-:Y:S01]  /*5450*/  IMAD.U32 R4, RZ, RZ, UR38 ;  /* 0x00000026ff047e24 */ /* 0x000fe2000f8e00ff */
[----:B------:R-:W-:Y:S02]  /*5460*/  UIADD3 UR19, UR19, 0x19c40, URZ ;  /* 0x00019c4013137890 */ /* 0x000fe4000fffe03f */
[----:B------:R-:W-:Y:S02]  /*5470*/  PLOP3.LUT P1, PT, PT, PT, UP1, 0x80, 0x0 ;  /* 0x000000000000781c */ /* 0x000fe40003f2f018 */
[----:B------:R-:W-:Y:S01]  /*5480*/  PLOP3.LUT P2, PT, PT, PT, UP1, 0x80, 0x0 ;  /* 0x000000000000781c */ /* 0x000fe20003f4f018 */
[----:B------:R-:W-:Y:S02]  /*5490*/  UPRMT UR19, UR45, 0x654, UR19 ;  /* 0x000006542d137896 */ /* 0x000fe40008000013 */
[----:B------:R-:W-:-:S07]  /*54a0*/  @UP1 ULDC UR6, c[0x0][0x44c] ;  /* 0x0001130000061ab9 */ /* 0x000fce0000000800 */
[----:B------:R-:W-:Y:S01]  /*54b0*/  SYNCS.ARRIVE.TRANS64.RED.A1T0 RZ, [UR19], RZ ;  /* 0x000000ffffff79a7 */ /* 0x000fe20008100413 */
[----:B01----:R-:W-:Y:S01]  /*54c0*/  @P1 IMAD.HI.U32 R0, R13, UR6, RZ ;  /* 0x000000060d001c27 */ /* 0x003fe2000f8e00ff */
[----:B------:R-:W-:Y:S01]  /*54d0*/  @UP1 ULDC UR6, c[0x0][0x450] ;  /* 0x0001140000061ab9 */ /* 0x000fe20000000800 */
[----:B------:R-:W-:-:S03]  /*54e0*/  PLOP3.LUT P1, PT, PT, PT, UP0, 0x40, 0x0 ;  /* 0x000000000000781c */ /* 0x000fc60003f2e808 */
[----:B------:R-:W-:Y:S01]  /*54f0*/  @P2 SHF.R.U32.HI R13, RZ, UR6, R0 ;  /* 0x00000006ff0d2c19 */ /* 0x000fe20008011600 */
[----:B------:R-:W-:Y:S01]  /*5500*/  IMAD.SHL.U32 R0, R8, 0x80, RZ ;  /* 0x0000008008007824 */ /* 0x000fe200078e00ff */
[----:B------:R-:W-:-:S03]  /*5510*/  ULOP3.LUT UR6, URZ, UR18, URZ, 0x33, !UPT ;  /* 0x000000123f067292 */ /* 0x000fc6000f8e333f */
[----:B------:R-:W0:Y:S01]  /*5520*/  SHFL.IDX PT, R15, R13, RZ, 0x1c1f ;  /* 0x001c1fff0d0f7589 */ /* 0x000e2200000e0000 */
[----:B------:R-:W-:-:S05]  /*5530*/  IADD3 R5, -R0, 0x1, RZ ;  /* 0x0000000100057810 */ /* 0x000fca0007ffe1ff */
[----:B------:R-:W-:-:S05]  /*5540*/  IMAD R5, R16, -0x2, R5 ;  /* 0xfffffffe10057824 */ /* 0x000fca00078e0205 */
[----:B------:R-:W-:-:S05]  /*5550*/  IADD3 R5, -R4, UR42, R5 ;  /* 0x0000002a04057c10 */ /* 0x000fca000fffe105 */
[C---:B------:R-:W-:Y:S02]  /*5560*/  VIADD R12, R5.reuse, UR23 ;  /* 0x00000017050c7c36 */ /* 0x040fe40008000000 */
[----:B------:R-:W-:Y:S02]  /*5570*/  VIADD R11, R5, UR6 ;  /* 0x00000006050b7c36 */ /* 0x000fe40008000000 */
[--C-:B0-----:R-:W-:Y:S02]  /*5580*/  IMAD.IADD R10, R12, 0x1, R15.reuse ;  /* 0x000000010c0a7824 */ /* 0x101fe400078e020f */
[----:B------:R-:W-:Y:S01]  /*5590*/  IMAD.IADD R9, R11, 0x1, R15 ;  /* 0x000000010b097824 */ /* 0x000fe200078e020f */
[----:B------:R-:W-:Y:S06]  /*55a0*/  @P1 BRA `(.L_x_1044) ;  /* 0x00000000005c1947 */ /* 0x000fec0003800000 */
[----:B------:R-:W-:Y:S01]  /*55b0*/  IMAD.U32 R4, RZ, RZ, UR38 ;  /* 0x00000026ff047e24 */ /* 0x000fe2000f8e00ff */
[----:B------:R-:W-:Y:S04]  /*55c0*/  BSSY B0, `(.L_x_1045) ;  /* 0x0000011000007945 */ /* 0x000fe80003800000 */
[----:B------:R-:W-:-:S04]  /*55d0*/  IADD3 R15, -R4, UR42, R15 ;  /* 0x0000002a040f7c10 */ /* 0x000fc8000fffe10f */
        /* <DEDUP_REMOVED lines=10> */
.L_x_1046:
[----:B------:R-:W-:-:S05]  /*5680*/  IMAD.U32 R14, RZ, RZ, UR22 ;  /* 0x00000016ff0e7e24 */ /* 0x000fca000f8e00ff */
[----:B------:R-:W-:-:S13]  /*5690*/  ISETP.NE.AND P1, PT, R14, 0x1, PT ;  /* 0x000000010e00780c */ /* 0x000fda0003f25270 */
[----:B------:R-:W0:Y:S02]  /*56a0*/  @P1 LDC.64 R4, c[0x0][0x9e8] ;  /* 0x00027a00ff041b82 */ /* 0x000e240000000a00 */
[----:B0-----:R-:W-:-:S05]  /*56b0*/  @P1 IMAD.HI.U32 R4, R15, R4, RZ ;  /* 0x000000040f041227 */ /* 0x001fca00078e00ff */
[----:B------:R-:W-:-:S07]  /*56c0*/  @P1 SHF.R.U32.HI R15, RZ, R5, R4 ;  /* 0x00000005ff0f1219 */ /* 0x000fce0000011604 */
.L_x_1047:
[----:B------:R-:W-:Y:S05]  /*56d0*/  BSYNC B0 ;  /* 0x0000000000007941 */ /* 0x000fea0003800000 */
.L_x_1045:
[----:B------:R-:W-:-:S04]  /*56e0*/  IMAD R15, R15, R14, -R0 ;  /* 0x0000000e0f0f7224 */ /* 0x000fc800078e0a00 */
[----:B------:R-:W-:-:S05]  /*56f0*/  IMAD R15, R16, -0x2, R15 ;  /* 0xfffffffe100f7824 */ /* 0x000fca00078e020f */
[----:B------:R-:W-:Y:S02]  /*5700*/  VIADDMNMX R10, R15, R14, R10, PT ;  /* 0x0000000e0f0a7246 */ /* 0x000fe4000380010a */
[----:B------:R-:W-:-:S07]  /*5710*/  VIMNMX R9, R9, R15, !PT ;  /* 0x0000000f09097248 */ /* 0x000fce0007fe0100 */
.L_x_1044:
        /* <DEDUP_REMOVED lines=14> */
[----:B0-----:R-:W-:Y:S01]  /*5800*/  IMAD.IADD R12, R12, 0x1, R4 ;  /* 0x000000010c0c7824 */ /* 0x001fe200078e0204 */
        /* <DEDUP_REMOVED lines=77> */
[----:B------:R-:W-:Y:S01]  /*5ce0*/  ISETP.GT.AND P2, PT, R9, 0x79, P1 ;  /* 0x000000790900780c */ /* 0x000fe20000f44270 */
[----:B------:R-:W-:Y:S01]  /*5cf0*/  IMAD.IADD R9, R11, 0x1, R4 ;  /* 0x000000010b097824 */ /* 0x000fe200078e0204 */
        /* <DEDUP_REMOVED lines=22> */
.L_x_1050:
[----:B------:R-:W-:-:S05]  /*5e60*/  IMAD.U32 R4, RZ, RZ, UR22 ;  /* 0x00000016ff047e24 */ /* 0x000fca000f8e00ff */
[----:B------:R-:W-:-:S13]  /*5e70*/  ISETP.NE.AND P2, PT, R4, 0x1, PT ;  /* 0x000000010400780c */ /* 0x000fda0003f45270 */
[----:B------:R-:W0:Y:S02]  /*5e80*/  @P2 LDC.64 R10, c[0x0][0x9e8] ;  /* 0x00027a00ff0a2b82 */ /* 0x000e240000000a00 */
[----:B0-----:R-:W-:-:S05]  /*5e90*/  @P2 IMAD.HI.U32 R10, R13, R10, RZ ;  /* 0x0000000a0d0a2227 */ /* 0x001fca00078e00ff */
[----:B------:R-:W-:-:S07]  /*5ea0*/  @P2 SHF.R.U32.HI R13, RZ, R11, R10 ;  /* 0x0000000bff0d2219 */ /* 0x000fce000001160a */
.L_x_1051:
[----:B------:R-:W-:Y:S05]  /*5eb0*/  BSYNC B0 ;  /* 0x0000000000007941 */ /* 0x000fea0003800000 */
.L_x_1049:
[----:B------:R-:W-:-:S04]  /*5ec0*/  IMAD R13, R13, R4, -R0 ;  /* 0x000000040d0d7224 */ /* 0x000fc800078e0a00 */
[----:B------:R-:W-:-:S05]  /*5ed0*/  IMAD R13, R16, -0x2, R13 ;  /* 0xfffffffe100d7824 */ /* 0x000fca00078e020d */
[----:B------:R-:W-:Y:S02]  /*5ee0*/  VIADDMNMX R12, R13, R4, R12, PT ;  /* 0x000000040d0c7246 */ /* 0x000fe4000380010c */
[----:B------:R-:W-:-:S07]  /*5ef0*/  VIMNMX R9, R9, R13, !PT ;  /* 0x0000000d09097248 */ /* 0x000fce0007fe0100 */
.L_x_1048:
        /* <DEDUP_REMOVED lines=123> */
[----:B------:R-:W-:Y:S01]  /*66b0*/  MUFU.EX2 R24, R37 ;  /* 0x0000002500187308 */ /* 0x000fe20000000800 */
        /* <DEDUP_REMOVED lines=11> */
[----:B------:R-:W-:Y:S01]  /*6770*/  FFMA.FTZ R85, R85, UR43, -R4 ;  /* 0x0000002b55557c23 */ /* 0x000fe20008010804 */
[----:B------:R-:W-:-:S02]  /*6780*/  ISETP.GT.AND P5, PT, R9, 0x58, P1 ;  /* 0x000000580900780c */ /* 0x000fc40000fa4270 */
[----:B------:R-:W-:Y:S01]  /*6790*/  FMNMX.FTZ R36, R54, R29, !PT ;  /* 0x0000001d36247209 */ /* 0x000fe20007810000 */
[----:B------:R-:W-:-:S01]  /*67a0*/  FFMA.FTZ R29, R48, UR43, -R4 ;  /* 0x0000002b301d7c23 */ /* 0x000fc20008010804 */
[----:B------:R-:W-:Y:S01]  /*67b0*/  FSEL R66, R66, -INF , !P2 ;  /* 0xff80000042427808 */ /* 0x000fe20005000000 */
[----:B------:R1:W-:Y:S01]  /*67c0*/  MUFU.EX2 R32, R45 ;  /* 0x0000002d00207308 */ /* 0x0003e20000000800 */
[----:B0-----:R-:W-:Y:S02]  /*67d0*/  FMNMX.FTZ R33, R55, R36, !PT ;  /* 0x0000002437217209 */ /* 0x001fe40007810000 */
[----:B------:R-:W-:Y:S02]  /*67e0*/  ISETP.LT.OR P3, PT, R12, 0x52, P3 ;  /* 0x000000520c00780c */ /* 0x000fe40001f61670 */
[----:B------:R-:W-:Y:S02]  /*67f0*/  FMNMX.FTZ R36, R58, R33, !PT ;  /* 0x000000213a247209 */ /* 0x000fe40007810000 */
[----:B------:R-:W-:Y:S01]  /*6800*/  ISETP.GT.AND P4, PT, R9, 0x59, P1 ;  /* 0x000000590900780c */ /* 0x000fe20000f84270 */
[----:B------:R-:W-:Y:S01]  /*6810*/  MUFU.EX2 R10, R10 ;  /* 0x0000000a000a7308 */ /* 0x000fe20000000800 */
[----:B------:R-:W-:Y:S01]  /*6820*/  FMNMX.FTZ R33, R59, R36, !PT ;  /* 0x000000243b217209 */ /* 0x000fe20007810000 */
[----:B-1----:R-:W-:Y:S01]  /*6830*/  FFMA.FTZ R45, R68, UR43, -R4 ;  /* 0x0000002b442d7c23 */ /* 0x002fe20008010804 */
[----:B------:R-:W-:-:S02]  /*6840*/  ISETP.LT.OR P5, PT, R12, 0x59, P5 ;  /* 0x000000590c00780c */ /* 0x000fc40002fa1670 */
[----:B------:R-:W-:Y:S01]  /*6850*/  FMNMX.FTZ R40, R62, R33, !PT ;  /* 0x000000213e287209 */ /* 0x000fe20007810000 */
[----:B------:R-:W-:-:S01]  /*6860*/  FFMA.FTZ R33, R52, UR43, -R4 ;  /* 0x0000002b34217c23 */ /* 0x000fc20008010804 */
[----:B------:R-:W-:Y:S01]  /*6870*/  FSEL R67, R67, -INF , !P3 ;  /* 0xff80000043437808 */ /* 0x000fe20005800000 */
[----:B------:R0:W-:Y:S01]  /*6880*/  MUFU.EX2 R36, R49 ;  /* 0x0000003100247308 */ /* 0x0001e20000000800 */
[----:B------:R-:W-:Y:S01]  /*6890*/  FMNMX.FTZ R37, R63, R40, !PT ;  /* 0x000000283f257209 */ /* 0x000fe20007810000 */
[--C-:B------:R-:W-:Y:S01]  /*68a0*/  FFMA.FTZ R52, R69, UR43, -R4.reuse ;  /* 0x0000002b45347c23 */ /* 0x100fe20008010804 */
[----:B------:R-:W-:Y:S02]  /*68b0*/  ISETP.GT.AND P2, PT, R9, 0x60, P1 ;  /* 0x000000600900780c */ /* 0x000fe40000f44270 */
[----:B------:R-:W-:Y:S02]  /*68c0*/  FMNMX.FTZ R40, R66, R37, !PT ;  /* 0x0000002542287209 */ /* 0x000fe40007810000 */
[----:B------:R-:W-:Y:S01]  /*68d0*/  FSEL R70, R70, -INF , !P5 ;  /* 0xff80000046467808 */ /* 0x000fe20006800000 */
[----:B------:R-:W-:Y:S01]  /*68e0*/  MUFU.EX2 R5, R5 ;  /* 0x0000000500057308 */ /* 0x000fe20000000800 */
[----:B------:R-:W-:Y:S01]  /*68f0*/  ISETP.LT.OR P4, PT, R12, 0x5a, P4 ;  /* 0x0000005a0c00780c */ /* 0x000fe20002781670 */
[----:B0-----:R-:W-:Y:S01]  /*6900*/  FFMA.FTZ R49, R72, UR43, -R4 ;  /* 0x0000002b48317c23 */ /* 0x001fe20008010804 */
[----:B------:R-:W-:-:S02]  /*6910*/  FMNMX.FTZ R37, R67, R40, !PT ;  /* 0x0000002843257209 */ /* 0x000fc40007810000 */
[----:B------:R-:W-:Y:S02]  /*6920*/  ISETP.GT.AND P3, PT, R9, 0x61, P1 ;  /* 0x000000610900780c */ /* 0x000fe40000f64270 */
[----:B------:R-:W-:Y:S01]  /*6930*/  ISETP.LT.OR P2, PT, R12, 0x61, P2 ;  /* 0x000000610c00780c */ /* 0x000fe20001741670 */
[----:B------:R-:W-:Y:S01]  /*6940*/  MUFU.EX2 R40, R53 ;  /* 0x0000003500287308 */ /* 0x000fe20000000800 */
[----:B------:R-:W-:Y:S02]  /*6950*/  FSEL R71, R71, -INF , !P4 ;  /* 0xff80000047477808 */ /* 0x000fe40006000000 */
[----:B------:R-:W-:Y:S01]  /*6960*/  FMNMX.FTZ R44, R70, R37, !PT ;  /* 0x00000025462c7209 */ /* 0x000fe20007810000 */
[----:B------:R-:W-:-:S01]  /*6970*/  FFMA.FTZ R37, R56, UR43, -R4 ;  /* 0x0000002b38257c23 */ /* 0x000fc20008010804 */
[----:B------:R-:W-:Y:S01]  /*6980*/  ISETP.GT.AND P5, PT, R9, 0x68, P1 ;  /* 0x000000680900780c */ /* 0x000fe20000fa4270 */
[----:B------:R-:W-:-:S01]  /*6990*/  FFMA.FTZ R56, R73, UR43, -R4 ;  /* 0x0000002b49387c23 */ /* 0x000fc20008010804 */
[----:B------:R-:W-:Y:S01]  /*69a0*/  FSEL R74, R74, -INF , !P2 ;  /* 0xff8000004a4a7808 */ /* 0x000fe20005000000 */
[----:B------:R-:W-:Y:S01]  /*69b0*/  MUFU.EX2 R11, R11 ;  /* 0x0000000b000b7308 */ /* 0x000fe20000000800 */
[----:B------:R-:W-:-:S02]  /*69c0*/  ISETP.LT.OR P3, PT, R12, 0x62, P3 ;  /* 0x000000620c00780c */ /* 0x000fc40001f61670 */
[----:B------:R-:W-:Y:S02]  /*69d0*/  FMNMX.FTZ R41, R71, R44, !PT ;  /* 0x0000002c47297209 */ /* 0x000fe40007810000 */
[----:B------:R-:W-:Y:S02]  /*69e0*/  ISETP.LT.OR P5, PT, R12, 0x69, P5 ;  /* 0x000000690c00780c */ /* 0x000fe40002fa1670 */
[----:B------:R-:W-:Y:S01]  /*69f0*/  ISETP.GT.AND P4, PT, R9, 0x69, P1 ;  /* 0x000000690900780c */ /* 0x000fe20000f84270 */
[----:B------:R-:W-:Y:S01]  /*6a00*/  MUFU.EX2 R14, R14 ;  /* 0x0000000e000e7308 */ /* 0x000fe20000000800 */
[----:B------:R-:W-:Y:S02]  /*6a10*/  FSEL R75, R75, -INF , !P3 ;  /* 0xff8000004b4b7808 */ /* 0x000fe40005800000 */
[----:B------:R-:W-:Y:S02]  /*6a20*/  FMNMX.FTZ R44, R74, R41, !PT ;  /* 0x000000294a2c7209 */ /* 0x000fe40007810000 */
[----:B------:R-:W-:-:S02]  /*6a30*/  FSEL R78, R78, -INF , !P5 ;  /* 0xff8000004e4e7808 */ /* 0x000fc40006800000 */
[C---:B------:R-:W-:Y:S01]  /*6a40*/  ISETP.GT.AND P2, PT, R9.reuse, 0x70, P1 ;  /* 0x000000700900780c */ /* 0x040fe20000f44270 */
[----:B------:R-:W-:Y:S01]  /*6a50*/  MUFU.EX2 R13, R13 ;  /* 0x0000000d000d7308 */ /* 0x000fe20000000800 */
[C---:B------:R-:W-:Y:S02]  /*6a60*/  ISETP.GT.AND P3, PT, R9.reuse, 0x71, P1 ;  /* 0x000000710900780c */ /* 0x040fe40000f64270 */
[C---:B------:R-:W-:Y:S02]  /*6a70*/  ISETP.GT.AND P5, PT, R9.reuse, 0x78, P1 ;  /* 0x000000780900780c */ /* 0x040fe40000fa4270 */
[----:B------:R-:W-:Y:S02]  /*6a80*/  ISETP.GT.AND P1, PT, R9, 0x79, P1 ;  /* 0x000000790900780c */ /* 0x000fe40000f24270 */
[----:B------:R-:W-:Y:S01]  /*6a90*/  ISETP.LT.OR P4, PT, R12, 0x6a, P4 ;  /* 0x0000006a0c00780c */ /* 0x000fe20002781670 */
[----:B------:R-:W-:Y:S01]  /*6aa0*/  MUFU.EX2 R15, R15 ;  /* 0x0000000f000f7308 */ /* 0x000fe20000000800 */
[----:B------:R-:W-:-:S02]  /*6ab0*/  FMNMX.FTZ R9, R75, R44, !PT ;  /* 0x0000002c4b097209 */ /* 0x000fc40007810000 */
[----:B------:R-:W-:Y:S02]  /*6ac0*/  ISETP.LT.OR P2, PT, R12, 0x71, P2 ;  /* 0x000000710c00780c */ /* 0x000fe40001741670 */
[----:B------:R-:W-:Y:S02]  /*6ad0*/  FSEL R79, R79, -INF , !P4 ;  /* 0xff8000004f4f7808 */ /* 0x000fe40006000000 */
[----:B------:R-:W-:Y:S01]  /*6ae0*/  FMNMX.FTZ R48, R78, R9, !PT ;  /* 0x000000094e307209 */ /* 0x000fe20007810000 */
[----:B------:R-:W-:-:S01]  /*6af0*/  FFMA.FTZ R9, R60, UR43, -R4 ;  /* 0x0000002b3c097c23 */ /* 0x000fc20008010804 */
[----:B------:R-:W-:Y:S01]  /*6b00*/  ISETP.LT.OR P3, PT, R12, 0x72, P3 ;  /* 0x000000720c00780c */ /* 0x000fe20001f61670 */
[----:B------:R0:W-:Y:S01]  /*6b10*/  MUFU.EX2 R44, R57 ;  /* 0x00000039002c7308 */ /* 0x0001e20000000800 */
[----:B------:R-:W-:Y:S02]  /*6b20*/  FSEL R82, R82, -INF , !P2 ;  /* 0xff80000052527808 */ /* 0x000fe40005000000 */
[----:B------:R-:W-:-:S02]  /*6b30*/  FMNMX.FTZ R41, R79, R48, !PT ;  /* 0x000000304f297209 */ /* 0x000fc40007810000 */
[----:B------:R-:W-:Y:S02]  /*6b40*/  ISETP.LT.OR P5, PT, R12, 0x79, P5 ;  /* 0x000000790c00780c */ /* 0x000fe40002fa1670 */
[----:B------:R-:W-:Y:S01]  /*6b50*/  FSEL R83, R83, -INF , !P3 ;  /* 0xff80000053537808 */ /* 0x000fe20005800000 */
[----:B------:R-:W-:Y:S01]  /*6b60*/  MUFU.EX2 R21, R21 ;  /* 0x0000001500157308 */ /* 0x000fe20000000800 */
[----:B------:R-:W-:Y:S01]  /*6b70*/  FMNMX.FTZ R48, R82, R41, !PT ;  /* 0x0000002952307209 */ /* 0x000fe20007810000 */
[--C-:B0-----:R-:W-:Y:S01]  /*6b80*/  FFMA.FTZ R57, R80, UR43, -R4.reuse ;  /* 0x0000002b50397c23 */ /* 0x101fe20008010804 */
[----:B------:R-:W-:Y:S01]  /*6b90*/  ISETP.LT.OR P1, PT, R12, 0x7a, P1 ;  /* 0x0000007a0c00780c */ /* 0x000fe20000f21670 */
[--C-:B------:R-:W-:Y:S01]  /*6ba0*/  FFMA.FTZ R12, R61, UR43, -R4.reuse ;  /* 0x0000002b3d0c7c23 */ /* 0x100fe20008010804 */
[----:B------:R-:W-:Y:S01]  /*6bb0*/  FSEL R86, R86, -INF , !P5 ;  /* 0xff80000056567808 */ /* 0x000fe20006800000 */
[----:B------:R-:W-:Y:S01]  /*6bc0*/  FFMA.FTZ R61, R84, UR43, -R4 ;  /* 0x0000002b543d7c23 */ /* 0x000fe20008010804 */
[----:B------:R-:W-:Y:S01]  /*6bd0*/  FMNMX.FTZ R41, R83, R48, !PT ;  /* 0x0000003053297209 */ /* 0x000fe20007810000 */
[----:B------:R-:W-:Y:S01]  /*6be0*/  MUFU.EX2 R25, R25 ;  /* 0x0000001900197308 */ /* 0x000fe20000000800 */
[----:B------:R-:W-:-:S02]  /*6bf0*/  FSEL R87, R87, -INF , !P1 ;  /* 0xff80000057577808 */ /* 0x000fc40004800000 */
[----:B------:R-:W-:Y:S01]  /*6c00*/  FMNMX.FTZ R48, R86, R41, !PT ;  /* 0x0000002956307209 */ /* 0x000fe20007810000 */
[----:B------:R-:W-:-:S01]  /*6c10*/  FFMA.FTZ R41, R64, UR43, -R4 ;  /* 0x0000002b40297c23 */ /* 0x000fc20008010804 */
[--C-:B------:R-:W-:Y:S01]  /*6c20*/  FFMA.FTZ R64, R81, UR43, -R4.reuse ;  /* 0x0000002b51407c23 */ /* 0x100fe20008010804 */
[----:B------:R-:W-:Y:S02]  /*6c30*/  FSEL R69, R0, RZ, P6 ;  /* 0x000000ff00457208 */ /* 0x000fe40003000000 */
[----:B------:R-:W-:Y:S01]  /*6c40*/  FMNMX.FTZ R53, R87, R48, !PT ;  /* 0x0000003057357209 */ /* 0x000fe20007810000 */
[----:B------:R-:W-:-:S01]  /*6c50*/  FFMA.FTZ R48, R65, UR43, -R4 ;  /* 0x0000002b41307c23 */ /* 0x000fc20008010804 */
[----:B------:R-:W-:Y:S01]  /*6c60*/  MUFU.EX2 R29, R29 ;  /* 0x0000001d001d7308 */ /* 0x000fe20000000800 */
[----:B------:R-:W-:-:S02]  /*6c70*/  FADD.FTZ R69, -R69, R6 ;  /* 0x0000000645457221 */ /* 0x000fc40000010100 */
[----:B------:R-:W0:Y:S05]  /*6c80*/  SHFL.BFLY PT, R60, R53, 0x2, 0x1f ;  /* 0x0c401f00353c7f89 */ /* 0x000e2a00000e0000 */
[----:B------:R-:W-:Y:S08]  /*6c90*/  MUFU.EX2 R33, R33 ;  /* 0x0000002100217308 */ /* 0x000ff00000000800 */
[----:B------:R-:W-:Y:S08]  /*6ca0*/  MUFU.EX2 R37, R37 ;  /* 0x0000002500257308 */ /* 0x000ff00000000800 */
[----:B------:R-:W-:Y:S01]  /*6cb0*/  MUFU.EX2 R9, R9 ;  /* 0x0000000900097308 */ /* 0x000fe20000000800 */
[----:B0-----:R-:W-:Y:S01]  /*6cc0*/  FMNMX.FTZ R65, R53, R60, !PT ;  /* 0x0000003c35417209 */ /* 0x001fe20007810000 */
[--C-:B------:R-:W-:Y:S01]  /*6cd0*/  FFMA.FTZ R53, R76, UR43, -R4.reuse ;  /* 0x0000002b4c357c23 */ /* 0x100fe20008010804 */
[----:B------:R-:W-:-:S03]  /*6ce0*/  FFMA.FTZ R60, R77, UR43, -R4 ;  /* 0x0000002b4d3c7c23 */ /* 0x000fc60008010804 */
[----:B------:R-:W0:Y:S02]  /*6cf0*/  SHFL.BFLY PT, R68, R65, 0x1, 0x1f ;  /* 0x0c201f0041447f89 */ /* 0x000e2400000e0000 */
[----:B------:R-:W-:Y:S08]  /*6d00*/  MUFU.EX2 R12, R12 ;  /* 0x0000000c000c7308 */ /* 0x000ff00000000800 */
[----:B------:R-:W-:Y:S08]  /*6d10*/  MUFU.EX2 R41, R41 ;  /* 0x0000002900297308 */ /* 0x000ff00000000800 */
[----:B------:R-:W-:Y:S01]  /*6d20*/  MUFU.EX2 R48, R48 ;  /* 0x0000003000307308 */ /* 0x000fe20000000800 */
[----:B0-----:R-:W-:Y:S01]  /*6d30*/  FMNMX.FTZ R4, R65, R68, !PT ;  /* 0x0000004441047209 */ /* 0x001fe20007810000 */
[----:B------:R-:W-:-:S06]  /*6d40*/  IMAD.U32 R65, RZ, RZ, UR43 ;  /* 0x0000002bff417e24 */ /* 0x000fcc000f8e00ff */
[----:B------:R-:W-:Y:S01]  /*6d50*/  MUFU.EX2 R45, R45 ;  /* 0x0000002d002d7308 */ /* 0x000fe20000000800 */
[C---:B------:R-:W-:Y:S01]  /*6d60*/  FSETP.NEU.FTZ.AND P1, PT, R4.reuse, -INF , PT ;  /* 0xff8000000400780b */ /* 0x040fe20003f3d000 */
[C---:B------:R-:W-:Y:S01]  /*6d70*/  FFMA.FTZ R68, R4.reuse, R65, -8 ;  /* 0xc100000004447423 */ /* 0x040fe20000010041 */
[----:B------:R-:W-:Y:S02]  /*6d80*/  FMUL.FTZ R65, R69, UR43 ;  /* 0x0000002b45417c20 */ /* 0x000fe40008410000 */
        /* <DEDUP_REMOVED lines=27> */
[----:B------:R-:W-:-:S05]  /*6f40*/  FFMA.FTZ R58, R59, UR43, -R68 ;  /* 0x0000002b3b3a7c23 */ /* 0x000fca0008010844 */
[----:B------:R-:W0:Y:S08]  /*6f50*/  MUFU.EX2 R26, R26 ;  /* 0x0000001a001a7308 */ /* 0x000e300000000800 */
[----:B------:R-:W2:Y:S01]  /*6f60*/  MUFU.EX2 R27, R27 ;  /* 0x0000001b001b7308 */ /* 0x000ea20000000800 */
[----:B-1----:R-:W-:-:S01]  /*6f70*/  FFMA.FTZ R3, R54, R2, R69 ;  /* 0x0000000236037223 */ /* 0x002fc20000010045 */
[----:B------:R-:W-:Y:S01]  /*6f80*/  FADD.FTZ R2, R5, R62 ;  /* 0x0000003e05027221 */ /* 0x000fe20000010000 */
[----:B------:R-:W-:-:S05]  /*6f90*/  FFMA.FTZ R62, R63, UR43, -R68 ;  /* 0x0000002b3f3e7c23 */ /* 0x000fca0008010844 */
        /* <DEDUP_REMOVED lines=45> */
[--C-:B------:R-:W-:Y:S01]  /*7270*/  FFMA.FTZ R67, R74, UR43, -R68.reuse ;  /* 0x0000002b4a437c23 */ /* 0x100fe20008010844 */
[----:B------:R-:W-:-:S01]  /*7280*/  FFMA.FTZ R74, R75, UR43, -R68 ;  /* 0x0000002b4b4a7c23 */ /* 0x000fc20008010844 */
[----:B------:R-:W-:-:S04]  /*7290*/  FADD.FTZ R2, R48, R3 ;  /* 0x0000000330027221 */ /* 0x000fc80000010000 */
[----:B------:R-:W2:Y:S01]  /*72a0*/  MUFU.EX2 R7, R73 ;  /* 0x0000004900077308 */ /* 0x000ea20000000800 */
[----:B-1----:R-:W-:-:S01]  /*72b0*/  FADD.FTZ R71, R47, R76 ;  /* 0x0000004c2f477221 */ /* 0x002fc20000010000 */
[----:B------:R-:W-:-:S04]  /*72c0*/  FADD.FTZ R3, R45, R2 ;  /* 0x000000022d037221 */ /* 0x000fc80000010000 */
[----:B------:R-:W-:Y:S02]  /*72d0*/  FADD.FTZ R2, R52, R3 ;  /* 0x0000000334027221 */ /* 0x000fe40000010000 */
        /* <DEDUP_REMOVED lines=26> */
[--C-:B------:R-:W-:Y:S01]  /*7480*/  FFMA.FTZ R75, R86, UR43, -R68.reuse ;  /* 0x0000002b564b7c23 */ /* 0x100fe20008010844 */
[----:B------:R-:W-:-:S05]  /*7490*/  FFMA.FTZ R68, R87, UR43, -R68 ;  /* 0x0000002b57447c23 */ /* 0x000fca0008010844 */
        /* <DEDUP_REMOVED lines=28> */
[----:B--2---:R-:W-:-:S03]  /*7660*/  FADD.FTZ R3, R6, R3 ;  /* 0x0000000306037221 */ /* 0x004fc60000010000 */
[----:B-1----:R-:W-:Y:S01]  /*7670*/  FADD.FTZ R2, R68, R77 ;  /* 0x0000004d44027221 */ /* 0x002fe20000010000 */
[----:B------:R-:W-:Y:S06]  /*7680*/  @!P0 BRA `(.L_x_1052) ;  /* 0x0000000000048947 */ /* 0x000fec0003800000 */
[----:B------:R-:W-:Y:S01]  /*7690*/  BPT.TRAP 0x1 ;  /* 0x000000040000795c */ /* 0x000fe20000300000 */
.L_x_1052:
        /* <DEDUP_REMOVED lines=90> */
.L_x_1034:
[----:B------:R-:W-:Y:S02]  /*7c40*/  UISETP.NE.AND UP1, UPT, UR53, URZ, UPT ;  /* 0x0000003f3500728c */ /* 0x000fe4000bf25270 */
[----:B------:R-:W-:Y:S02]  /*7c50*/  UISETP.NE.AND UP0, UPT, UR52, URZ, UPT ;  /* 0x0000003f3400728c */ /* 0x000fe4000bf05270 */
[----:B------:R-:W-:Y:S02]  /*7c60*/  UIADD3 UR10, UR41, 0xbf, URZ ;  /* 0x000000bf290a7890 */ /* 0x000fe4000fffe03f */
[----:B------:R-:W-:Y:S02]  /*7c70*/  UIADD3 UR11, UR42, 0x1, -UR38 ;  /* 0x000000012a0b7890 */ /* 0x000fe4000fffe826 */
[----:B------:R-:W-:-:S03]  /*7c80*/  PLOP3.LUT P1, PT, PT, PT, UP0, 0x40, 0x0 ;  /* 0x000000000000781c */ /* 0x000fc60003f2e808 */
[----:B------:R-:W-:Y:S01]  /*7c90*/  @UP1 ULDC UR6, c[0x0][0x44c] ;  /* 0x0001130000061ab9 */ /* 0x000fe20000000800 */
[----:B------:R-:W-:Y:S01]  /*7ca0*/  @UP1 ULDC UR14, c[0x0][0x450] ;  /* 0x00011400000e1ab9 */ /* 0x000fe20000000800 */
[----:B------:R-:W-:-:S04]  /*7cb0*/  UIMAD.WIDE.U32 UR6, UR10, UR6, URZ ;  /* 0x000000060a0672a5 */ /* 0x000fc8000f8e003f */
[----:B------:R-:W-:-:S04]  /*7cc0*/  @UP1 USHF.R.U32.HI UR10, URZ, UR14, UR7 ;  /* 0x0000000e3f0a1299 */ /* 0x000fc80008011607 */
[----:B------:R-:W-:-:S04]  /*7cd0*/  UIADD3 UR10, UR11, UR10, URZ ;  /* 0x0000000a0b0a7290 */ /* 0x000fc8000fffe03f */
[----:B------:R-:W-:Y:S01]  /*7ce0*/  UIADD3 UR18, UR10, -UR18, URZ ;  /* 0x800000120a127290 */ /* 0x000fe2000fffe03f */
[----:B------:R-:W-:Y:S11]  /*7cf0*/  @P1 BRA `(.L_x_1054) ;  /* 0x00000000004c1947 */ /* 0x000ff60003800000 */
[----:B------:R-:W-:-:S06]  /*7d00*/  UISETP.GT.AND UP0, UPT, UR10, -0x1, UPT ;  /* 0xffffffff0a00788c */ /* 0x000fcc000bf04270 */
[----:B------:R-:W-:-:S13]  /*7d10*/  PLOP3.LUT P1, PT, PT, PT, UP0, 0x80, 0x0 ;  /* 0x000000000000781c */ /* 0x000fda0003f2f008 */
[----:B------:R-:W-:Y:S05]  /*7d20*/  @P1 BRA `(.L_x_1055) ;  /* 0x0000000000201947 */ /* 0x000fea0003800000 */
[----:B------:R-:W-:Y:S01]  /*7d30*/  ULDC UR11, c[0x0][0x9e4] ;  /* 0x00027900000b7ab9 */ /* 0x000fe20000000800 */
[----:B------:R-:W-:Y:S02]  /*7d40*/  ULOP3.LUT UR10, URZ, UR10, URZ, 0x33, !UPT ;  /* 0x0000000a3f0a7292 */ /* 0x000fe4000f8e333f */
[----:B------:R-:W-:-:S11]  /*7d50*/  UISETP.NE.AND UP0, UPT, UR11, 0x1, UPT ;  /* 0x000000010b00788c */ /* 0x000fd6000bf05270 */
[----:B------:R-:W-:Y:S02]  /*7d60*/  @UP0 ULDC.64 UR14, c[0x0][0x9e8] ;  /* 0x00027a00000e0ab9 */ /* 0x000fe40000000a00 */
[----:B------:R-:W-:-:S04]  /*7d70*/  UIMAD.WIDE.U32 UR6, UR10, UR14, URZ ;  /* 0x0000000e0a0672a5 */ /* 0x000fc8000f8e003f */
[----:B------:R-:W-:-:S04]  /*7d80*/  @UP0 USHF.R.U32.HI UR10, URZ, UR15, UR7 ;  /* 0x0000000f3f0a0299 */ /* 0x000fc80008011607 */
[----:B------:R-:W-:Y:S01]  /*7d90*/  ULOP3.LUT UR10, URZ, UR10, URZ, 0x33, !UPT ;  /* 0x0000000a3f0a7292 */ /* 0x000fe2000f8e333f */
[----:B------:R-:W-:Y:S11]  /*7da0*/  BRA `(.L_x_1056) ;  /* 0x0000000000147947 */ /* 0x000ff60003800000 */
.L_x_1055:
[----:B------:R-:W-:Y:S02]  /*7db0*/  ULDC UR11, c[0x0][0x9e4] ;  /* 0x00027900000b7ab9 */ /* 0x000fe40000000800 */
[----:B------:R-:W-:-:S11]  /*7dc0*/  UISETP.NE.AND UP0, UPT, UR11, 0x1, UPT ;  /* 0x000000010b00788c */ /* 0x000fd6000bf05270 */
[----:B------:R-:W-:Y:S02]  /*7dd0*/  @UP0 ULDC.64 UR14, c[0x0][0x9e8] ;  /* 0x00027a00000e0ab9 */ /* 0x000fe40000000a00 */
[----:B------:R-:W-:-:S04]  /*7de0*/  UIMAD.WIDE.U32 UR6, UR10, UR14, URZ ;  /* 0x0000000e0a0672a5 */ /* 0x000fc8000f8e003f */
[----:B------:R-:W-:-:S12]  /*7df0*/  @UP0 USHF.R.U32.HI UR10, URZ, UR15, UR7 ;  /* 0x0000000f3f0a0299 */ /* 0x000fd80008011607 */
.L_x_1056:
[----:B------:R-:W-:-:S04]  /*7e00*/  UIMAD UR10, UR10, UR11, URZ ;  /* 0x0000000b0a0a72a4 */ /* 0x000fc8000f8e023f */
[----:B------:R-:W-:-:S04]  /*7e10*/  UISETP.LT.AND UP0, UPT, UR18, UR10, UPT ;  /* 0x0000000a1200728c */ /* 0x000fc8000bf01270 */
[----:B------:R-:W-:-:S12]  /*7e20*/  USEL UR18, UR18, UR10, !UP0 ;  /* 0x0000000a12127287 */ /* 0x000fd8000c000000 */
.L_x_1054:
[----:B------:R-:W-:-:S04]  /*7e30*/  UIADD3 UR18, UR18, 0x7f, URZ ;  /* 0x0000007f12127890 */ /* 0x000fc8000fffe03f */
[----:B------:R-:W-:-:S04]  /*7e40*/  USHF.R.S32.HI UR6, URZ, 0x1f, UR18 ;  /* 0x0000001f3f067899 */ /* 0x000fc80008011412 */
[----:B------:R-:W-:-:S04]  /*7e50*/  ULEA.HI UR6, UR6, UR18, URZ, 0x7 ;  /* 0x0000001206067291 */ /* 0x000fc8000f8f383f */
[----:B------:R-:W-:-:S04]  /*7e60*/  USHF.R.S32.HI UR6, URZ, 0x7, UR6 ;  /* 0x000000073f067899 */ /* 0x000fc80008011406 */
[----:B------:R-:W-:-:S04]  /*7e70*/  UISETP.LT.AND UP0, UPT, UR44, UR6, UPT ;  /* 0x000000062c00728c */ /* 0x000fc8000bf01270 */
[----:B------:R-:W-:-:S06]  /*7e80*/  USEL UR17, UR44, UR6, !UP0 ;  /* 0x000000062c117287 */ /* 0x000fcc000c000000 */
[----:B------:R-:W-:-:S13]  /*7e90*/  ISETP.GE.AND P1, PT, R8, UR17, PT ;  /* 0x0000001108007c0c */ /* 0x000fda000bf26270 */
[----:B------:R-:W-:Y:S05]  /*7ea0*/  @!P1 BRA `(.L_x_1057) ;  /* 0x0000001800ec9947 */ /* 0x000fea0003800000 */
[----:B------:R-:W-:Y:S01]  /*7eb0*/  IMAD.MOV.U32 R7, RZ, RZ, R4 ;  /* 0x000000ffff077224 */ /* 0x000fe200078e0004 */
[----:B------:R-:W-:Y:S01]  /*7ec0*/  UMOV UR18, UR47 ;  /* 0x0000002f00127c82 */ /* 0x000fe20008000000 */
[----:B------:R-:W-:Y:S01]  /*7ed0*/  IMAD.MOV.U32 R5, RZ, RZ, R0 ;  /* 0x000000ffff057224 */ /* 0x000fe200078e0000 */
[----:B------:R-:W-:-:S06]  /*7ee0*/  UMOV UR19, UR36 ;  /* 0x0000002400137c82 */ /* 0x000fcc0008000000 */
.L_x_1068:
[----:B------:R-:W-:-:S04]  /*7ef0*/  UIADD3 UR36, UR19, 0x1, URZ ;  /* 0x0000000113247890 */ /* 0x000fc8000fffe03f */
[----:B------:R-:W-:-:S04]  /*7f00*/  UISETP.NE.AND UP0, UPT, UR36, 0x2, UPT ;  /* 0x000000022400788c */ /* 0x000fc8000bf05270 */
[----:B------:R-:W-:Y:S02]  /*7f10*/  USEL UR47, URZ, 0x1, UP0 ;  /* 0x000000013f2f7887 */ /* 0x000fe40008000000 */
[----:B------:R-:W-:Y:S02]  /*7f20*/  USEL UR36, UR36, URZ, UP0 ;  /* 0x0000003f24247287 */ /* 0x000fe40008000000 */
[----:B------:R-:W-:Y:S01]  /*7f30*/  ULOP3.LUT UR47, UR18, UR47, URZ, 0x3c, !UPT ;  /* 0x0000002f122f7292 */ /* 0x000fe2000f8e3c3f */
[----:B------:R-:W-:Y:S11]  /*7f40*/  @!P0 BRA `(.L_x_1058) ;  /* 0x0000000000048947 */ /* 0x000ff60003800000 */
[----:B------:R-:W-:Y:S01]  /*7f50*/  BPT.TRAP 0x1 ;  /* 0x000000040000795c */ /* 0x000fe20000300000 */
.L_x_1058:
[----:B------:R-:W-:Y:S01]  /*7f60*/  ULEA UR6, UR36, UR46, 0x3 ;  /* 0x0000002e24067291 */ /* 0x000fe2000f8e183f */
[----:B------:R-:W-:-:S05]  /*7f70*/  IMAD.U32 R0, RZ, RZ, UR47 ;  /* 0x0000002fff007e24 */ /* 0x000fca000f8e00ff */
[----:B------:R-:W-:-:S04]  /*7f80*/  SHF.L.U32 R0, R0, 0x1f, RZ ;  /* 0x0000001f00007819 */ /* 0x000fc800000006ff */
[----:B------:R0:W1:Y:S01]  /*7f90*/  SYNCS.PHASECHK.TRANS64.TRYWAIT P1, [UR6+0x19c30], R0 ;  /* 0x019c3000ff0075a7 */ /* 0x0000620008020146 */
[----:B------:R-:W-:Y:S05]  /*7fa0*/  @!P0 BRA `(.L_x_1059) ;  /* 0x0000000000048947 */ /* 0x000fea0003800000 */
[----:B------:R-:W-:Y:S01]  /*7fb0*/  BPT.TRAP 0x1 ;  /* 0x000000040000795c */ /* 0x000fe20000300000 */
.L_x_1059:
[----:B-1----:R-:W-:Y:S05]  /*7fc0*/  @P1 BRA `(.L_x_1060) ;  /* 0x0000000000081947 */ /* 0x002fea0003800000 */
[----:B------:R-:W1:Y:S02]  /*7fd0*/  SYNCS.PHASECHK.TRANS64.TRYWAIT P1, [UR6+0x19c30], R0 ;  /* 0x019c3000ff0075a7 */ /* 0x000e640008020146 */
[----:B-1----:R-:W-:Y:S05]  /*7fe0*/  @!P1 BRA `(.L_x_1061) ;  /* 0x000000d0006c9947 */ /* 0x002fea0003800000 */
.L_x_1060:
        /* <DEDUP_REMOVED lines=17> */
.L_x_1062:
[----:B------:R-:W-:Y:S01]  /*8100*/  ULEA UR11, UR19, UR46, 0x3 ;  /* 0x0000002e130b7291 */ /* 0x000fe2000f8e183f */
[----:B01----:R-:W-:-:S05]  /*8110*/  IMAD.U32 R0, RZ, RZ, UR18 ;  /* 0x00000012ff007e24 */ /* 0x003fca000f8e00ff */
[----:B------:R-:W-:-:S04]  /*8120*/  SHF.L.U32 R0, R0, 0x1f, RZ ;  /* 0x0000001f00007819 */ /* 0x000fc800000006ff */
[----:B------:R0:W1:Y:S01]  /*8130*/  SYNCS.PHASECHK.TRANS64.TRYWAIT P1, [UR11+0x19c50], R0 ;  /* 0x019c5000ff0075a7 */ /* 0x000062000802014b */
[----:B------:R-:W-:Y:S05]  /*8140*/  @!P0 BRA `(.L_x_1063) ;  /* 0x0000000000048947 */ /* 0x000fea0003800000 */
[----:B------:R-:W-:Y:S01]  /*8150*/  BPT.TRAP 0x1 ;  /* 0x000000040000795c */ /* 0x000fe20000300000 */
.L_x_1063:
[----:B-1----:R-:W-:Y:S05]  /*8160*/  @P1 BRA `(.L_x_1064) ;  /* 0x0000000000081947 */ /* 0x002fea0003800000 */
[----:B------:R-:W1:Y:S02]  /*8170*/  SYNCS.PHASECHK.TRANS64.TRYWAIT P1, [UR11+0x19c50], R0 ;  /* 0x019c5000ff0075a7 */ /* 0x000e64000802014b */
[----:B-1----:R-:W-:Y:S05]  /*8180*/  @!P1 BRA `(.L_x_1065) ;  /* 0x000000d0001c9947 */ /* 0x002fea0003800000 */
.L_x_1064:
        /* <DEDUP_REMOVED lines=27> */
.L_x_1066:
[----:B01----:R-:W-:Y:S01]  /*8340*/  FMNMX.FTZ R0, R24, R5, !PT ;  /* 0x0000000518007209 */ /* 0x003fe20007810000 */
        /* <DEDUP_REMOVED lines=75> */
[----:B------:R-:W-:Y:S01]  /*8800*/  FADD.FTZ R5, -R0, R5 ;  /* 0x0000000500057221 */ /* 0x000fe20000010100 */
[----:B------:R-:W-:-:S03]  /*8810*/  IMAD.U32 R13, RZ, RZ, UR43 ;  /* 0x0000002bff0d7e24 */ /* 0x000fc6000f8e00ff */
[----:B------:R-:W-:Y:S01]  /*8820*/  FMUL.FTZ R12, R5, UR43 ;  /* 0x0000002b050c7c20 */ /* 0x000fe20008410000 */
[----:B------:R-:W-:-:S01]  /*8830*/  FADD.FTZ R5, -R4, R7 ;  /* 0x0000000704057221 */ /* 0x000fc20000010100 */
[----:B------:R-:W-:Y:S02]  /*8840*/  FFMA.FTZ R7, R0, R13, -8 ;  /* 0xc100000000077423 */ /* 0x000fe4000001000d */
[----:B------:R-:W-:Y:S01]  /*8850*/  MUFU.EX2 R6, R12 ;  /* 0x0000000c00067308 */ /* 0x000fe20000000800 */
[----:B------:R-:W-:Y:S01]  /*8860*/  FMUL.FTZ R5, R5, UR43 ;  /* 0x0000002b05057c20 */ /* 0x000fe20008410000 */
[--C-:B------:R-:W-:Y:S01]  /*8870*/  FFMA.FTZ R29, R29, UR43, -R7.reuse ;  /* 0x0000002b1d1d7c23 */ /* 0x100fe20008010807 */
[----:B------:R-:W-:-:S01]  /*8880*/  FFMA.FTZ R14, R33, UR43, -R7 ;  /* 0x0000002b210e7c23 */ /* 0x000fc20008010807 */
[--C-:B------:R-:W-:Y:S01]  /*8890*/  FFMA.FTZ R33, R52, UR43, -R7.reuse ;  /* 0x0000002b34217c23 */ /* 0x100fe20008010807 */
[----:B------:R-:W-:-:S01]  /*88a0*/  FFMA.FTZ R52, R69, UR43, -R7 ;  /* 0x0000002b45347c23 */ /* 0x000fc20008010807 */
[--C-:B------:R-:W-:Y:S01]  /*88b0*/  FFMA.FTZ R9, R24, UR43, -R7.reuse ;  /* 0x0000002b18097c23 */ /* 0x100fe20008010807 */
[----:B------:R-:W-:-:S01]  /*88c0*/  FFMA.FTZ R10, R25, UR43, -R7 ;  /* 0x0000002b190a7c23 */ /* 0x000fc20008010807 */
[--C-:B------:R-:W-:Y:S01]  /*88d0*/  FFMA.FTZ R11, R28, UR43, -R7.reuse ;  /* 0x0000002b1c0b7c23 */ /* 0x100fe20008010807 */
[----:B------:R0:W-:Y:S01]  /*88e0*/  MUFU.EX2 R12, R29 ;  /* 0x0000001d000c7308 */ /* 0x0001e20000000800 */
[----:B------:R-:W-:-:S01]  /*88f0*/  FFMA.FTZ R13, R32, UR43, -R7 ;  /* 0x0000002b200d7c23 */ /* 0x000fc20008010807 */
[----:B------:R-:W-:-:S02]  /*8900*/  IMAD.U32 R69, RZ, RZ, UR43 ;  /* 0x0000002bff457e24 */ /* 0x000fc4000f8e00ff */
        /* <DEDUP_REMOVED lines=25> */
[----:B------:R-:W0:Y:S03]  /*8aa0*/  MUFU.EX2 R9, R9 ;  /* 0x0000000900097308 */ /* 0x000e260000000800 */
        /* <DEDUP_REMOVED lines=25> */
[----:B------:R-:W-:-:S04]  /*8c40*/  FFMA.FTZ R67, R67, UR43, -R7 ;  /* 0x0000002b43437c23 */ /* 0x000fc80008010807 */
        /* <DEDUP_REMOVED lines=135> */
.L_x_1067:
        /* <DEDUP_REMOVED lines=8> */
[-C--:B------:R-:W-:Y:S01]  /*9540*/  FMUL.FTZ R90, R90, R5.reuse ;  /* 0x000000055a5a7220 */ /* 0x080fe20000410000 */
[----:B------:R-:W-:Y:S01]  /*9550*/  F2FP.SATFINITE.E4M3.F32.PACK_AB_MERGE_C R38, R39, R38, RZ ;  /* 0x000000262726723e */ /* 0x000fe200048070ff */
[----:B------:R-:W-:Y:S01]  /*9560*/  FMUL.FTZ R91, R91, R5 ;  /* 0x000000055b5b7220 */ /* 0x000fe20000410000 */
[----:B------:R-:W-:Y:S01]  /*9570*/  F2FP.SATFINITE.E4M3.F32.PACK_AB_MERGE_C R25, R28, R25, RZ ;  /* 0x000000191c19723e */ /* 0x000fe200048070ff */
[----:B------:R-:W-:Y:S01]  /*9580*/  FMUL.FTZ R94, R94, R5 ;  /* 0x000000055e5e7220 */ /* 0x000fe20000410000 */
[----:B------:R-:W-:Y:S01]  /*9590*/  F2FP.SATFINITE.E4M3.F32.PACK_AB_MERGE_C R46, R47, R46, RZ ;  /* 0x0000002e2f2e723e */ /* 0x000fe200048070ff */
[----:B------:R-:W-:Y:S01]  /*95a0*/  SYNCS.ARRIVE.TRANS64.RED.A1T0 RZ, [UR6], RZ ;  /* 0x000000ffffff79a7 */ /* 0x000fe20008100406 */
[----:B------:R-:W-:Y:S01]  /*95b0*/  F2FP.SATFINITE.E4M3.F32.PACK_AB_MERGE_C R33, R36, R33, RZ ;  /* 0x000000212421723e */ /* 0x000fe200048070ff */
[-C--:B------:R-:W-:Y:S01]  /*95c0*/  FMUL.FTZ R95, R95, R5.reuse ;  /* 0x000000055f5f7220 */ /* 0x080fe20000410000 */
[----:B------:R-:W-:Y:S01]  /*95d0*/  F2FP.SATFINITE.E4M3.F32.PACK_AB_MERGE_C R54, R55, R54, RZ ;  /* 0x000000363736723e */ /* 0x000fe200048070ff */
[----:B------:R-:W-:Y:S01]  /*95e0*/  FMUL.FTZ R98, R98, R5 ;  /* 0x0000000562627220 */ /* 0x000fe20000410000 */
[----:B------:R-:W-:Y:S01]  /*95f0*/  F2FP.SATFINITE.E4M3.F32.PACK_AB_MERGE_C R41, R44, R41, RZ ;  /* 0x000000292c29723e */ /* 0x000fe200048070ff */
[-C--:B------:R-:W-:Y:S01]  /*9600*/  FMUL.FTZ R99, R99, R5.reuse ;  /* 0x0000000563637220 */ /* 0x080fe20000410000 */
        /* <DEDUP_REMOVED lines=69> */
.L_x_1057:
        /* <DEDUP_REMOVED lines=8> */
[----:B------:R-:W-:-:S05]  /*9ae0*/  ULDC UR21, c[0x0][0x9e0] ;  /* 0x0002780000157ab9 */ /* 0x000fca0000000800 */
.L_x_1088:
[----:B------:R-:W-:-:S04]  /*9af0*/  UIADD3 UR36, UR18, 0x1, URZ ;  /* 0x0000000112247890 */ /* 0x000fc8000fffe03f */
[----:B------:R-:W-:-:S04]  /*9b00*/  UISETP.NE.AND UP0, UPT, UR36, 0x2, UPT ;  /* 0x000000022400788c */ /* 0x000fc8000bf05270 */
[----:B------:R-:W-:Y:S02]  /*9b10*/  USEL UR47, URZ, 0x1, UP0 ;  /* 0x000000013f2f7887 */ /* 0x000fe40008000000 */
[----:B------:R-:W-:Y:S02]  /*9b20*/  USEL UR36, UR36, URZ, UP0 ;  /* 0x0000003f24247287 */ /* 0x000fe40008000000 */
[----:B------:R-:W-:Y:S01]  /*9b30*/  ULOP3.LUT UR47, UR17, UR47, URZ, 0x3c, !UPT ;  /* 0x0000002f112f7292 */ /* 0x000fe2000f8e3c3f */
[----:B------:R-:W-:Y:S11]  /*9b40*/  @!P0 BRA `(.L_x_1070) ;  /* 0x0000000000048947 */ /* 0x000ff60003800000 */
[----:B------:R-:W-:Y:S01]  /*9b50*/  BPT.TRAP 0x1 ;  /* 0x000000040000795c */ /* 0x000fe20000300000 */
.L_x_1070:
[----:B------:R-:W-:Y:S01]  /*9b60*/  ULEA UR6, UR36, UR46, 0x3 ;  /* 0x0000002e24067291 */ /* 0x000fe2000f8e183f */
[----:B------:R-:W-:-:S05]  /*9b70*/  IMAD.U32 R0, RZ, RZ, UR47 ;  /* 0x0000002fff007e24 */ /* 0x000fca000f8e00ff */
[----:B------:R-:W-:-:S04]  /*9b80*/  SHF.L.U32 R0, R0, 0x1f, RZ ;  /* 0x0000001f00007819 */ /* 0x000fc800000006ff */
[----:B------:R0:W1:Y:S01]  /*9b90*/  SYNCS.PHASECHK.TRANS64.TRYWAIT P1, [UR6+0x19c30], R0 ;  /* 0x019c3000ff0075a7 */ /* 0x0000620008020146 */
[----:B------:R-:W-:Y:S05]  /*9ba0*/  @!P0 BRA `(.L_x_1071) ;  /* 0x0000000000048947 */ /* 0x000fea0003800000 */
[----:B------:R-:W-:Y:S01]  /*9bb0*/  BPT.TRAP 0x1 ;  /* 0x000000040000795c */ /* 0x000fe20000300000 */
.L_x_1071:
[----:B-1----:R-:W-:Y:S05]  /*9bc0*/  @P1 BRA `(.L_x_1072) ;  /* 0x0000000000081947 */ /* 0x002fea0003800000 */
[----:B------:R-:W1:Y:S02]  /*9bd0*/  SYNCS.PHASECHK.TRANS64.TRYWAIT P1, [UR6+0x19c30], R0 ;  /* 0x019c3000ff0075a7 */ /* 0x000e640008020146 */
[----:B-1----:R-:W-:Y:S05]  /*9be0*/  @!P1 BRA `(.L_x_1073) ;  /* 0x000000b4009c9947 */ /* 0x002fea0003800000 */
.L_x_1072:
        /* <DEDUP_REMOVED lines=17> */
.L_x_1074:
[----:B------:R-:W-:Y:S01]  /*9d00*/  ULEA UR11, UR18, UR46, 0x3 ;  /* 0x0000002e120b7291 */ /* 0x000fe2000f8e183f */
[----:B01----:R-:W-:-:S05]  /*9d10*/  IMAD.U32 R0, RZ, RZ, UR17 ;  /* 0x00000011ff007e24 */ /* 0x003fca000f8e00ff */
[----:B------:R-:W-:-:S04]  /*9d20*/  SHF.L.U32 R0, R0, 0x1f, RZ ;  /* 0x0000001f00007819 */ /* 0x000fc800000006ff */
[----:B------:R0:W1:Y:S01]  /*9d30*/  SYNCS.PHASECHK.TRANS64.TRYWAIT P1, [UR11+0x19c50], R0 ;  /* 0x019c5000ff0075a7 */ /* 0x000062000802014b */
[----:B------:R-:W-:Y:S05]  /*9d40*/  @!P0 BRA `(.L_x_1075) ;  /* 0x0000000000048947 */ /* 0x000fea0003800000 */
[----:B------:R-:W-:Y:S01]  /*9d50*/  BPT.TRAP 0x1 ;  /* 0x000000040000795c */ /* 0x000fe20000300000 */
.L_x_1075:
[----:B-1----:R-:W-:Y:S05]  /*9d60*/  @P1 BRA `(.L_x_1076) ;  /* 0x0000000000081947 */ /* 0x002fea0003800000 */
[----:B------:R-:W1:Y:S02]  /*9d70*/  SYNCS.PHASECHK.TRANS64.TRYWAIT P1, [UR11+0x19c50], R0 ;  /* 0x019c5000ff0075a7 */ /* 0x000e64000802014b */
[----:B-1----:R-:W-:Y:S05]  /*9d80*/  @!P1 BRA `(.L_x_1077) ;  /* 0x000000b4004c9947 */ /* 0x002fea0003800000 */
.L_x_1076:
        /* <DEDUP_REMOVED lines=27> */
.L_x_1078:
[----:B------:R-:W-:Y:S01]  /*9f40*/  UISETP.NE.AND UP1, UPT, UR53, URZ, UPT ;  /* 0x0000003f3500728c */ /* 0x000fe2000bf25270 */
[----:B------:R-:W-:Y:S01]  /*9f50*/  VIADD R13, R17, UR41 ;  /* 0x00000029110d7c36 */ /* 0x000fe20008000000 */
[----:B------:R-:W-:Y:S01]  /*9f60*/  ULEA UR6, UR36, UR46, 0x3 ;  /* 0x0000002e24067291 */ /* 0x000fe2000f8e183f */
[----:B------:R-:W-:Y:S01]  /*9f70*/  IMAD.U32 R4, RZ, RZ, UR38 ;  /* 0x00000026ff047e24 */ /* 0x000fe2000f8e00ff */
[----:B------:R-:W-:Y:S02]  /*9f80*/  UISETP.NE.AND UP0, UPT, UR52, URZ, UPT ;  /* 0x0000003f3400728c */ /* 0x000fe4000bf05270 */
        /* <DEDUP_REMOVED lines=34> */
.L_x_1081:
[----:B------:R-:W-:-:S05]  /*a1b0*/  IMAD.U32 R14, RZ, RZ, UR19 ;  /* 0x00000013ff0e7e24 */ /* 0x000fca000f8e00ff */
[----:B------:R-:W-:-:S13]  /*a1c0*/  ISETP.NE.AND P1, PT, R14, 0x1, PT ;  /* 0x000000010e00780c */ /* 0x000fda0003f25270 */
[----:B------:R-:W0:Y:S02]  /*a1d0*/  @P1 LDC.64 R4, c[0x0][0x9e8] ;  /* 0x00027a00ff041b82 */ /* 0x000e240000000a00 */
[----:B0-----:R-:W-:-:S05]  /*a1e0*/  @P1 IMAD.HI.U32 R4, R15, R4, RZ ;  /* 0x000000040f041227 */ /* 0x001fca00078e00ff */
[----:B------:R-:W-:-:S07]  /*a1f0*/  @P1 SHF.R.U32.HI R15, RZ, R5, R4 ;  /* 0x00000005ff0f1219 */ /* 0x000fce0000011604 */
.L_x_1082:
[----:B------:R-:W-:Y:S05]  /*a200*/  BSYNC B0 ;  /* 0x0000000000007941 */ /* 0x000fea0003800000 */
.L_x_1080:
[----:B------:R-:W-:-:S04]  /*a210*/  IMAD R15, R15, R14, -R0 ;  /* 0x0000000e0f0f7224 */ /* 0x000fc800078e0a00 */
[----:B------:R-:W-:-:S05]  /*a220*/  IMAD R15, R16, -0x2, R15 ;  /* 0xfffffffe100f7824 */ /* 0x000fca00078e020f */
[----:B------:R-:W-:Y:S02]  /*a230*/  VIADDMNMX R10, R15, R14, R10, PT ;  /* 0x0000000e0f0a7246 */ /* 0x000fe4000380010a */
[----:B------:R-:W-:-:S07]  /*a240*/  VIMNMX R9, R9, R15, !PT ;  /* 0x0000000f09097248 */ /* 0x000fce0007fe0100 */
.L_x_1079:
        /* <DEDUP_REMOVED lines=116> */
.L_x_1085:
[----:B------:R-:W-:-:S05]  /*a990*/  IMAD.U32 R4, RZ, RZ, UR19 ;  /* 0x00000013ff047e24 */ /* 0x000fca000f8e00ff */
[----:B------:R-:W-:-:S13]  /*a9a0*/  ISETP.NE.AND P2, PT, R4, 0x1, PT ;  /* 0x000000010400780c */ /* 0x000fda0003f45270 */
[----:B------:R-:W0:Y:S02]  /*a9b0*/  @P2 LDC.64 R10, c[0x0][0x9e8] ;  /* 0x00027a00ff0a2b82 */ /* 0x000e240000000a00 */
[----:B0-----:R-:W-:-:S05]  /*a9c0*/  @P2 IMAD.HI.U32 R10, R13, R10, RZ ;  /* 0x0000000a0d0a2227 */ /* 0x001fca00078e00ff */
[----:B------:R-:W-:-:S07]  /*a9d0*/  @P2 SHF.R.U32.HI R13, RZ, R11, R10 ;  /* 0x0000000bff0d2219 */ /* 0x000fce000001160a */
.L_x_1086:
[----:B------:R-:W-:Y:S05]  /*a9e0*/  BSYNC B0 ;  /* 0x0000000000007941 */ /* 0x000fea0003800000 */
.L_x_1084:
[----:B------:R-:W-:-:S04]  /*a9f0*/  IMAD R13, R13, R4, -R0 ;  /* 0x000000040d0d7224 */ /* 0x000fc800078e0a00 */
[----:B------:R-:W-:-:S05]  /*aa00*/  IMAD R13, R16, -0x2, R13 ;  /* 0xfffffffe100d7824 */ /* 0x000fca00078e020d */
[----:B------:R-:W-:Y:S02]  /*aa10*/  VIADDMNMX R12, R13, R4, R12, PT ;  /* 0x000000040d0c7246 */ /* 0x000fe4000380010c */
[----:B------:R-:W-:-:S07]  /*aa20*/  VIMNMX R9, R9, R13, !PT ;  /* 0x0000000d09097248 */ /* 0x000fce0007fe0100 */
.L_x_1083:
        /* <DEDUP_REMOVED lines=378> */
.L_x_1087:
        /* <DEDUP_REMOVED lines=90> */
.L_x_1069:
[----:B------:R-:W-:Y:S06]  /*c770*/  BAR.ARV 0x8, 0x200 ;  /* 0x0208000000007b1d */ /* 0x000fec0000002000 */
[----:B------:R-:W-:Y:S05]  /*c780*/  @!P0 BRA `(.L_x_1089) ;  /* 0x0000000000048947 */ /* 0x000fea0003800000 */
[----:B------:R-:W-:Y:S01]  /*c790*/  BPT.TRAP 0x1 ;  /* 0x000000040000795c */ /* 0x000fe20000300000 */
.L_x_1089:
[----:B------:R-:W-:Y:S01]  /*c7a0*/  ULEA UR14, UR36, UR46, 0x3 ;  /* 0x0000002e240e7291 */ /* 0x000fe2000f8e183f */
[----:B------:R-:W-:-:S05]  /*c7b0*/  IMAD.U32 R5, RZ, RZ, UR47 ;  /* 0x0000002fff057e24 */ /* 0x000fca000f8e00ff */
[----:B------:R-:W-:-:S04]  /*c7c0*/  SHF.L.U32 R5, R5, 0x1f, RZ ;  /* 0x0000001f05057819 */ /* 0x000fc800000006ff */
[----:B------:R0:W1:Y:S01]  /*c7d0*/  SYNCS.PHASECHK.TRANS64.TRYWAIT P1, [UR14+0x19c50], R5 ;  /* 0x019c5005ff0075a7 */ /* 0x000062000802014e */
[----:B------:R-:W-:Y:S05]  /*c7e0*/  @!P0 BRA `(.L_x_1090) ;  /* 0x0000000000048947 */ /* 0x000fea0003800000 */
[----:B------:R-:W-:Y:S01]  /*c7f0*/  BPT.TRAP 0x1 ;  /* 0x000000040000795c */ /* 0x000fe20000300000 */
.L_x_1090:
[----:B-1----:R-:W-:Y:S05]  /*c800*/  @P1 BRA `(.L_x_1091) ;  /* 0x0000000000081947 */ /* 0x002fea0003800000 */
[----:B------:R-:W1:Y:S02]  /*c810*/  SYNCS.PHASECHK.TRANS64.TRYWAIT P1, [UR14+0x19c50], R5 ;  /* 0x019c5005ff0075a7 */ /* 0x000e64000802014e */
[----:B-1----:R-:W-:Y:S05]  /*c820*/  @!P1 BRA `(.L_x_1092) ;  /* 0x0000008800bc9947 */ /* 0x002fea0003800000 */
.L_x_1091:
[----:B------:R-:W-:Y:S01]  /*c830*/  ULDC.64 UR4, c[0x0][0x9a0] ;  /* 0x0002680000047ab9 */ /* 0x000fe20000000a00 */
[----:B------:R-:W-:Y:S01]  /*c840*/  UIADD3 UR46, UR46, 0x3000, URZ ;  /* 0x000030002e2e7890 */ /* 0x000fe2000fffe03f */
[----:B------:R-:W-:Y:S01]  /*c850*/  WARPGROUP.ARRIVE ;  /* 0x00000000000079c5 */ /* 0x000fe20000000000 */
[----:B------:R-:W-:Y:S01]  /*c860*/  UISETP.NE.U32.AND UP0, UPT, UR4, URZ, UPT ;  /* 0x0000003f0400728c */ /* 0x000fe2000bf05070 */
[----:B01----:R-:W-:Y:S01]  /*c870*/  IMAD.MOV.U32 R5, RZ, RZ, 0x3f800000 ;  /* 0x3f800000ff057424 */ /* 0x003fe200078e00ff */
        /* <DEDUP_REMOVED lines=10> */
[----:B------:R-:W-:Y:S02]  /*c920*/  @UP0 UIMAD UR7, UR50, UR11, UR6 ;  /* 0x0000000b320702a4 */ /* 0x000fe4000f8e0206 */
[----:B------:R-:W-:-:S02]  /*c930*/  UIMAD UR6, UR36, 0x300, UR46 ;  /* 0x00000300240678a4 */ /* 0x000fc4000f8e022e */
[----:B------:R-:W-:Y:S01]  /*c940*/  @UP0 UIADD3 UR9, UR9, UR7, URZ ;  /* 0x0000000709090290 */ /* 0x000fe2000fffe03f */
[----:B------:R-:W-:Y:S02]  /*c950*/  @UP0 ULDC.64 UR12, c[0x0][0x9d0] ;  /* 0x00027400000c0ab9 */ /* 0x000fe40000000a00 */
[----:B------:R-:W-:Y:S01]  /*c960*/  UMOV UR7, 0x40000040 ;  /* 0x4000004000077882 */ /* 0x000fe20000000000 */
[----:B------:R-:W-:Y:S02]  /*c970*/  @UP0 UIMAD UR10, UR15, UR12, URZ ;  /* 0x0000000c0f0a02a4 */ /* 0x000fe4000f8e023f */
[----:B------:R-:W-:Y:S01]  /*c980*/  @UP0 UIMAD.WIDE.U32 UR8, UR51, UR12, UR8 ;  /* 0x0000000c330802a5 */ /* 0x000fe2000f8e0008 */
[----:B------:R-:W-:Y:S01]  /*c990*/  QGMMA.64x96x32.F32.E4M3.E4M3 R88, R148, gdesc[UR4], R88, gsb0 ;  /* 0x0160000494587df3 */ /* 0x000fe20008000858 */
[----:B------:R-:W-:Y:S02]  /*c9a0*/  @UP0 UIMAD UR10, UR51, UR13, UR10 ;  /* 0x0000000d330a02a4 */ /* 0x000fe4000f8e020a */
[----:B------:R-:W-:-:S02]  /*c9b0*/  @UP0 ULEA UR4, UP1, UR8, UR4, 0x2 ;  /* 0x0000000408040291 */ /* 0x000fc4000f82103f */
[----:B------:R-:W-:-:S04]  /*c9c0*/  @UP0 UIADD3 UR7, UR9, UR10, URZ ;  /* 0x0000000a09070290 */ /* 0x000fc8000fffe03f */
[----:B------:R-:W-:Y:S01]  /*c9d0*/  @UP0 ULEA.HI.X UR5, UR8, UR5, UR7, 0x2, UP1 ;  /* 0x0000000508050291 */ /* 0x000fe200088f1407 */
[----:B------:R-:W-:-:S05]  /*c9e0*/  IMAD.U32 R6, RZ, RZ, UR4 ;  /* 0x00000004ff067e24 */ /* 0x000fca000f8e00ff */
        /* <DEDUP_REMOVED lines=46> */
[----:B--2---:R-:W-:Y:S01]  /*ccd0*/  FMUL.FTZ R6, R6, R5 ;  /* 0x0000000506067220 */ /* 0x004fe20000410000 */
[----:B------:R-:W-:Y:S02]  /*cce0*/  IMAD.MOV.U32 R2, RZ, RZ, -0x800000 ;  /* 0xff800000ff027424 */ /* 0x000fe400078e00ff */
[----:B------:R-:W-:Y:S01]  /*ccf0*/  @P2 FFMA.FTZ R3, R7, R0, R8 ;  /* 0x0000000007032223 */ /* 0x000fe20000010008 */
[----:B------:R-:W-:-:S01]  /*cd00*/  @P3 FFMA.FTZ R2, R14, R4, R9 ;  /* 0x000000040e023223 */ /* 0x000fc20000010009 */
[----:B---3--:R-:W-:Y:S01]  /*cd10*/  FMUL.FTZ R5, R10, R5 ;  /* 0x000000050a057220 */ /* 0x008fe20000410000 */
[----:B------:R-:W-:-:S02]  /*cd20*/  WARPGROUP.DEPBAR.LE gsb0, 0x0 ;  /* 0x00008000000079c5 */ /* 0x000fc40000010000 */
[----:B------:R-:W-:Y:S05]  /*cd30*/  @!P0 BRA `(.L_x_1093) ;  /* 0x0000000000048947 */ /* 0x000fea0003800000 */
[----:B------:R-:W-:Y:S01]  /*cd40*/  BPT.TRAP 0x1 ;  /* 0x000000040000795c */ /* 0x000fe20000300000 */
.L_x_1093:
        /* <DEDUP_REMOVED lines=58> */
.L_x_1015:
[----:B------:R-:W0:Y:S01]  /*d0f0*/  S2R R5, SR_CgaCtaId ;  /* 0x0000000000057919 */ /* 0x000e220000008800 */
[----:B------:R-:W-:Y:S01]  /*d100*/  MOV R0, 0x400 ;  /* 0x0000040000007802 */ /* 0x000fe20000000f00 */
[----:B------:R-:W-:Y:S01]  /*d110*/  BSSY B0, `(.L_x_1094) ;  /* 0x0000210000007945 */ /* 0x000fe20003800000 */
[----:B------:R-:W-:Y:S02]  /*d120*/  BAR.SYNC.DEFER_BLOCKING 0x5, 0x200 ;  /* 0x0148000000007b1d */ /* 0x000fe40000010000 */
[----:B0-----:R-:W-:-:S05]  /*d130*/  LEA R0, R5, R0, 0x18 ;  /* 0x0000000005007211 */ /* 0x001fca00078ec0ff */
[----:B------:R-:W0:Y:S02]  /*d140*/  LDS.128 R24, [R0+0x19cd0] ;  /* 0x019cd00000187984 */ /* 0x000e240000000c00 */
[----:B0-----:R-:W-:Y:S02]  /*d150*/  R2UR UR5, R25 ;  /* 0x00000000190572ca */ /* 0x001fe400000e0000 */
[----:B------:R-:W-:Y:S02]  /*d160*/  R2UR UR51, R26 ;  /* 0x000000001a3372ca */ /* 0x000fe400000e0000 */
        /* <DEDUP_REMOVED lines=9> */
[----:B------:R-:W0:Y:S01]  /*d200*/  S2R R25, SR_SWINHI ;  /* 0x0000000000197919 */ /* 0x000e220000002f00 */
[----:B------:R-:W-:Y:S01]  /*d210*/  F2FP.BF16.F32.PACK_AB R15, R124, R15 ;  /* 0x0000000f7c0f723e */ /* 0x000fe200000010ff */
[----:B------:R-:W-:Y:S02]  /*d220*/  ULDC.64 UR6, c[0x0][0xc00] ;  /* 0x0003000000067ab9 */ /* 0x000fe40000000a00 */
[----:B------:R1:W2:Y:S01]  /*d230*/  LDG.E.CONSTANT R9, desc[UR54][R4.64] ;  /* 0x0000003604097981 */ /* 0x0002a2000c1e9900 */
[----:B------:R-:W-:Y:S01]  /*d240*/  F2FP.BF16.F32.PACK_AB R12, R125, R12 ;  /* 0x0000000c7d0c723e */ /* 0x000fe200000010ff */
[----:B------:R-:W-:Y:S01]  /*d250*/  UISETP.NE.U32.AND UP0, UPT, UR6, URZ, UPT ;  /* 0x0000003f0600728c */ /* 0x000fe2000bf05070 */
[----:B------:R-:W-:Y:S02]  /*d260*/  F2FP.BF16.F32.PACK_AB R126, R126, R13 ;  /* 0x0000000d7e7e723e */ /* 0x000fe400000010ff */
[----:B------:R-:W-:Y:S01]  /*d270*/  F2FP.BF16.F32.PACK_AB R7, R134, R7 ;  /* 0x000000078607723e */ /* 0x000fe200000010ff */
[----:B------:R-:W-:Y:S01]  /*d280*/  UISETP.NE.AND.EX UP0, UPT, UR7, URZ, UPT, UP0 ;  /* 0x0000003f0700728c */ /* 0x000fe2000bf05300 */
[----:B------:R-:W-:-:S02]  /*d290*/  F2FP.BF16.F32.PACK_AB R6, R135, R6 ;  /* 0x000000068706723e */ /* 0x000fc400000010ff */
[----:B------:R-:W-:Y:S01]  /*d2a0*/  F2FP.BF16.F32.PACK_AB R11, R132, R11 ;  /* 0x0000000b840b723e */ /* 0x000fe200000010ff */
[----:B------:R-:W-:Y:S01]  /*d2b0*/  ULDC.64 UR6, c[0x0][0xc00] ;  /* 0x0003000000067ab9 */ /* 0x000fe20000000a00 */
[----:B-1----:R-:W-:Y:S01]  /*d2c0*/  LOP3.LUT P0, R4, R40, 0x3, RZ, 0xc0, !PT ;  /* 0x0000000328047812 */ /* 0x002fe2000780c0ff */
[----:B------:R-:W-:Y:S01]  /*d2d0*/  UIMAD.WIDE UR6, UR40, 0x4, UR6 ;  /* 0x00000004280678a5 */ /* 0x000fe2000f8e0206 */
[----:B------:R-:W-:Y:S02]  /*d2e0*/  F2FP.BF16.F32.PACK_AB R8, R133, R8 ;  /* 0x000000088508723e */ /* 0x000fe400000010ff */
[----:B------:R-:W-:Y:S02]  /*d2f0*/  ISETP.EQ.OR P0, PT, R4, 0x3, !P0 ;  /* 0x000000030400780c */ /* 0x000fe40004702670 */
[----:B------:R-:W-:Y:S02]  /*d300*/  F2FP.BF16.F32.PACK_AB R41, R92, R41 ;  /* 0x000000295c29723e */ /* 0x000fe400000010ff */
[----:B------:R-:W-:-:S02]  /*d310*/  SEL R40, R15, R12, P0 ;  /* 0x0000000c0f287207 */ /* 0x000fc40000000000 */
[----:B------:R-:W-:Y:S02]  /*d320*/  SEL R27, R12, R15, P0 ;  /* 0x0000000f0c1b7207 */ /* 0x000fe40000000000 */
[----:B------:R-:W-:Y:S02]  /*d330*/  SEL R50, R7, R6, P0 ;  /* 0x0000000607327207 */ /* 0x000fe40000000000 */
[----:B------:R-:W-:Y:S02]  /*d340*/  SEL R47, R6, R7, P0 ;  /* 0x00000007062f7207 */ /* 0x000fe40000000000 */
[----:B------:R-:W-:Y:S02]  /*d350*/  F2FP.BF16.F32.PACK_AB R39, R94, R39 ;  /* 0x000000275e27723e */ /* 0x000fe400000010ff */
[----:B------:R-:W-:Y:S02]  /*d360*/  MOV R4, R0 ;  /* 0x0000000000047202 */ /* 0x000fe40000000f00 */
[----:B0-----:R-:W-:-:S02]  /*d370*/  MOV R5, R25 ;  /* 0x0000001900057202 */ /* 0x001fc40000000f00 */
[----:B------:R-:W-:Y:S02]  /*d380*/  F2FP.BF16.F32.PACK_AB R38, R93, R38 ;  /* 0x000000265d26723e */ /* 0x000fe400000010ff */
[----:B------:R-:W-:Y:S01]  /*d390*/  F2FP.BF16.F32.PACK_AB R36, R95, R36 ;  /* 0x000000245f24723e */ /* 0x000fe200000010ff */
[----:B------:R-:W-:Y:S01]  /*d3a0*/  IMAD.WIDE R12, R157, 0x2, R4 ;  /* 0x000000029d0c7825 */ /* 0x000fe200078e0204 */
[----:B------:R-:W-:Y:S02]  /*d3b0*/  F2FP.BF16.F32.PACK_AB R37, R100, R37 ;  /* 0x000000256425723e */ /* 0x000fe400000010ff */
[----:B------:R-:W-:Y:S02]  /*d3c0*/  F2FP.BF16.F32.PACK_AB R35, R102, R35 ;  /* 0x000000236623723e */ /* 0x000fe400000010ff */
[C---:B------:R-:W-:Y:S02]  /*d3d0*/  IADD3 R49, P5, R12.reuse, 0x20, RZ ;  /* 0x000000200c317810 */ /* 0x040fe40007fbe0ff */
[----:B------:R-:W-:-:S02]  /*d3e0*/  IADD3 R51, P4, R12, 0x3000, RZ ;  /* 0x000030000c337810 */ /* 0x000fc40007f9e0ff */
[----:B------:R-:W-:Y:S01]  /*d3f0*/  LOP3.LUT R6, R49, 0x180, RZ, 0xc0, !PT ;  /* 0x0000018031067812 */ /* 0x000fe200078ec0ff */
[----:B------:R-:W-:Y:S01]  /*d400*/  IMAD.X R25, RZ, RZ, R13, P5 ;  /* 0x000000ffff197224 */ /* 0x000fe200028e060d */
[----:B------:R-:W-:Y:S02]  /*d410*/  F2FP.BF16.F32.PACK_AB R34, R101, R34 ;  /* 0x000000226522723e */ /* 0x000fe400000010ff */
[----:B------:R-:W-:Y:S02]  /*d420*/  SHF.R.U64 R6, R6, 0x3, RZ ;  /* 0x0000000306067819 */ /* 0x000fe400000012ff */
[----:B------:R-:W-:Y:S02]  /*d430*/  F2FP.BF16.F32.PACK_AB R32, R103, R32 ;  /* 0x000000206720723e */ /* 0x000fe400000010ff */
[----:B------:R-:W-:Y:S02]  /*d440*/  SEL R42, R11, R8, P0 ;  /* 0x000000080b2a7207 */ /* 0x000fe40000000000 */
[----:B------:R-:W-:-:S02]  /*d450*/  SEL R43, R8, R11, P0 ;  /* 0x0000000b082b7207 */ /* 0x000fc40000000000 */
[----:B------:R-:W-:Y:S02]  /*d460*/  LOP3.LUT R24, R6, R49, RZ, 0x3c, !PT ;  /* 0x0000003106187212 */ /* 0x000fe400078e3cff */
[----:B------:R-:W-:Y:S02]  /*d470*/  F2FP.BF16.F32.PACK_AB R33, R108, R33 ;  /* 0x000000216c21723e */ /* 0x000fe400000010ff */
[----:B------:R-:W-:Y:S02]  /*d480*/  F2FP.BF16.F32.PACK_AB R31, R110, R31 ;  /* 0x0000001f6e1f723e */ /* 0x000fe400000010ff */
[----:B------:R-:W-:Y:S02]  /*d490*/  F2FP.BF16.F32.PACK_AB R30, R109, R30 ;  /* 0x0000001e6d1e723e */ /* 0x000fe400000010ff */
[----:B------:R-:W-:Y:S02]  /*d4a0*/  F2FP.BF16.F32.PACK_AB R28, R111, R28 ;  /* 0x0000001c6f1c723e */ /* 0x000fe400000010ff */
[----:B------:R-:W-:-:S02]  /*d4b0*/  SEL R26, R41, R38, P0 ;  /* 0x00000026291a7207 */ /* 0x000fc40000000000 */
[----:B------:R-:W-:Y:S02]  /*d4c0*/  SEL R8, R39, R36, P0 ;  /* 0x0000002427087207 */ /* 0x000fe40000000000 */
[----:B------:R-:W-:Y:S02]  /*d4d0*/  LOP3.LUT R6, R51, 0x180, RZ, 0xc0, !PT ;  /* 0x0000018033067812 */ /* 0x000fe400078ec0ff */
[----:B------:R-:W-:Y:S02]  /*d4e0*/  SEL R41, R38, R41, P0 ;  /* 0x0000002926297207 */ /* 0x000fe40000000000 */
[----:B------:R-:W-:Y:S02]  /*d4f0*/  SEL R39, R36, R39, P0 ;  /* 0x0000002724277207 */ /* 0x000fe40000000000 */
[----:B------:R-:W-:Y:S02]  /*d500*/  F2FP.BF16.F32.PACK_AB R29, R116, R29 ;  /* 0x0000001d741d723e */ /* 0x000fe400000010ff */
[----:B------:R-:W-:-:S02]  /*d510*/  F2FP.BF16.F32.PACK_AB R21, R118, R21 ;  /* 0x000000157615723e */ /* 0x000fc400000010ff */
[----:B------:R-:W-:Y:S02]  /*d520*/  F2FP.BF16.F32.PACK_AB R20, R117, R20 ;  /* 0x000000147514723e */ /* 0x000fe400000010ff */
[----:B------:R-:W-:Y:S02]  /*d530*/  F2FP.BF16.F32.PACK_AB R14, R119, R14 ;  /* 0x0000000e770e723e */ /* 0x000fe400000010ff */
[----:B------:R-:W-:Y:S02]  /*d540*/  SEL R38, R37, R34, P0 ;  /* 0x0000002225267207 */ /* 0x000fe40000000000 */
[----:B------:R-:W-:Y:S02]  /*d550*/  SEL R36, R35, R32, P0 ;  /* 0x0000002023247207 */ /* 0x000fe40000000000 */
[----:B------:R-:W-:Y:S02]  /*d560*/  SEL R37, R34, R37, P0 ;  /* 0x0000002522257207 */ /* 0x000fe40000000000 */
[----:B------:R-:W-:-:S02]  /*d570*/  SEL R35, R32, R35, P0 ;  /* 0x0000002320237207 */ /* 0x000fc40000000000 */
[----:B------:R-:W-:Y:S02]  /*d580*/  SEL R34, R33, R30, P0 ;  /* 0x0000001e21227207 */ /* 0x000fe40000000000 */
[----:B------:R-:W-:Y:S02]  /*d590*/  SEL R32, R31, R28, P0 ;  /* 0x0000001c1f207207 */ /* 0x000fe40000000000 */
[----:B------:R-:W-:Y:S02]  /*d5a0*/  IADD3 R53, P3, R12, 0x3020, RZ ;  /* 0x000030200c357810 */ /* 0x000fe40007f7e0ff */
[----:B------:R-:W-:Y:S02]  /*d5b0*/  SHF.R.U64 R6, R6, 0x3, RZ ;  /* 0x0000000306067819 */ /* 0x000fe400000012ff */
[----:B------:R-:W-:Y:S01]  /*d5c0*/  SEL R33, R30, R33, P0 ;  /* 0x000000211e217207 */ /* 0x000fe20000000000 */
[----:B------:R-:W-:Y:S01]  /*d5d0*/  IMAD.X R15, RZ, RZ, R13, P3 ;  /* 0x000000ffff0f7224 */ /* 0x000fe200018e060d */
[----:B------:R-:W-:-:S02]  /*d5e0*/  SEL R31, R28, R31, P0 ;  /* 0x0000001f1c1f7207 */ /* 0x000fc40000000000 */
[----:B------:R-:W-:Y:S02]  /*d5f0*/  LOP3.LUT R7, R12, 0x180, RZ, 0xc0, !PT ;  /* 0x000001800c077812 */ /* 0x000fe400078ec0ff */
[----:B------:R-:W-:Y:S02]  /*d600*/  SEL R30, R29, R20, P0 ;  /* 0x000000141d1e7207 */ /* 0x000fe40000000000 */
[----:B------:R-:W-:Y:S02]  /*d610*/  SEL R28, R21, R14, P0 ;  /* 0x0000000e151c7207 */ /* 0x000fe40000000000 */
[----:B------:R-:W-:Y:S01]  /*d620*/  SEL R45, R14, R21, P0 ;  /* 0x000000150e2d7207 */ /* 0x000fe20000000000 */
[----:B------:R-:W-:Y:S01]  /*d630*/  IMAD.X R21, RZ, RZ, R13, P4 ;  /* 0x000000ffff157224 */ /* 0x000fe200020e060d */
[----:B------:R-:W-:Y:S02]  /*d640*/  F2FP.BF16.F32.PACK_AB R127, R127, R10 ;  /* 0x0000000a7f7f723e */ /* 0x000fe400000010ff */
[----:B------:R-:W-:-:S02]  /*d650*/  SEL R29, R20, R29, P0 ;  /* 0x0000001d141d7207 */ /* 0x000fc40000000000 */
[C---:B------:R-:W-:Y:S02]  /*d660*/  IADD3 R55, P2, R12.reuse, 0x6000, RZ ;  /* 0x000060000c377810 */ /* 0x040fe40007f5e0ff */
[----:B------:R-:W-:Y:S02]  /*d670*/  IADD3 R57, P1, R12, 0x6020, RZ ;  /* 0x000060200c397810 */ /* 0x000fe40007f3e0ff */
[----:B------:R-:W-:Y:S01]  /*d680*/  LOP3.LUT R10, R53, 0x180, RZ, 0xc0, !PT ;  /* 0x00000180350a7812 */ /* 0x000fe200078ec0ff */
[----:B------:R-:W-:Y:S01]  /*d690*/  IMAD.X R11, RZ, RZ, R13, P2 ;  /* 0x000000ffff0b7224 */ /* 0x000fe200010e060d */
[----:B------:R-:W-:Y:S02]  /*d6a0*/  LOP3.LUT R20, R6, R51, RZ, 0x3c, !PT ;  /* 0x0000003306147212 */ /* 0x000fe400078e3cff */
[----:B------:R-:W-:Y:S02]  /*d6b0*/  SHF.R.U64 R7, R7, 0x3, RZ ;  /* 0x0000000307077819 */ /* 0x000fe400000012ff */
[----:B------:R-:W-:-:S02]  /*d6c0*/  LOP3.LUT R44, R55, 0x180, RZ, 0xc0, !PT ;  /* 0x00000180372c7812 */ /* 0x000fc400078ec0ff */
[----:B------:R-:W-:Y:S02]  /*d6d0*/  LOP3.LUT R46, R57, 0x180, RZ, 0xc0, !PT ;  /* 0x00000180392e7812 */ /* 0x000fe400078ec0ff */
[----:B------:R-:W-:Y:S02]  /*d6e0*/  SHF.R.U64 R10, R10, 0x3, RZ ;  /* 0x000000030a0a7819 */ /* 0x000fe400000012ff */
[----:B------:R-:W-:Y:S02]  /*d6f0*/  MOV R52, R20 ;  /* 0x0000001400347202 */ /* 0x000fe40000000f00 */
[----:B------:R-:W-:Y:S01]  /*d700*/  LOP3.LUT R12, R7, R12, RZ, 0x3c, !PT ;  /* 0x0000000c070c7212 */ /* 0x000fe200078e3cff */
[----:B------:R-:W-:Y:S01]  /*d710*/  IMAD.X R7, RZ, RZ, R13, P1 ;  /* 0x000000ffff077224 */ /* 0x000fe200008e060d */
[----:B------:R-:W-:Y:S02]  /*d720*/  SHF.R.U64 R44, R44, 0x3, RZ ;  /* 0x000000032c2c7819 */ /* 0x000fe400000012ff */
[----:B------:R-:W-:-:S02]  /*d730*/  SEL R48, R126, R127, P0 ;  /* 0x0000007f7e307207 */ /* 0x000fc40000000000 */
[----:B------:R-:W-:Y:S02]  /*d740*/  SHF.R.U64 R46, R46, 0x3, RZ ;  /* 0x000000032e2e7819 */ /* 0x000fe400000012ff */
[----:B------:R-:W-:Y:S02]  /*d750*/  LOP3.LUT R14, R10, R53, RZ, 0x3c, !PT ;  /* 0x000000350a0e7212 */ /* 0x000fe400078e3cff */
[----:B------:R-:W-:Y:S02]  /*d760*/  SEL R127, R127, R126, P0 ;  /* 0x0000007e7f7f7207 */ /* 0x000fe40000000000 */
[----:B------:R-:W-:Y:S02]  /*d770*/  MOV R54, R12 ;  /* 0x0000000c00367202 */ /* 0x000fe40000000f00 */
[----:B------:R-:W-:Y:S02]  /*d780*/  MOV R53, R24 ;  /* 0x0000001800357202 */ /* 0x000fe40000000f00 */
[----:B------:R-:W-:-:S02]  /*d790*/  LOP3.LUT R10, R44, R55, RZ, 0x3c, !PT ;  /* 0x000000372c0a7212 */ /* 0x000fc400078e3cff */
[----:B------:R-:W-:Y:S02]  /*d7a0*/  LOP3.LUT R6, R46, R57, RZ, 0x3c, !PT ;  /* 0x000000392e067212 */ /* 0x000fe400078e3cff */
[----:B------:R-:W-:Y:S02]  /*d7b0*/  MOV R49, R10 ;  /* 0x0000000a00317202 */ /* 0x000fe40000000f00 */
[----:B------:R-:W-:Y:S02]  /*d7c0*/  MOV R51, R14 ;  /* 0x0000000e00337202 */ /* 0x000fe40000000f00 */
[----:B------:R-:W-:Y:S02]  /*d7d0*/  PLOP3.LUT P2, PT, PT, PT, UP0, 0x80, 0x0 ;  /* 0x000000000000781c */ /* 0x000fe40003f4f008 */
[----:B--2---:R-:W-:Y:S01]  /*d7e0*/  LOP3.LUT R20, R9, 0x2, RZ, 0x3c, !PT ;  /* 0x0000000209147812 */ /* 0x004fe200078e3cff */
[----:B------:R-:W-:Y:S04]  /*d7f0*/  SHFL.IDX PT, R26, R26, R9, 0x1c1f ;  /* 0x001c1f091a1a7589 */ /* 0x000fe800000e0000 */
[----:B------:R-:W0:Y:S04]  /*d800*/  SHFL.IDX PT, R41, R41, R20, 0x1c1f ;  /* 0x001c1f1429297589 */ /* 0x000e2800000e0000 */
[----:B------:R0:W-:Y:S04]  /*d810*/  SHFL.IDX PT, R13, R8, R9, 0x1c1f ;  /* 0x001c1f09080d7589 */ /* 0x0001e800000e0000 */
[----:B------:R-:W1:Y:S04]  /*d820*/  SHFL.IDX PT, R24, R39, R20, 0x1c1f ;  /* 0x001c1f1427187589 */ /* 0x000e6800000e0000 */
[----:B------:R-:W-:Y:S04]  /*d830*/  SHFL.IDX PT, R34, R34, R9, 0x1c1f ;  /* 0x001c1f0922227589 */ /* 0x000fe800000e0000 */
[----:B------:R-:W2:Y:S04]  /*d840*/  SHFL.IDX PT, R33, R33, R20, 0x1c1f ;  /* 0x001c1f1421217589 */ /* 0x000ea800000e0000 */
[----:B------:R-:W-:Y:S04]  /*d850*/  SHFL.IDX PT, R38, R38, R9, 0x1c1f ;  /* 0x001c1f0926267589 */ /* 0x000fe800000e0000 */
[----:B------:R-:W3:Y:S01]  /*d860*/  SHFL.IDX PT, R37, R37, R20, 0x1c1f ;  /* 0x001c1f1425257589 */ /* 0x000ee200000e0000 */
[----:B0-----:R-:W-:-:S02]  /*d870*/  SEL R8, R26, R41, P0 ;  /* 0x000000291a087207 */ /* 0x001fc40000000000 */
[----:B------:R-:W-:Y:S01]  /*d880*/  SEL R10, R41, R26, P0 ;  /* 0x0000001a290a7207 */ /* 0x000fe20000000000 */
[----:B------:R-:W-:Y:S01]  /*d890*/  SHFL.IDX PT, R36, R36, R9, 0x1c1f ;  /* 0x001c1f0924247589 */ /* 0x000fe200000e0000 */
[----:B------:R-:W-:Y:S01]  /*d8a0*/  MOV R41, R6 ;  /* 0x0000000600297202 */ /* 0x000fe20000000f00 */
[----:B------:R-:W-:Y:S02]  /*d8b0*/  IMAD.U32 R6, RZ, RZ, UR6 ;  /* 0x00000006ff067e24 */ /* 0x000fe4000f8e00ff */
[----:B------:R-:W0:Y:S01]  /*d8c0*/  SHFL.IDX PT, R35, R35, R20, 0x1c1f ;  /* 0x001c1f1423237589 */ /* 0x000e2200000e0000 */
[----:B-1----:R-:W-:Y:S01]  /*d8d0*/  SEL R11, R24, R13, P0 ;  /* 0x0000000d180b7207 */ /* 0x002fe20000000000 */
[----:B------:R-:W-:Y:S01]  /*d8e0*/  IMAD.U32 R7, RZ, RZ, UR7 ;  /* 0x00000007ff077e24 */ /* 0x000fe2000f8e00ff */
[----:B------:R-:W-:Y:S01]  /*d8f0*/  ULDC.64 UR6, c[0x0][0xc08] ;  /* 0x0003020000067ab9 */ /* 0x000fe20000000a00 */
[----:B------:R-:W-:Y:S04]  /*d900*/  SHFL.IDX PT, R30, R30, R9, 0x1c1f ;  /* 0x001c1f091e1e7589 */ /* 0x000fe800000e0000 */
[----:B------:R-:W-:Y:S01]  /*d910*/  SHFL.IDX PT, R40, R40, R9, 0x1c1f ;  /* 0x001c1f0928287589 */ /* 0x000fe200000e0000 */
[----:B--2---:R-:W-:-:S03]  /*d920*/  SEL R26, R33, R34, P0 ;  /* 0x00000022211a7207 */ /* 0x004fc60000000000 */
[----:B------:R-:W1:Y:S04]  /*d930*/  SHFL.IDX PT, R29, R29, R20, 0x1c1f ;  /* 0x001c1f141d1d7589 */ /* 0x000e6800000e0000 */
[----:B------:R-:W2:Y:S01]  /*d940*/  SHFL.IDX PT, R27, R27, R20, 0x1c1f ;  /* 0x001c1f141b1b7589 */ /* 0x000ea200000e0000 */
[----:B---3--:R-:W-:Y:S02]  /*d950*/  SEL R12, R38, R37, P0 ;  /* 0x00000025260c7207 */ /* 0x008fe40000000000 */
[----:B------:R-:W-:Y:S01]  /*d960*/  SEL R14, R37, R38, P0 ;  /* 0x00000026250e7207 */ /* 0x000fe20000000000 */
[----:B------:R-:W-:Y:S04]  /*d970*/  SHFL.IDX PT, R21, R32, R9, 0x1c1f ;  /* 0x001c1f0920157589 */ /* 0x000fe800000e0000 */
[----:B------:R-:W3:Y:S01]  /*d980*/  SHFL.IDX PT, R44, R31, R20, 0x1c1f ;  /* 0x001c1f141f2c7589 */ /* 0x000ee200000e0000 */
[----:B0-----:R-:W-:-:S03]  /*d990*/  SEL R15, R35, R36, P0 ;  /* 0x00000024230f7207 */ /* 0x001fc60000000000 */
[----:B------:R1:W-:Y:S04]  /*d9a0*/  SHFL.IDX PT, R46, R28, R9, 0x1c1f ;  /* 0x001c1f091c2e7589 */ /* 0x0003e800000e0000 */
[----:B------:R-:W0:Y:S04]  /*d9b0*/  SHFL.IDX PT, R45, R45, R20, 0x1c1f ;  /* 0x001c1f142d2d7589 */ /* 0x000e2800000e0000 */
[----:B------:R-:W-:Y:S01]  /*d9c0*/  SHFL.IDX PT, R48, R48, R9, 0x1c1f ;  /* 0x001c1f0930307589 */ /* 0x000fe200000e0000 */
[----:B-1----:R-:W-:-:S03]  /*d9d0*/  SEL R28, R30, R29, P0 ;  /* 0x0000001d1e1c7207 */ /* 0x002fc60000000000 */
[----:B------:R-:W1:Y:S01]  /*d9e0*/  SHFL.IDX PT, R127, R127, R20, 0x1c1f ;  /* 0x001c1f147f7f7589 */ /* 0x000e6200000e0000 */
[----:B--2---:R-:W-:Y:S02]  /*d9f0*/  SEL R32, R40, R27, P0 ;  /* 0x0000001b28207207 */ /* 0x004fe40000000000 */
[----:B------:R-:W-:Y:S01]  /*da00*/  SEL R30, R29, R30, P0 ;  /* 0x0000001e1d1e7207 */ /* 0x000fe20000000000 */
[----:B------:R-:W-:Y:S04]  /*da10*/  SHFL.IDX PT, R42, R42, R9, 0x1c1f ;  /* 0x001c1f092a2a7589 */ /* 0x000fe800000e0000 */
[----:B------:R2:W-:Y:S01]  /*da20*/  SHFL.IDX PT, R50, R50, R9, 0x1c1f ;  /* 0x001c1f0932327589 */ /* 0x0005e200000e0000 */
[----:B---3--:R-:W-:-:S03]  /*da30*/  SEL R25, R21, R44, P0 ;  /* 0x0000002c15197207 */ /* 0x008fc60000000000 */
[----:B------:R-:W3:Y:S04]  /*da40*/  SHFL.IDX PT, R43, R43, R20, 0x1c1f ;  /* 0x001c1f142b2b7589 */ /* 0x000ee800000e0000 */
[----:B------:R-:W4:Y:S01]  /*da50*/  SHFL.IDX PT, R47, R47, R20, 0x1c1f ;  /* 0x001c1f142f2f7589 */ /* 0x000f2200000e0000 */
[----:B0-----:R-:W-:Y:S02]  /*da60*/  SEL R29, R46, R45, P0 ;  /* 0x0000002d2e1d7207 */ /* 0x001fe40000000000 */
[----:B--2---:R-:W-:Y:S01]  /*da70*/  SEL R9, R13, R24, P0 ;  /* 0x000000180d097207 */ /* 0x004fe20000000000 */
[----:B------:R-:W-:Y:S01]  /*da80*/  BAR.SYNC.DEFER_BLOCKING 0x1, 0x180 ;  /* 0x0046000000007b1d */ /* 0x000fe20000010000 */
[----:B------:R-:W-:Y:S02]  /*da90*/  SEL R24, R34, R33, P0 ;  /* 0x0000002122187207 */ /* 0x000fe40000000000 */
[----:B------:R-:W-:-:S02]  /*daa0*/  SEL R13, R36, R35, P0 ;  /* 0x00000023240d7207 */ /* 0x000fc40000000000 */
[----:B------:R-:W-:Y:S02]  /*dab0*/  SEL R34, R27, R40, P0 ;  /* 0x000000281b227207 */ /* 0x000fe40000000000 */
[----:B------:R-:W-:Y:S02]  /*dac0*/  SEL R27, R44, R21, P0 ;  /* 0x000000152c1b7207 */ /* 0x000fe40000000000 */
[----:B------:R-:W-:Y:S02]  /*dad0*/  SEL R31, R45, R46, P0 ;  /* 0x0000002e2d1f7207 */ /* 0x000fe40000000000 */
[----:B-1----:R-:W-:Y:S02]  /*dae0*/  SEL R33, R48, R127, P0 ;  /* 0x0000007f30217207 */ /* 0x002fe40000000000 */
[----:B------:R-:W-:Y:S02]  /*daf0*/  SEL R35, R127, R48, P0 ;  /* 0x000000307f237207 */ /* 0x000fe40000000000 */
[----:B---3--:R-:W-:-:S02]  /*db00*/  SEL R36, R42, R43, P0 ;  /* 0x0000002b2a247207 */ /* 0x008fc40000000000 */
[----:B------:R-:W-:Y:S02]  /*db10*/  SEL R38, R43, R42, P0 ;  /* 0x0000002a2b267207 */ /* 0x000fe40000000000 */
[----:B----4-:R-:W-:Y:S01]  /*db20*/  SEL R37, R50, R47, P0 ;  /* 0x0000002f32257207 */ /* 0x010fe20000000000 */
[----:B------:R-:W-:Y:S01]  /*db30*/  UISETP.NE.U32.AND UP1, UPT, UR6, URZ, UPT ;  /* 0x0000003f0600728c */ /* 0x000fe2000bf25070 */
[----:B------:R-:W-:Y:S01]  /*db40*/  SEL R39, R47, R50, P0 ;  /* 0x000000322f277207 */ /* 0x000fe20000000000 */
[----:B------:R-:W-:Y:S01]  /*db50*/  UMOV UR4, URZ ;  /* 0x0000003f00047c82 */ /* 0x000fe20008000000 */
[----:B------:R0:W-:Y:S01]  /*db60*/  STSM.16.M88.4 [R54], R8 ;  /* 0x0000000836007844 */ /* 0x0001e20000000200 */
[----:B------:R-:W-:Y:S01]  /*db70*/  ULDC UR8, c[0x0][0xa88] ;  /* 0x0002a20000087ab9 */ /* 0x000fe20000000800 */
[----:B------:R-:W1:Y:S02]  /*db80*/  LDC R43, c[0x0][0xbe8] ;  /* 0x0002fa00ff2b7b82 */ /* 0x000e640000000800 */
[----:B------:R2:W-:Y:S04]  /*db90*/  STSM.16.M88.4 [R53], R12 ;  /* 0x0000000c35007844 */ /* 0x0005e80000000200 */
[----:B------:R3:W-:Y:S04]  /*dba0*/  STSM.16.M88.4 [R52], R24 ;  /* 0x0000001834007844 */ /* 0x0007e80000000200 */
[----:B------:R3:W-:Y:S04]  /*dbb0*/  STSM.16.M88.4 [R51], R28 ;  /* 0x0000001c33007844 */ /* 0x0007e80000000200 */
[----:B------:R3:W-:Y:S04]  /*dbc0*/  STSM.16.M88.4 [R49], R32 ;  /* 0x0000002031007844 */ /* 0x0007e80000000200 */
[----:B------:R3:W-:Y:S01]  /*dbd0*/  STSM.16.M88.4 [R41], R36 ;  /* 0x0000002429007844 */ /* 0x0007e20000000200 */
[----:B------:R-:W-:Y:S06]  /*dbe0*/  BAR.SYNC.DEFER_BLOCKING 0x1, 0x180 ;  /* 0x0046000000007b1d */ /* 0x000fec0000010000 */
[----:B0-----:R-:W4:Y:S01]  /*dbf0*/  @P2 LDG.E R8, desc[UR54][R6.64] ;  /* 0x0000003606082981 */ /* 0x001f22000c1e1900 */
[----:B------:R-:W-:Y:S01]  /*dc00*/  UISETP.NE.AND.EX UP1, UPT, UR7, URZ, UPT, UP1 ;  /* 0x0000003f0700728c */ /* 0x000fe2000bf25310 */
[----:B-1----:R-:W-:-:S05]  /*dc10*/  ISETP.NE.AND P1, PT, R43, 0x1, PT ;  /* 0x000000012b00780c */ /* 0x002fca0003f25270 */
[----:B------:R-:W-:-:S05]  /*dc20*/  PLOP3.LUT P0, PT, PT, PT, UP1, 0x80, 0x0 ;  /* 0x000000000000781c */ /* 0x000fca0003f0f018 */
[----:B------:R-:W-:Y:S02]  /*dc30*/  @UP1 ULDC.64 UR6, c[0x0][0xc08] ;  /* 0x0003020000061ab9 */ /* 0x000fe40000000a00 */
[----:B------:R-:W-:Y:S01]  /*dc40*/  @UP1 UIMAD.WIDE UR6, UR40, 0x4, UR6 ;  /* 0x00000004280618a5 */ /* 0x000fe2000f8e0206 */
[----:B------:R-:W0:Y:S05]  /*dc50*/  @P1 LDC R9, c[0x0][0xbec] ;  /* 0x0002fb00ff091b82 */ /* 0x000e2a0000000800 */
[----:B--2---:R-:W-:Y:S02]  /*dc60*/  IMAD.U32 R12, RZ, RZ, UR6 ;  /* 0x00000006ff0c7e24 */ /* 0x004fe4000f8e00ff */
[----:B------:R-:W-:Y:S01]  /*dc70*/  IMAD.U32 R13, RZ, RZ, UR7 ;  /* 0x00000007ff0d7e24 */ /* 0x000fe2000f8e00ff */
[----:B------:R-:W1:Y:S01]  /*dc80*/  @P1 LDC R10, c[0x0][0xbf0] ;  /* 0x0002fc00ff0a1b82 */ /* 0x000e620000000800 */
[----:B----4-:R-:W-:Y:S01]  /*dc90*/  @P2 R2UR UR4, R8 ;  /* 0x00000000080422ca */ /* 0x010fe200000e0000 */
[----:B------:R-:W-:-:S06]  /*dca0*/  IMAD.U32 R8, RZ, RZ, UR8 ;  /* 0x00000008ff087e24 */ /* 0x000fcc000f8e00ff */
[----:B------:R3:W5:Y:S01]  /*dcb0*/  @P0 LDG.E R8, desc[UR54][R12.64] ;  /* 0x000000360c080981 */ /* 0x000762000c1e1900 */
[----:B01----:R-:W-:Y:S07]  /*dcc0*/  @P0 BRA `(.L_x_1096) ;  /* 0x0000000000100947 */ /* 0x003fee0003800000 */
[----:B------:R-:W-:Y:S05]  /*dcd0*/  @!P2 BRA `(.L_x_1096) ;  /* 0x00000000000ca947 */ /* 0x000fea0003800000 */
[----:B------:R-:W2:Y:S04]  /*dce0*/  LDG.E R11, desc[UR54][R6.64] ;  /* 0x00000036060b7981 */ /* 0x000ea8000c1e1900 */
[----:B-----5:R-:W2:Y:S02]  /*dcf0*/  LDG.E R8, desc[UR54][R6.64+0x4] ;  /* 0x0000043606087981 */ /* 0x020ea4000c1e1900 */
[----:B--2---:R-:W-:-:S07]  /*dd00*/  IMAD.IADD R8, R8, 0x1, -R11 ;  /* 0x0000000108087824 */ /* 0x004fce00078e0a0b */
.L_x_1096:
[----:B---3--:R-:W-:Y:S01]  /*dd10*/  VIADD R12, R17, UR41 ;  /* 0x00000029110c7c36 */ /* 0x008fe20008000000 */
[----:B------:R-:W-:Y:S01]  /*dd20*/  USHF.R.S32.HI UR16, URZ, 0x1f, UR39 ;  /* 0x0000001f3f107899 */ /* 0x000fe20008011427 */
[----:B------:R-:W-:Y:S01]  /*dd30*/  VIADD R14, R156, UR41 ;  /* 0x000000299c0e7c36 */ /* 0x000fe20008000000 */
[----:B------:R-:W-:Y:S01]  /*dd40*/  ULDC.64 UR12, c[0x0][0xb90] ;  /* 0x0002e400000c7ab9 */ /* 0x000fe20000000a00 */
[----:B------:R-:W-:Y:S01]  /*dd50*/  @P1 IMAD.HI.U32 R7, R12, R9, RZ ;  /* 0x000000090c071227 */ /* 0x000fe200078e00ff */
[----:B------:R-:W-:Y:S01]  /*dd60*/  USHF.R.S32.HI UR15, URZ, 0x1f, UR40 ;  /* 0x0000001f3f0f7899 */ /* 0x000fe20008011428 */
[----:B------:R-:W0:Y:S01]  /*dd70*/  @P1 LDC R40, c[0x0][0xbec] ;  /* 0x0002fb00ff281b82 */ /* 0x000e220000000800 */
[----:B------:R-:W-:Y:S01]  /*dd80*/  USHF.R.S32.HI UR7, URZ, 0x1f, UR4 ;  /* 0x0000001f3f077899 */ /* 0x000fe20008011404 */
[----:B------:R-:W-:Y:S01]  /*dd90*/  IMAD.MOV.U32 R6, RZ, RZ, R12 ;  /* 0x000000ffff067224 */ /* 0x000fe200078e000c */
[----:B------:R-:W-:Y:S01]  /*dda0*/  UIMAD UR10, UR16, UR12, URZ ;  /* 0x0000000c100a72a4 */ /* 0x000fe2000f8e023f */
[----:B------:R-:W-:Y:S01]  /*ddb0*/  @P1 SHF.R.U32.HI R6, RZ, R10, R7 ;  /* 0x0000000aff061219 */ /* 0x000fe20000011607 */
[----:B------:R-:W-:Y:S01]  /*ddc0*/  UMOV UR6, UR4 ;  /* 0x0000000400067c82 */ /* 0x000fe20008000000 */
[----:B------:R-:W-:Y:S01]  /*ddd0*/  USEL UR15, UR15, URZ, !UP0 ;  /* 0x0000003f0f0f7287 */ /* 0x000fe2000c000000 */
[----:B------:R-:W-:Y:S01]  /*dde0*/  IMAD R7, R153, 0x20, R18 ;  /* 0x0000002099077824 */ /* 0x000fe200078e0212 */
[----:B------:R-:W-:Y:S01]  /*ddf0*/  UIMAD.WIDE.U32 UR8, UR39, UR12, UR6 ;  /* 0x0000000c270872a5 */ /* 0x000fe2000f8e0006 */
[----:B------:R-:W-:Y:S01]  /*de00*/  IMAD.MOV R10, RZ, RZ, -R6 ;  /* 0x000000ffff0a7224 */ /* 0x000fe200078e0a06 */
[----:B------:R-:W-:Y:S01]  /*de10*/  UIMAD UR10, UR39, UR13, UR10 ;  /* 0x0000000d270a72a4 */ /* 0x000fe2000f8e020a */
[----:B------:R-:W-:Y:S01]  /*de20*/  IMAD.WIDE R4, R7, 0x2, R4 ;  /* 0x0000000207047825 */ /* 0x000fe200078e0204 */
[----:B------:R-:W-:Y:S01]  /*de30*/  USEL UR14, UR40, URZ, !UP0 ;  /* 0x0000003f280e7287 */ /* 0x000fe2000c000000 */
[----:B------:R-:W-:Y:S01]  /*de40*/  ULDC.64 UR12, c[0x0][0xb98] ;  /* 0x0002e600000c7ab9 */ /* 0x000fe20000000a00 */
[----:B------:R-:W-:Y:S01]  /*de50*/  UIADD3 UR9, UR9, UR10, URZ ;  /* 0x0000000a09097290 */ /* 0x000fe2000fffe03f */
[----:B------:R-:W-:Y:S01]  /*de60*/  IMAD R9, R43, R10, R12 ;  /* 0x0000000a2b097224 */ /* 0x000fe200078e020c */
[----:B------:R-:W-:Y:S01]  /*de70*/  UIMAD UR6, UR15, UR12, URZ ;  /* 0x0000000c0f0672a4 */ /* 0x000fe2000f8e023f */
[----:B------:R-:W-:Y:S01]  /*de80*/  SHF.R.S32.HI R10, RZ, 0x1f, R6 ;  /* 0x0000001fff0a7819 */ /* 0x000fe20000011406 */
[----:B------:R-:W-:Y:S01]  /*de90*/  UIMAD.WIDE.U32 UR8, UR14, UR12, UR8 ;  /* 0x0000000c0e0872a5 */ /* 0x000fe2000f8e0008 */
[----:B------:R-:W-:Y:S01]  /*dea0*/  IADD3 R21, P2, R4, 0x1800, RZ ;  /* 0x0000180004157810 */ /* 0x000fe20007f5e0ff */
[----:B------:R-:W-:Y:S01]  /*deb0*/  UIMAD UR6, UR14, UR13, UR6 ;  /* 0x0000000d0e0672a4 */ /* 0x000fe2000f8e0206 */
[----:B------:R-:W-:Y:S01]  /*dec0*/  SHF.R.S32.HI R7, RZ, 0x1f, R9 ;  /* 0x0000001fff077819 */ /* 0x000fe20000011409 */
[----:B------:R-:W-:Y:S01]  /*ded0*/  ULDC.64 UR10, c[0x0][0xb88] ;  /* 0x0002e200000a7ab9 */ /* 0x000fe20000000a00 */
[----:B------:R-:W-:Y:S01]  /*dee0*/  LOP3.LUT R20, R21, 0x180, RZ, 0xc0, !PT ;  /* 0x0000018015147812 */ /* 0x000fe200078ec0ff */
[----:B-----5:R-:W-:Y:S01]  /*def0*/  IMAD R41, R8, R43, RZ ;  /* 0x0000002b08297224 */ /* 0x020fe200078e02ff */
[----:B------:R-:W-:Y:S01]  /*df00*/  IADD3 R6, P0, R6, UR8, RZ ;  /* 0x0000000806067c10 */ /* 0x000fe2000ff1e0ff */
[----:B------:R-:W-:Y:S01]  /*df10*/  IMAD.U32 R11, RZ, RZ, UR6 ;  /* 0x00000006ff0b7e24 */ /* 0x000fe2000f8e00ff */
[----:B------:R-:W-:Y:S01]  /*df20*/  SHF.R.U64 R20, R20, 0x3, RZ ;  /* 0x0000000314147819 */ /* 0x000fe200000012ff */
[----:B------:R-:W-:Y:S01]  /*df30*/  IMAD R12, R7, UR10, RZ ;  /* 0x0000000a070c7c24 */ /* 0x000fe2000f8e02ff */
[----:B------:R-:W-:-:S02]  /*df40*/  IADD3 R29, P6, R4, 0x3000, RZ ;  /* 0x00003000041d7810 */ /* 0x000fc40007fde0ff */
[----:B------:R-:W-:Y:S01]  /*df50*/  IADD3.X R7, R10, UR9, R11, P0, !PT ;  /* 0x000000090a077c10 */ /* 0x000fe200087fe40b */
[C---:B------:R-:W-:Y:S01]  /*df60*/  IMAD R11, R9.reuse, UR11, R12 ;  /* 0x0000000b090b7c24 */ /* 0x040fe2000f8e020c */
[----:B------:R-:W-:Y:S01]  /*df70*/  ULDC.64 UR8, c[0x0][0xb50] ;  /* 0x0002d40000087ab9 */ /* 0x000fe20000000a00 */
[----:B------:R-:W-:Y:S01]  /*df80*/  LOP3.LUT R20, R20, R21, RZ, 0x3c, !PT ;  /* 0x0000001514147212 */ /* 0x000fe200078e3cff */
[----:B------:R-:W-:Y:S01]  /*df90*/  IMAD.X R21, RZ, RZ, R5, P2 ;  /* 0x000000ffff157224 */ /* 0x000fe200010e0605 */
[C---:B------:R-:W-:Y:S01]  /*dfa0*/  IADD3 R13, P5, R4.reuse, 0x4800, RZ ;  /* 0x00004800040d7810 */ /* 0x040fe20007fbe0ff */
[----:B------:R-:W-:Y:S01]  /*dfb0*/  IMAD.WIDE.U32 R6, R9, UR10, R6 ;  /* 0x0000000a09067c25 */ /* 0x000fe2000f8e0006 */
[----:B------:R-:W-:Y:S01]  /*dfc0*/  ULDC.64 UR10, c[0x0][0xaa0] ;  /* 0x0002a800000a7ab9 */ /* 0x000fe20000000a00 */
[----:B------:R-:W-:Y:S02]  /*dfd0*/  LOP3.LUT R9, R4, 0x180, RZ, 0xc0, !PT ;  /* 0x0000018004097812 */ /* 0x000fe400078ec0ff */
[----:B------:R-:W-:Y:S01]  /*dfe0*/  IMAD.IADD R7, R7, 0x1, R11 ;  /* 0x0000000107077824 */ /* 0x000fe200078e020b */
[----:B------:R-:W-:-:S02]  /*dff0*/  LEA R10, P0, R6, UR8, 0x2 ;  /* 0x00000008060a7c11 */ /* 0x000fc4000f8010ff */
[----:B------:R-:W-:Y:S02]  /*e000*/  IADD3 R33, P4, R4, 0x6000, RZ ;  /* 0x0000600004217810 */ /* 0x000fe40007f9e0ff */
[----:B------:R-:W-:Y:S01]  /*e010*/  LEA.HI.X R11, R6, UR9, R7, 0x2, P0 ;  /* 0x00000009060b7c11 */ /* 0x000fe200080f1407 */
[----:B------:R-:W-:Y:S01]  /*e020*/  SHFL.IDX PT, R36, R10, RZ, 0x1c1f ;  /* 0x001c1fff0a247589 */ /* 0x000fe200000e0000 */
[----:B------:R-:W-:Y:S01]  /*e030*/  LOP3.LUT P0, RZ, R154, 0x3, RZ, 0xc0, !PT ;  /* 0x000000039aff7812 */ /* 0x000fe2000780c0ff */
[C---:B------:R-:W-:Y:S01]  /*e040*/  VIADD R6, R14.reuse, 0x8 ;  /* 0x000000080e067836 */ /* 0x040fe20000000000 */
[----:B------:R-:W-:Y:S01]  /*e050*/  UIMAD UR8, UR7, UR10, URZ ;  /* 0x0000000a070872a4 */ /* 0x000fe2000f8e023f */
[----:B------:R-:W1:Y:S01]  /*e060*/  SHFL.IDX PT, R37, R11, RZ, 0x1c1f ;  /* 0x001c1fff0b257589 */ /* 0x000e6200000e0000 */
[-C--:B------:R-:W-:Y:S02]  /*e070*/  ISETP.GE.OR P2, PT, R14, R41.reuse, P0 ;  /* 0x000000290e00720c */ /* 0x080fe40000746670 */
[----:B------:R-:W-:Y:S01]  /*e080*/  ISETP.GE.OR P0, PT, R6, R41, P0 ;  /* 0x000000290600720c */ /* 0x000fe20000706670 */
[----:B------:R-:W-:Y:S01]  /*e090*/  SHFL.IDX PT, R38, R10, 0x1, 0x1c1f ;  /* 0x003c1f000a267f89 */ /* 0x000fe200000e0000 */
[----:B------:R-:W-:-:S02]  /*e0a0*/  IADD3 R7, P3, R4, 0x7800, RZ ;  /* 0x0000780004077810 */ /* 0x000fc40007f7e0ff */
[----:B------:R-:W-:Y:S01]  /*e0b0*/  SHF.R.U64 R9, R9, 0x3, RZ ;  /* 0x0000000309097819 */ /* 0x000fe200000012ff */
[----:B------:R-:W2:Y:S01]  /*e0c0*/  SHFL.IDX PT, R39, R11, 0x1, 0x1c1f ;  /* 0x003c1f000b277f89 */ /* 0x000ea200000e0000 */
[----:B------:R-:W-:Y:S01]  /*e0d0*/  UIMAD.WIDE.U32 UR6, UR4, UR10, URZ ;  /* 0x0000000a040672a5 */ /* 0x000fe2000f8e003f */
[----:B------:R-:W-:Y:S01]  /*e0e0*/  LOP3.LUT R28, R29, 0x180, RZ, 0xc0, !PT ;  /* 0x000001801d1c7812 */ /* 0x000fe200078ec0ff */
[----:B------:R-:W-:Y:S01]  /*e0f0*/  UIMAD UR8, UR4, UR11, UR8 ;  /* 0x0000000b040872a4 */ /* 0x000fe2000f8e0208 */
[----:B------:R-:W-:Y:S01]  /*e100*/  LOP3.LUT R12, R13, 0x180, RZ, 0xc0, !PT ;  /* 0x000001800d0c7812 */ /* 0x000fe200078ec0ff */
[----:B------:R-:W-:Y:S01]  /*e110*/  IMAD.X R25, RZ, RZ, R5, P3 ;  /* 0x000000ffff197224 */ /* 0x000fe200018e0605 */
[----:B------:R-:W-:Y:S01]  /*e120*/  ULDC.64 UR10, c[0x0][0xae8] ;  /* 0x0002ba00000a7ab9 */ /* 0x000fe20000000a00 */
[----:B------:R-:W-:Y:S01]  /*e130*/  LOP3.LUT R32, R33, 0x180, RZ, 0xc0, !PT ;  /* 0x0000018021207812 */ /* 0x000fe200078ec0ff */
[----:B-1----:R1:W-:Y:S01]  /*e140*/  @!P2 ST.E desc[UR54][R36.64], R3 ;  /* 0x000000032400a985 */ /* 0x0023e2000c101936 */
[----:B------:R-:W-:Y:S01]  /*e150*/  LOP3.LUT R6, R7, 0x180, RZ, 0xc0, !PT ;  /* 0x0000018007067812 */ /* 0x000fe200078ec0ff */
[----:B------:R-:W-:Y:S01]  /*e160*/  UIADD3 UR7, UR7, UR8, URZ ;  /* 0x0000000807077290 */ /* 0x000fe2000fffe03f */
[----:B------:R-:W-:Y:S01]  /*e170*/  LOP3.LUT R8, R9, R4, RZ, 0x3c, !PT ;  /* 0x0000000409087212 */ /* 0x000fe200078e3cff */
[----:B------:R-:W-:Y:S01]  /*e180*/  UIMAD UR4, UR16, UR10, URZ ;  /* 0x0000000a100472a4 */ /* 0x000fe2000f8e023f */
[----:B------:R-:W-:-:S02]  /*e190*/  SHF.R.U64 R28, R28, 0x3, RZ ;  /* 0x000000031c1c7819 */ /* 0x000fc400000012ff */
[----:B------:R-:W-:Y:S01]  /*e1a0*/  SHF.R.U64 R12, R12, 0x3, RZ ;  /* 0x000000030c0c7819 */ /* 0x000fe200000012ff */
[----:B--2---:R2:W-:Y:S01]  /*e1b0*/  @!P0 ST.E desc[UR54][R38.64], R2 ;  /* 0x0000000226008985 */ /* 0x0045e2000c101936 */
[----:B------:R-:W-:Y:S01]  /*e1c0*/  SHF.R.U64 R32, R32, 0x3, RZ ;  /* 0x0000000320207819 */ /* 0x000fe200000012ff */
[----:B-1----:R-:W1:Y:S01]  /*e1d0*/  @P1 LDC R3, c[0x0][0xbf0] ;  /* 0x0002fc00ff031b82 */ /* 0x002e620000000800 */
[----:B------:R-:W-:Y:S01]  /*e1e0*/  SHF.R.U64 R4, R6, 0x3, RZ ;  /* 0x0000000306047819 */ /* 0x000fe200000012ff */
[----:B------:R-:W-:Y:S01]  /*e1f0*/  UIMAD UR4, UR39, UR11, UR4 ;  /* 0x0000000b270472a4 */ /* 0x000fe2000f8e0204 */
[----:B------:R-:W-:Y:S01]  /*e200*/  LOP3.LUT R28, R28, R29, RZ, 0x3c, !PT ;  /* 0x0000001d1c1c7212 */ /* 0x000fe200078e3cff */
[----:B------:R-:W-:Y:S01]  /*e210*/  UIMAD.WIDE.U32 UR6, UR39, UR10, UR6 ;  /* 0x0000000a270672a5 */ /* 0x000fe2000f8e0006 */
[----:B------:R-:W-:Y:S01]  /*e220*/  LOP3.LUT R12, R12, R13, RZ, 0x3c, !PT ;  /* 0x0000000d0c0c7212 */ /* 0x000fe200078e3cff */
[----:B------:R-:W-:Y:S01]  /*e230*/  ULDC.64 UR8, c[0x0][0xaf0] ;  /* 0x0002bc0000087ab9 */ /* 0x000fe20000000a00 */
[----:B------:R-:W-:Y:S01]  /*e240*/  LOP3.LUT R32, R32, R33, RZ, 0x3c, !PT ;  /* 0x0000002120207212 */ /* 0x000fe200078e3cff */
[----:B--2---:R-:W-:Y:S01]  /*e250*/  IMAD R2, R152, 0x60, R153 ;  /* 0x0000006098027824 */ /* 0x004fe200078e0299 */
[----:B------:R-:W-:Y:S01]  /*e260*/  UIADD3 UR7, UR7, UR4, URZ ;  /* 0x0000000407077290 */ /* 0x000fe2000fffe03f */
[--C-:B------:R-:W-:Y:S01]  /*e270*/  IMAD.X R29, RZ, RZ, R5.reuse, P6 ;  /* 0x000000ffff1d7224 */ /* 0x100fe200030e0605 */
[----:B------:R-:W-:Y:S01]  /*e280*/  LOP3.LUT R24, R4, R7, RZ, 0x3c, !PT ;  /* 0x0000000704187212 */ /* 0x000fe200078e3cff */
[----:B------:R-:W-:Y:S01]  /*e290*/  VIADD R37, R2, UR41 ;  /* 0x0000002902257c36 */ /* 0x000fe20008000000 */
[----:B------:R-:W-:Y:S01]  /*e2a0*/  UIMAD UR4, UR15, UR8, URZ ;  /* 0x000000080f0472a4 */ /* 0x000fe2000f8e023f */
[----:B------:R-:W-:-:S02]  /*e2b0*/  IMAD.X R13, RZ, RZ, R5, P5 ;  /* 0x000000ffff0d7224 */ /* 0x000fc400028e0605 */
[----:B0-----:R-:W-:-:S04]  /*e2c0*/  @P1 IMAD.HI.U32 R2, R37, R40, RZ ;  /* 0x0000002825021227 */ /* 0x001fc800078e00ff */
[--C-:B------:R-:W-:Y:S02]  /*e2d0*/  IMAD.X R33, RZ, RZ, R5.reuse, P4 ;  /* 0x000000ffff217224 */ /* 0x100fe400020e0605 */
[----:B------:R-:W-:Y:S01]  /*e2e0*/  IMAD.MOV.U32 R9, RZ, RZ, R5 ;  /* 0x000000ffff097224 */ /* 0x000fe200078e0005 */
[----:B------:R-:W-:Y:S01]  /*e2f0*/  UIMAD UR4, UR14, UR9, UR4 ;  /* 0x000000090e0472a4 */ /* 0x000fe2000f8e0204 */
[----:B------:R0:W5:Y:S01]  /*e300*/  LD.E.128 R4, desc[UR54][R20.64] ;  /* 0x0000003614047980 */ /* 0x000162000c101d00 */
[----:B------:R-:W-:-:S03]  /*e310*/  UIMAD.WIDE.U32 UR6, UR14, UR8, UR6 ;  /* 0x000000080e0672a5 */ /* 0x000fc6000f8e0006 */
[----:B------:R-:W-:Y:S01]  /*e320*/  ULDC.64 UR8, c[0x0][0xae0] ;  /* 0x0002b80000087ab9 */ /* 0x000fe20000000a00 */
[----:B------:R-:W5:Y:S04]  /*e330*/  LD.E.128 R8, desc[UR54][R8.64] ;  /* 0x0000003608087980 */ /* 0x000f68000c101d00 */
[----:B------:R-:W5:Y:S01]  /*e340*/  LD.E.128 R28, desc[UR54][R28.64] ;  /* 0x000000361c1c7980 */ /* 0x000f62000c101d00 */
[----:B0-----:R-:W-:Y:S01]  /*e350*/  IMAD.MOV.U32 R21, RZ, RZ, R37 ;  /* 0x000000ffff157224 */ /* 0x001fe200078e0025 */
[----:B-1----:R-:W-:Y:S01]  /*e360*/  @P1 SHF.R.U32.HI R21, RZ, R3, R2 ;  /* 0x00000003ff151219 */ /* 0x002fe20000011602 */
[----:B------:R-:W-:Y:S01]  /*e370*/  UIADD3 UR4, UR7, UR4, URZ ;  /* 0x0000000407047290 */ /* 0x000fe2000fffe03f */
[----:B------:R-:W5:Y:S02]  /*e380*/  LD.E.128 R12, desc[UR54][R12.64] ;  /* 0x000000360c0c7980 */ /* 0x000f64000c101d00 */
[--C-:B------:R-:W-:Y:S01]  /*e390*/  SHF.R.S32.HI R20, RZ, 0x1f, R21.reuse ;  /* 0x0000001fff147819 */ /* 0x100fe20000011415 */
[----:B------:R-:W-:Y:S01]  /*e3a0*/  IMAD.MOV R36, RZ, RZ, -R21 ;  /* 0x000000ffff247224 */ /* 0x000fe200078e0a15 */
[----:B------:R-:W5:Y:S01]  /*e3b0*/  LD.E.128 R32, desc[UR54][R32.64] ;  /* 0x0000003620207980 */ /* 0x000f62000c101d00 */
[----:B------:R-:W-:-:S02]  /*e3c0*/  IMAD.U32 R3, RZ, RZ, UR7 ;  /* 0x00000007ff037e24 */ /* 0x000fc4000f8e00ff */
[----:B------:R-:W-:Y:S01]  /*e3d0*/  IMAD R20, R20, UR8, RZ ;  /* 0x0000000814147c24 */ /* 0x000fe2000f8e02ff */
[----:B------:R-:W5:Y:S01]  /*e3e0*/  LD.E.128 R24, desc[UR54][R24.64] ;  /* 0x0000003618187980 */ /* 0x000f62000c101d00 */
[----:B------:R-:W-:Y:S02]  /*e3f0*/  IMAD R37, R43, R36, R37 ;  /* 0x000000242b257224 */ /* 0x000fe400078e0225 */
[----:B------:R-:W-:Y:S01]  /*e400*/  IMAD.U32 R2, RZ, RZ, UR6 ;  /* 0x00000006ff027e24 */ /* 0x000fe2000f8e00ff */
[----:B------:R-:W-:Y:S01]  /*e410*/  @!PT LDS RZ, [RZ] ;  /* 0x00000000fffff984 */ /* 0x000fe20000000800 */
[----:B------:R-:W-:Y:S01]  /*e420*/  @!PT LDS RZ, [RZ] ;  /* 0x00000000fffff984 */ /* 0x000fe20000000800 */
[----:B------:R-:W-:Y:S01]  /*e430*/  @!PT LDS RZ, [RZ] ;  /* 0x00000000fffff984 */ /* 0x000fe20000000800 */
[----:B------:R-:W-:Y:S01]  /*e440*/  @!PT LDS RZ, [RZ] ;  /* 0x00000000fffff984 */ /* 0x000fe20000000800 */
[----:B------:R0:W-:Y:S06]  /*e450*/  MEMBAR.ALL.CTA ;  /* 0x0000000000007992 */ /* 0x0001ec0000008000 */
[----:B0-----:R-:W0:Y:S01]  /*e460*/  FENCE.VIEW.ASYNC.S ;  /* 0x00000000000073c6 */ /* 0x001e220000000000 */
[----:B------:R-:W-:Y:S01]  /*e470*/  IMAD.U32 R3, RZ, RZ, UR4 ;  /* 0x00000004ff037e24 */ /* 0x000fe2000f8e00ff */
[----:B------:R-:W-:Y:S01]  /*e480*/  ULDC.64 UR6, c[0x0][0xad8] ;  /* 0x0002b60000067ab9 */ /* 0x000fe20000000a00 */
[C---:B------:R-:W-:Y:S01]  /*e490*/  IMAD R39, R21.reuse, UR9, R20 ;  /* 0x0000000915277c24 */ /* 0x040fe2000f8e0214 */
        /* <DEDUP_REMOVED lines=18> */
[----:B------:R-:W-:Y:S02]  /*e5c0*/  SHF.R.S32.HI R45, RZ, 0x1f, R22 ;  /* 0x0000001fff2d7819 */ /* 0x000fe40000011416 */
        /* <DEDUP_REMOVED lines=14> */
.L_x_1098:
[----:B------:R-:W-:Y:S05]  /*e6b0*/  BSYNC B1 ;  /* 0x0000000000017941 */ /* 0x000fea0003800000 */
.L_x_1097:
        /* <DEDUP_REMOVED lines=19> */
.L_x_1095:
        /* <DEDUP_REMOVED lines=11> */
[----:B------:R-:W-:Y:S01]  /*e8a0*/  UISETP.NE.U32.AND UP1, UPT, UR6, URZ, UPT ;  /* 0x0000003f0600728c */ /* 0x000fe2000bf25070 */
[----:B------:R-:W-:Y:S02]  /*e8b0*/  IMAD.U32 R0, RZ, RZ, UR4 ;  /* 0x00000004ff007e24 */ /* 0x000fe4000f8e00ff */
[----:B------:R-:W2:Y:S01]  /*e8c0*/  @P2 LDG.E R6, desc[UR54][R2.64] ;  /* 0x0000003602062981 */ /* 0x000ea2000c1e1900 */
[----:B------:R-:W-:Y:S01]  /*e8d0*/  UISETP.NE.AND.EX UP1, UPT, UR7, URZ, UPT, UP1 ;  /* 0x0000003f0700728c */ /* 0x000fe2000bf25310 */
[----:B------:R-:W1:Y:S05]  /*e8e0*/  S2R R7, SR_TID.X ;  /* 0x0000000000077919 */ /* 0x000e6a0000002100 */
        /* <DEDUP_REMOVED lines=9> */
[----:B-1----:R-:W-:-:S10]  /*e980*/  VIADD R7, R7, 0xffffff80 ;  /* 0xffffff8007077836 */ /* 0x002fd40000000000 */
[----:B------:R-:W0:Y:S01]  /*e990*/  @P0 LDC R9, c[0x0][0xbec] ;  /* 0x0002fb00ff090b82 */ /* 0x000e220000000800 */
[----:B------:R-:W-:Y:S02]  /*e9a0*/  ISETP.GE.AND P1, PT, R7, 0xc0, PT ;  /* 0x000000c00700780c */ /* 0x000fe40003f26270 */
[----:B--2---:R-:W-:Y:S01]  /*e9b0*/  @P2 R2UR UR4, R6 ;  /* 0x00000000060422ca */ /* 0x004fe200000e0000 */
[----:B0--3--:R-:W-:-:S14]  /*e9c0*/  @P3 BRA `(.L_x_1100) ;  /* 0x0000000000103947 */ /* 0x009fdc0003800000 */
[----:B------:R-:W-:Y:S05]  /*e9d0*/  @!P2 BRA `(.L_x_1100) ;  /* 0x00000000000ca947 */ /* 0x000fea0003800000 */
[----:B------:R-:W2:Y:S04]  /*e9e0*/  LDG.E R5, desc[UR54][R2.64] ;  /* 0x0000003602057981 */ /* 0x000ea8000c1e1900 */
[----:B-----5:R-:W2:Y:S02]  /*e9f0*/  LDG.E R0, desc[UR54][R2.64+0x4] ;  /* 0x0000043602007981 */ /* 0x020ea4000c1e1900 */
[----:B--2---:R-:W-:-:S07]  /*ea00*/  IMAD.IADD R0, R0, 0x1, -R5 ;  /* 0x0000000100007824 */ /* 0x004fce00078e0a05 */
.L_x_1100:
[----:B------:R-:W-:Y:S01]  /*ea10*/  USHF.R.S32.HI UR6, URZ, 0x1f, UR40 ;  /* 0x0000001f3f067899 */ /* 0x000fe20008011428 */
[----:B------:R-:W-:Y:S01]  /*ea20*/  BSSY B1, `(.L_x_1101) ;  /* 0x000002e000017945 */ /* 0x000fe20003800000 */
[----:B------:R-:W-:Y:S02]  /*ea30*/  USHF.R.S32.HI UR9, URZ, 0x1f, UR4 ;  /* 0x0000001f3f097899 */ /* 0x000fe40008011404 */
[----:B------:R-:W-:Y:S02]  /*ea40*/  USEL UR11, UR40, URZ, !UP0 ;  /* 0x0000003f280b7287 */ /* 0x000fe4000c000000 */
[----:B------:R-:W-:Y:S01]  /*ea50*/  USEL UR12, UR6, URZ, !UP0 ;  /* 0x0000003f060c7287 */ /* 0x000fe2000c000000 */
[----:B------:R-:W-:Y:S11]  /*ea60*/  @P1 BRA `(.L_x_1102) ;  /* 0x0000000000a41947 */ /* 0x000ff60003800000 */
[----:B------:R-:W0:Y:S01]  /*ea70*/  S2R R3, SR_TID.X ;  /* 0x0000000000037919 */ /* 0x000e220000002100 */
[----:B------:R-:W1:Y:S01]  /*ea80*/  LDC R7, c[0x0][0xbe8] ;  /* 0x0002fa00ff077b82 */ /* 0x000e620000000800 */
[----:B------:R-:W-:Y:S02]  /*ea90*/  IMAD.U32 R4, RZ, RZ, UR41 ;  /* 0x00000029ff047e24 */ /* 0x000fe4000f8e00ff */
[----:B-1---5:R-:W-:-:S03]  /*eaa0*/  IMAD R2, R0, R7, RZ ;  /* 0x0000000700027224 */ /* 0x022fc600078e02ff */
[----:B0-----:R-:W-:-:S04]  /*eab0*/  IADD3 R4, R4, -0x80, R3 ;  /* 0xffffff8004047810 */ /* 0x001fc80007ffe003 */
[----:B------:R-:W-:-:S13]  /*eac0*/  ISETP.GE.AND P1, PT, R4, R2, PT ;  /* 0x000000020400720c */ /* 0x000fda0003f26270 */
[----:B------:R-:W-:Y:S05]  /*ead0*/  @P1 BRA `(.L_x_1102) ;  /* 0x0000000000881947 */ /* 0x000fea0003800000 */
[----:B------:R-:W-:Y:S01]  /*eae0*/  ISETP.NE.AND P1, PT, R7, 0x1, PT ;  /* 0x000000010700780c */ /* 0x000fe20003f25270 */
[----:B------:R-:W-:Y:S01]  /*eaf0*/  ULDC.64 UR14, c[0x0][0xb90] ;  /* 0x0002e400000e7ab9 */ /* 0x000fe20000000a00 */
[----:B------:R-:W-:Y:S01]  /*eb00*/  UMOV UR6, UR4 ;  /* 0x0000000400067c82 */ /* 0x000fe20008000000 */
[----:B------:R-:W-:Y:S01]  /*eb10*/  UIMAD UR8, UR10, UR14, URZ ;  /* 0x0000000e0a0872a4 */ /* 0x000fe2000f8e023f */
[----:B------:R-:W-:Y:S01]  /*eb20*/  IMAD.MOV.U32 R2, RZ, RZ, R4 ;  /* 0x000000ffff027224 */ /* 0x000fe200078e0004 */
[----:B------:R-:W-:Y:S02]  /*eb30*/  UMOV UR7, UR9 ;  /* 0x0000000900077c82 */ /* 0x000fe40008000000 */
[----:B------:R-:W-:Y:S02]  /*eb40*/  UIMAD.WIDE.U32 UR6, UR39, UR14, UR6 ;  /* 0x0000000e270672a5 */ /* 0x000fe4000f8e0006 */
[----:B------:R-:W-:-:S03]  /*eb50*/  UIMAD UR8, UR39, UR15, UR8 ;  /* 0x0000000f270872a4 */ /* 0x000fc6000f8e0208 */
[----:B------:R-:W-:Y:S01]  /*eb60*/  ULDC.64 UR14, c[0x0][0xb98] ;  /* 0x0002e600000e7ab9 */ /* 0x000fe20000000a00 */
[----:B------:R-:W0:Y:S01]  /*eb70*/  @P1 LDC R3, c[0x0][0xbec] ;  /* 0x0002fb00ff031b82 */ /* 0x000e220000000800 */
[----:B------:R-:W-:Y:S02]  /*eb80*/  UIADD3 UR7, UR7, UR8, URZ ;  /* 0x0000000807077290 */ /* 0x000fe4000fffe03f */
[----:B------:R-:W-:Y:S02]  /*eb90*/  UIMAD UR8, UR12, UR14, URZ ;  /* 0x0000000e0c0872a4 */ /* 0x000fe4000f8e023f */
[----:B------:R-:W-:Y:S02]  /*eba0*/  UIMAD.WIDE.U32 UR6, UR11, UR14, UR6 ;  /* 0x0000000e0b0672a5 */ /* 0x000fe4000f8e0006 */
[----:B------:R-:W-:Y:S01]  /*ebb0*/  UIMAD UR8, UR11, UR15, UR8 ;  /* 0x0000000f0b0872a4 */ /* 0x000fe2000f8e0208 */
[----:B------:R-:W1:Y:S02]  /*ebc0*/  @P1 LDC R6, c[0x0][0xbf0] ;  /* 0x0002fc00ff061b82 */ /* 0x000e640000000800 */
[----:B------:R-:W-:Y:S01]  /*ebd0*/  ULDC.64 UR14, c[0x0][0xb88] ;  /* 0x0002e200000e7ab9 */ /* 0x000fe20000000a00 */
[----:B0-----:R-:W-:-:S05]  /*ebe0*/  @P1 IMAD.HI.U32 R3, R4, R3, RZ ;  /* 0x0000000304031227 */ /* 0x001fca00078e00ff */
[----:B-1----:R-:W-:Y:S01]  /*ebf0*/  @P1 SHF.R.U32.HI R2, RZ, R6, R3 ;  /* 0x00000006ff021219 */ /* 0x002fe20000011603 */
[----:B------:R-:W-:-:S03]  /*ec00*/  IMAD.U32 R6, RZ, RZ, UR8 ;  /* 0x00000008ff067e24 */ /* 0x000fc6000f8e00ff */
[--C-:B------:R-:W-:Y:S01]  /*ec10*/  SHF.R.S32.HI R3, RZ, 0x1f, R2.reuse ;  /* 0x0000001fff037819 */ /* 0x100fe20000011402 */
[----:B------:R-:W-:Y:S01]  /*ec20*/  IMAD.MOV R5, RZ, RZ, -R2 ;  /* 0x000000ffff057224 */ /* 0x000fe200078e0a02 */
[----:B------:R-:W-:-:S03]  /*ec30*/  IADD3 R2, P1, R2, UR6, RZ ;  /* 0x0000000602027c10 */ /* 0x000fc6000ff3e0ff */
[----:B------:R-:W-:Y:S01]  /*ec40*/  IMAD R5, R7, R5, R4 ;  /* 0x0000000507057224 */ /* 0x000fe200078e0204 */
[----:B------:R-:W-:Y:S01]  /*ec50*/  IADD3.X R3, R3, UR7, R6, P1, !PT ;  /* 0x0000000703037c10 */ /* 0x000fe20008ffe406 */
[----:B------:R-:W-:-:S03]  /*ec60*/  ULDC.64 UR6, c[0x0][0xb50] ;  /* 0x0002d40000067ab9 */ /* 0x000fc60000000a00 */
[----:B------:R-:W-:Y:S01]  /*ec70*/  SHF.R.S32.HI R4, RZ, 0x1f, R5 ;  /* 0x0000001fff047819 */ /* 0x000fe20000011405 */
[----:B------:R-:W-:-:S04]  /*ec80*/  IMAD.WIDE.U32 R2, R5, UR14, R2 ;  /* 0x0000000e05027c25 */ /* 0x000fc8000f8e0002 */
[----:B------:R-:W-:-:S04]  /*ec90*/  IMAD R4, R4, UR14, RZ ;  /* 0x0000000e04047c24 */ /* 0x000fc8000f8e02ff */
[----:B------:R-:W-:Y:S01]  /*eca0*/  IMAD R7, R5, UR15, R4 ;  /* 0x0000000f05077c24 */ /* 0x000fe2000f8e0204 */
[----:B------:R-:W-:-:S03]  /*ecb0*/  LEA R4, P1, R2, UR6, 0x2 ;  /* 0x0000000602047c11 */ /* 0x000fc6000f8210ff */
[----:B------:R-:W-:-:S05]  /*ecc0*/  IMAD.IADD R3, R3, 0x1, R7 ;  /* 0x0000000103037824 */ /* 0x000fca00078e0207 */
[----:B------:R-:W-:Y:S01]  /*ecd0*/  LEA.HI.X R5, R2, UR7, R3, 0x2, P1 ;  /* 0x0000000702057c11 */ /* 0x000fe200088f1403 */
[----:B------:R-:W-:-:S05]  /*ece0*/  IMAD.MOV.U32 R3, RZ, RZ, -0x800000 ;  /* 0xff800000ff037424 */ /* 0x000fca00078e00ff */
[----:B------:R0:W-:Y:S02]  /*ecf0*/  STG.E desc[UR54][R4.64], R3 ;  /* 0x0000000304007986 */ /* 0x0001e4000c101936 */
.L_x_1102:
[----:B------:R-:W-:Y:S05]  /*ed00*/  BSYNC B1 ;  /* 0x0000000000017941 */ /* 0x000fea0003800000 */
.L_x_1101:
[----:B0-----:R-:W0:Y:S01]  /*ed10*/  @P0 LDC R3, c[0x0][0xbf0] ;  /* 0x0002fc00ff030b82 */ /* 0x001e220000000800 */
[----:B------:R-:W-:Y:S01]  /*ed20*/  ULDC.64 UR14, c[0x0][0xaa0] ;  /* 0x0002a800000e7ab9 */ /* 0x000fe20000000a00 */
[----:B------:R-:W-:Y:S01]  /*ed30*/  IMAD R2, R152, 0x60, R153 ;  /* 0x0000006098027824 */ /* 0x000fe200078e0299 */
[----:B------:R-:W-:Y:S01]  /*ed40*/  UIMAD UR8, UR9, UR14, URZ ;  /* 0x0000000e090872a4 */ /* 0x000fe2000f8e023f */
[----:B------:R-:W-:Y:S01]  /*ed50*/  BSSY B1, `(.L_x_1103) ;  /* 0x000003a000017945 */ /* 0x000fe20003800000 */
[----:B------:R-:W-:Y:S01]  /*ed60*/  UIMAD.WIDE.U32 UR6, UR4, UR14, URZ ;  /* 0x0000000e040672a5 */ /* 0x000fe2000f8e003f */
[----:B------:R-:W-:Y:S01]  /*ed70*/  VIADD R4, R2, UR41 ;  /* 0x0000002902047c36 */ /* 0x000fe20008000000 */
[----:B------:R-:W-:Y:S01]  /*ed80*/  UIMAD UR8, UR4, UR15, UR8 ;  /* 0x0000000f040872a4 */ /* 0x000fe2000f8e0208 */
[----:B------:R-:W-:Y:S02]  /*ed90*/  SHF.R.S32.HI R10, RZ, 0x1f, R22 ;  /* 0x0000001fff0a7819 */ /* 0x000fe40000011416 */
[----:B------:R-:W-:Y:S01]  /*eda0*/  ULDC.64 UR14, c[0x0][0xae8] ;  /* 0x0002ba00000e7ab9 */ /* 0x000fe20000000a00 */
[----:B------:R-:W-:Y:S01]  /*edb0*/  UIADD3 UR7, UR7, UR8, URZ ;  /* 0x0000000807077290 */ /* 0x000fe2000fffe03f */
[----:B------:R-:W-:Y:S01]  /*edc0*/  @P0 IMAD.HI.U32 R2, R4, R9, RZ ;  /* 0x0000000904020227 */ /* 0x000fe200078e00ff */
[----:B------:R-:W-:Y:S01]  /*edd0*/  UIMAD UR4, UR10, UR14, URZ ;  /* 0x0000000e0a0472a4 */ /* 0x000fe2000f8e023f */
[----:B------:R-:W-:Y:S01]  /*ede0*/  SHF.R.S32.HI R14, RZ, 0x1f, R19 ;  /* 0x0000001fff0e7819 */ /* 0x000fe20000011413 */
[----:B------:R-:W-:Y:S01]  /*edf0*/  UIMAD.WIDE.U32 UR6, UR39, UR14, UR6 ;  /* 0x0000000e270672a5 */ /* 0x000fe2000f8e0006 */
[----:B------:R-:W-:Y:S01]  /*ee00*/  IMAD.MOV.U32 R5, RZ, RZ, R4 ;  /* 0x000000ffff057224 */ /* 0x000fe200078e0004 */
[----:B------:R-:W-:Y:S01]  /*ee10*/  UIMAD UR4, UR39, UR15, UR4 ;  /* 0x0000000f270472a4 */ /* 0x000fe2000f8e0204 */
[----:B------:R-:W-:-:S03]  /*ee20*/  ULDC.64 UR8, c[0x0][0xaf0] ;  /* 0x0002bc0000087ab9 */ /* 0x000fc60000000a00 */
[----:B------:R-:W-:Y:S02]  /*ee30*/  UIADD3 UR7, UR7, UR4, URZ ;  /* 0x0000000407077290 */ /* 0x000fe4000fffe03f */
[----:B------:R-:W-:Y:S01]  /*ee40*/  UIMAD UR4, UR12, UR8, URZ ;  /* 0x000000080c0472a4 */ /* 0x000fe2000f8e023f */
[----:B0-----:R-:W-:Y:S01]  /*ee50*/  @P0 SHF.R.U32.HI R5, RZ, R3, R2 ;  /* 0x00000003ff050219 */ /* 0x001fe20000011602 */
        /* <DEDUP_REMOVED lines=15> */
[----:B------:R-:W-:Y:S02]  /*ef50*/  IMAD R4, R4, UR6, RZ ;  /* 0x0000000604047c24 */ /* 0x000fe4000f8e02ff */
[----:B------:R-:W-:Y:S02]  /*ef60*/  IMAD.IADD R3, R3, 0x1, R9 ;  /* 0x0000000103037824 */ /* 0x000fe400078e0209 */
[----:B-----5:R-:W-:Y:S02]  /*ef70*/  IMAD R11, R0, R11, RZ ;  /* 0x0000000b000b7224 */ /* 0x020fe400078e02ff */
[----:B------:R-:W-:Y:S02]  /*ef80*/  VIADD R0, R153, UR41 ;  /* 0x0000002999007c36 */ /* 0x000fe40008000000 */
[C---:B------:R-:W-:Y:S02]  /*ef90*/  IMAD R5, R7.reuse, UR7, R4 ;  /* 0x0000000707057c24 */ /* 0x040fe4000f8e0204 */
[----:B------:R-:W-:Y:S01]  /*efa0*/  IMAD.WIDE.U32 R2, R7, UR6, R2 ;  /* 0x0000000607027c25 */ /* 0x000fe2000f8e0002 */
[----:B------:R-:W-:Y:S01]  /*efb0*/  ISETP.GE.AND P0, PT, R0, R11, PT ;  /* 0x0000000b0000720c */ /* 0x000fe20003f06270 */
[----:B------:R-:W-:-:S02]  /*efc0*/  ULDC.64 UR6, c[0x0][0xa80] ;  /* 0x0002a00000067ab9 */ /* 0x000fc40000000a00 */
        /* <DEDUP_REMOVED lines=18> */
.L_x_1104:
[----:B------:R-:W-:Y:S05]  /*f0f0*/  BSYNC B1 ;  /* 0x0000000000017941 */ /* 0x000fea0003800000 */
.L_x_1103:
        /* <DEDUP_REMOVED lines=11> */
[----:B0---4-:R-:W-:Y:S01]  /*f1b0*/  @!P2 IMAD.WIDE R4, R18, 0x2, R2 ;  /* 0x000000021204a825 */ /* 0x011fe200078e0202 */
[-C--:B------:R-:W-:Y:S02]  /*f1c0*/  @!P3 LEA.HI.X R7, R19, R3.reuse, R14, 0x1, P0 ;  /* 0x000000031307b211 */ /* 0x080fe400000f0c0e */
[----:B------:R-:W-:Y:S02]  /*f1d0*/  @!P4 LEA.HI.X R9, R22, R3, R10, 0x1, P1 ;  /* 0x000000031609c211 */ /* 0x000fe400008f0c0a */
[----:B------:R0:W-:Y:S04]  /*f1e0*/  @!P2 ST.E.128 desc[UR54][R4.64], RZ ;  /* 0x000000ff0400a985 */ /* 0x0001e8000c101d36 */
[----:B------:R0:W-:Y:S04]  /*f1f0*/  @!P3 ST.E.128 desc[UR54][R6.64], RZ ;  /* 0x000000ff0600b985 */ /* 0x0001e8000c101d36 */
[----:B------:R0:W-:Y:S02]  /*f200*/  @!P4 ST.E.128 desc[UR54][R8.64], RZ ;  /* 0x000000ff0800c985 */ /* 0x0001e4000c101d36 */
.L_x_1099:
[----:B------:R-:W-:Y:S05]  /*f210*/  BSYNC B0 ;  /* 0x0000000000007941 */ /* 0x000fea0003800000 */
.L_x_1094:
[----:B------:R-:W-:Y:S02]  /*f220*/  ULDC UR4, c[0x0][0xc3c] ;  /* 0x00030f0000047ab9 */ /* 0x000fe40000000800 */
[----:B------:R-:W-:-:S06]  /*f230*/  UISETP.GE.AND UP0, UPT, UR50, UR4, UPT ;  /* 0x000000043200728c */ /* 0x000fcc000bf06270 */
[----:B------:R-:W-:-:S13]  /*f240*/  PLOP3.LUT P0, PT, PT, PT, UP0, 0x80, 0x0 ;  /* 0x000000000000781c */ /* 0x000fda0003f0f008 */
[----:B------:R-:W-:Y:S05]  /*f250*/  @!P0 BRA `(.L_x_1105) ;  /* 0xffffff1800a88947 */ /* 0x000fea000383ffff */
[----:B------:R-:W-:Y:S05]  /*f260*/  EXIT ;  /* 0x000000000000794d */ /* 0x000fea0003800000 */
.L_x_1004:
        /* <DEDUP_REMOVED lines=25> */
[----:B------:R-:W-:Y:S01]  /*f400*/  IMAD.MOV.U32 R16, RZ, RZ, RZ ;  /* 0x000000ffff107224 */ /* 0x000fe200078e00ff */
[C---:B------:R-:W-:Y:S02]  /*f410*/  ISETP.GE.U32.AND P2, PT, R5.reuse, 0x2, PT ;  /* 0x000000020500780c */ /* 0x040fe40003f46070 */
        /* <DEDUP_REMOVED lines=12> */
[----:B------:R-:W-:-:S03]  /*f4e0*/  IMAD.MOV.U32 R6, RZ, RZ, RZ ;  /* 0x000000ffff067224 */ /* 0x000fc600078e00ff */
        /* <DEDUP_REMOVED lines=13> */
[----:B------:R-:W-:Y:S01]  /*f5c0*/  ULDC UR4, c[0x0][0xc3c] ;  /* 0x00030f0000047ab9 */ /* 0x000fe20000000800 */
[----:B------:R-:W-:-:S07]  /*f5d0*/  IMAD.MOV.U32 R6, RZ, RZ, RZ ;  /* 0x000000ffff067224 */ /* 0x000fce00078e00ff */
.L_x_1111:
[----:B------:R-:W-:-:S05]  /*f5e0*/  VIADD R6, R6, 0x1f ;  /* 0x0000001f06067836 */ /* 0x000fca0000000000 */
[----:B------:R-:W-:-:S13]  /*f5f0*/  ISETP.GE.AND P6, PT, R6, UR4, PT ;  /* 0x0000000406007c0c */ /* 0x000fda000bfc6270 */
[----:B------:R-:W-:Y:S05]  /*f600*/  @P6 BRA `(.L_x_1108) ;  /* 0x0000000400e46947 */ /* 0x000fea0003800000 */
[----:B------:R-:W-:Y:S01]  /*f610*/  IMAD.IADD R9, R5, 0x1, R6 ;  /* 0x0000000105097824 */ /* 0x000fe200078e0206 */
[----:B------:R-:W-:Y:S01]  /*f620*/  BSSY B0, `(.L_x_1109) ;  /* 0x0000007000007945 */ /* 0x000fe20003800000 */
[----:B------:R-:W-:-:S03]  /*f630*/  IMAD.MOV.U32 R4, RZ, RZ, RZ ;  /* 0x000000ffff047224 */ /* 0x000fc600078e00ff */
[----:B------:R-:W-:-:S13]  /*f640*/  ISETP.GE.OR P6, PT, R9, UR4, !P0 ;  /* 0x0000000409007c0c */ /* 0x000fda000c7c6670 */
[----:B------:R-:W-:Y:S05]  /*f650*/  @P6 BRA `(.L_x_1110) ;  /* 0x00000000000c6947 */ /* 0x000fea0003800000 */
[----:B------:R-:W0:Y:S02]  /*f660*/  LDC.64 R2, c[0x0][0xc80] ;  /* 0x00032000ff027b82 */ /* 0x000e240000000a00 */
[----:B0-----:R-:W-:-:S05]  /*f670*/  IMAD.WIDE R2, R9, 0x4, R2 ;  /* 0x0000000409027825 */ /* 0x001fca00078e0202 */
[----:B------:R0:W5:Y:S02]  /*f680*/  LDG.E R4, desc[UR54][R2.64] ;  /* 0x0000003602047981 */ /* 0x000164000c1e1900 */
.L_x_1110:
[----:B------:R-:W-:Y:S05]  /*f690*/  BSYNC B0 ;  /* 0x0000000000007941 */ /* 0x000fea0003800000 */
.L_x_1109:
        /* <DEDUP_REMOVED lines=13> */
[----:B0-----:R-:W-:Y:S02]  /*f770*/  SEL R12, R9, RZ, P5 ;  /* 0x000000ff090c7207 */ /* 0x001fe40002800000 */
[----:B------:R-:W0:Y:S03]  /*f780*/  LDC R9, c[0x0][0xc38] ;  /* 0x00030e00ff097b82 */ /* 0x000e260000000800 */
[----:B------:R-:W-:-:S05]  /*f790*/  IMAD.IADD R12, R11, 0x1, R12 ;  /* 0x000000010b0c7824 */ /* 0x000fca00078e020c */
[----:B------:R-:W0:Y:S02]  /*f7a0*/  SHFL.IDX PT, R14, R12, 0x1f, 0x1f ;  /* 0x03e01f000c0e7f89 */ /* 0x000e2400000e0000 */
[----:B0-----:R-:W-:-:S04]  /*f7b0*/  IMAD R3, R14, R9, RZ ;  /* 0x000000090e037224 */ /* 0x001fc800078e02ff */
[----:B------:R-:W-:-:S05]  /*f7c0*/  IMAD.IADD R8, R3, 0x1, R8 ;  /* 0x0000000103087824 */ /* 0x000fca00078e0208 */
[----:B------:R-:W-:-:S13]  /*f7d0*/  ISETP.GT.AND P6, PT, R8, R7, PT ;  /* 0x000000070800720c */ /* 0x000fda0003fc4270 */
[----:B------:R-:W-:Y:S05]  /*f7e0*/  @!P6 BRA `(.L_x_1111) ;  /* 0xfffffffc007ce947 */ /* 0x000fea000383ffff */
[----:B------:R-:W-:-:S07]  /*f7f0*/  IMAD.MOV.U32 R10, RZ, RZ, R12 ;  /* 0x000000ffff0a7224 */ /* 0x000fce00078e000c */
.L_x_1107:
[----:B------:R-:W-:-:S04]  /*f800*/  IMAD.IADD R12, R8, 0x1, -R3 ;  /* 0x00000001080c7824 */ /* 0x000fc800078e0a03 */
[----:B------:R-:W-:-:S05]  /*f810*/  IMAD R2, R10, R9, R12 ;  /* 0x000000090a027224 */ /* 0x000fca00078e020c */
[----:B------:R-:W-:Y:S02]  /*f820*/  ISETP.GT.AND P0, PT, R2, R7, PT ;  /* 0x000000070200720c */ /* 0x000fe40003f04270 */
[----:B------:R-:W0:Y:S11]  /*f830*/  LDC.64 R2, c[0x0][0xc90] ;  /* 0x00032400ff027b82 */ /* 0x000e360000000a00 */
[----:B------:R-:W-:-:S04]  /*f840*/  VOTE.ANY R14, PT, !P0 ;  /* 0x00000000000e7806 */ /* 0x000fc800040e0100 */
[----:B------:R-:W1:Y:S02]  /*f850*/  POPC R13, R14 ;  /* 0x0000000e000d7309 */ /* 0x000e640000000000 */
[----:B-1----:R-:W-:-:S04]  /*f860*/  IMAD.IADD R19, R13, 0x1, R6 ;  /* 0x000000010d137824 */ /* 0x002fc800078e0206 */
[----:B0-----:R-:W-:-:S05]  /*f870*/  IMAD.WIDE R2, R19, 0x4, R2 ;  /* 0x0000000413027825 */ /* 0x001fca00078e0202 */
[----:B------:R-:W2:Y:S01]  /*f880*/  LDG.E R6, desc[UR54][R2.64] ;  /* 0x0000003602067981 */ /* 0x000ea2000c1e1900 */
[----:B------:R-:W-:-:S03]  /*f890*/  ISETP.NE.AND P0, PT, R14, RZ, PT ;  /* 0x000000ff0e00720c */ /* 0x000fc60003f05270 */
[----:B------:R-:W0:Y:S02]  /*f8a0*/  SHFL.IDX PT, R4, R4, R13, 0x1f ;  /* 0x00001f0d04047589 */ /* 0x000e2400000e0000 */
[----:B0-----:R-:W-:-:S13]  /*f8b0*/  R2UR UR7, R4 ;  /* 0x00000000040772ca */ /* 0x001fda00000e0000 */
[----:B--2---:R-:W-:-:S05]  /*f8c0*/  IMAD R8, R6, UR7, RZ ;  /* 0x0000000706087c24 */ /* 0x004fca000f8e02ff */
[----:B------:R-:W-:-:S04]  /*f8d0*/  IABS R11, R8 ;  /* 0x00000008000b7213 */ /* 0x000fc80000000000 */
[----:B------:R-:W0:Y:S08]  /*f8e0*/  I2F.RP R15, R11 ;  /* 0x0000000b000f7306 */ /* 0x000e300000209400 */
[----:B0-----:R-:W0:Y:S02]  /*f8f0*/  MUFU.RCP R15, R15 ;  /* 0x0000000f000f7308 */ /* 0x001e240000001000 */
[----:B0-----:R-:W-:-:S06]  /*f900*/  VIADD R17, R15, 0xffffffe ;  /* 0x0ffffffe0f117836 */ /* 0x001fcc0000000000 */
[----:B------:R-:W0:Y:S02]  /*f910*/  F2I.FTZ.U32.TRUNC.NTZ R3, R17 ;  /* 0x0000001100037305 */ /* 0x000e24000021f000 */
[----:B0-----:R-:W-:Y:S01]  /*f920*/  IMAD.MOV R14, RZ, RZ, -R3 ;  /* 0x000000ffff0e7224 */ /* 0x001fe200078e0a03 */
[----:B------:R-:W-:Y:S06]  /*f930*/  @!P0 BRA `(.L_x_1112) ;  /* 0x0000000000088947 */ /* 0x000fec0003800000 */
[----:B------:R-:W-:-:S05]  /*f940*/  VIADD R13, R13, 0xffffffff ;  /* 0xffffffff0d0d7836 */ /* 0x000fca0000000000 */
[----:B------:R0:W1:Y:S02]  /*f950*/  SHFL.IDX PT, R16, R10, R13, 0x1f ;  /* 0x00001f0d0a107589 */ /* 0x00006400000e0000 */
.L_x_1112:
[----:B-1----:R-:W-:Y:S01]  /*f960*/  IMAD R16, R16, R9, R12 ;  /* 0x0000000910107224 */ /* 0x002fe200078e020c */
[----:B0-----:R-:W-:Y:S01]  /*f970*/  IABS R10, R8 ;  /* 0x00000008000a7213 */ /* 0x001fe20000000000 */
[----:B------:R-:W-:Y:S02]  /*f980*/  IMAD.MOV.U32 R2, RZ, RZ, R14 ;  /* 0x000000ffff027224 */ /* 0x000fe400078e000e */
[----:B------:R-:W-:Y:S02]  /*f990*/  IMAD.IADD R7, R7, 0x1, -R16 ;  /* 0x0000000107077824 */ /* 0x000fe400078e0a10 */
[----:B------:R-:W-:Y:S02]  /*f9a0*/  IMAD R13, R2, R11, RZ ;  /* 0x0000000b020d7224 */ /* 0x000fe400078e02ff */
[----:B------:R-:W-:Y:S01]  /*f9b0*/  IMAD.MOV.U32 R2, RZ, RZ, RZ ;  /* 0x000000ffff027224 */ /* 0x000fe200078e00ff */
[----:B------:R-:W-:Y:S01]  /*f9c0*/  IABS R4, R7 ;  /* 0x0000000700047213 */ /* 0x000fe20000000000 */
[----:B------:R-:W-:-:S02]  /*f9d0*/  IMAD.MOV R10, RZ, RZ, -R10 ;  /* 0x000000ffff0a7224 */ /* 0x000fc400078e0a0a */
[----:B------:R-:W-:-:S04]  /*f9e0*/  IMAD.HI.U32 R2, R3, R13, R2 ;  /* 0x0000000d03027227 */ /* 0x000fc800078e0002 */
[----:B------:R-:W-:Y:S02]  /*f9f0*/  IMAD.MOV.U32 R3, RZ, RZ, R4 ;  /* 0x000000ffff037224 */ /* 0x000fe400078e0004 */
[----:B------:R-:W-:Y:S02]  /*fa00*/  IMAD.MOV.U32 R4, RZ, RZ, R10 ;  /* 0x000000ffff047224 */ /* 0x000fe400078e000a */
[----:B------:R-:W-:-:S04]  /*fa10*/  IMAD.HI.U32 R2, R2, R3, RZ ;  /* 0x0000000302027227 */ /* 0x000fc800078e00ff */
[----:B------:R-:W-:Y:S01]  /*fa20*/  IMAD R4, R2, R4, R3 ;  /* 0x0000000402047224 */ /* 0x000fe200078e0203 */
[----:B------:R-:W-:-:S04]  /*fa30*/  LOP3.LUT R3, R7, R8, RZ, 0x3c, !PT ;  /* 0x0000000807037212 */ /* 0x000fc800078e3cff */
[----:B------:R-:W-:Y:S02]  /*fa40*/  ISETP.GT.U32.AND P1, PT, R11, R4, PT ;  /* 0x000000040b00720c */ /* 0x000fe40003f24070 */
[----:B------:R-:W-:-:S11]  /*fa50*/  ISETP.GE.AND P2, PT, R3, RZ, PT ;  /* 0x000000ff0300720c */ /* 0x000fd60003f46270 */
[----:B------:R-:W-:Y:S02]  /*fa60*/  @!P1 IMAD.IADD R4, R4, 0x1, -R11 ;  /* 0x0000000104049824 */ /* 0x000fe400078e0a0b */
[----:B------:R-:W-:Y:S01]  /*fa70*/  @!P1 VIADD R2, R2, 0x1 ;  /* 0x0000000102029836 */ /* 0x000fe20000000000 */
[----:B------:R-:W-:Y:S02]  /*fa80*/  ISETP.NE.AND P1, PT, R8, RZ, PT ;  /* 0x000000ff0800720c */ /* 0x000fe40003f25270 */
[----:B------:R-:W-:-:S13]  /*fa90*/  ISETP.GE.U32.AND P0, PT, R4, R11, PT ;  /* 0x0000000b0400720c */ /* 0x000fda0003f06070 */
[----:B------:R-:W-:-:S04]  /*faa0*/  @P0 VIADD R2, R2, 0x1 ;  /* 0x0000000102020836 */ /* 0x000fc80000000000 */
[----:B------:R-:W-:-:S04]  /*fab0*/  IMAD.MOV.U32 R3, RZ, RZ, R2 ;  /* 0x000000ffff037224 */ /* 0x000fc800078e0002 */
[----:B------:R-:W-:Y:S01]  /*fac0*/  @!P2 IMAD.MOV R3, RZ, RZ, -R3 ;  /* 0x000000ffff03a224 */ /* 0x000fe200078e0a03 */
[----:B------:R-:W-:-:S05]  /*fad0*/  @!P1 LOP3.LUT R3, RZ, R8, RZ, 0x33, !PT ;  /* 0x00000008ff039212 */ /* 0x000fca00078e33ff */
[----:B------:R-:W-:Y:S02]  /*fae0*/  IMAD R2, R6, R3, RZ ;  /* 0x0000000306027224 */ /* 0x000fe400078e02ff */
[----:B------:R-:W-:Y:S02]  /*faf0*/  IMAD.MOV R3, RZ, RZ, -R3 ;  /* 0x000000ffff037224 */ /* 0x000fe400078e0a03 */
[----:B------:R-:W-:Y:S02]  /*fb00*/  IMAD.MOV R4, RZ, RZ, -R2 ;  /* 0x000000ffff047224 */ /* 0x000fe400078e0a02 */
[----:B------:R-:W-:-:S03]  /*fb10*/  IMAD R7, R8, R3, R7 ;  /* 0x0000000308077224 */ /* 0x000fc600078e0207 */
[----:B------:R-:W-:Y:S01]  /*fb20*/  VIADDMNMX R4, R4, R9, R6, PT ;  /* 0x0000000904047246 */ /* 0x000fe20003800106 */
[----:B------:R-:W-:Y:S01]  /*fb30*/  IMAD.IADD R2, R7, 0x1, R2 ;  /* 0x0000000107027824 */ /* 0x000fe200078e0202 */
[----:B------:R-:W-:Y:S02]  /*fb40*/  IABS R3, R7 ;  /* 0x0000000700037213 */ /* 0x000fe40000000000 */
[----:B------:R-:W-:Y:S02]  /*fb50*/  R2UR UR9, R4 ;  /* 0x00000000040972ca */ /* 0x000fe400000e0000 */
[----:B------:R-:W-:-:S11]  /*fb60*/  R2UR UR8, R3 ;  /* 0x00000000030872ca */ /* 0x000fd600000e0000 */
[----:B------:R-:W-:Y:S02]  /*fb70*/  IABS R10, UR9 ;  /* 0x00000009000a7c13 */ /* 0x000fe40008000000 */
[----:B------:R-:W-:Y:S02]  /*fb80*/  IABS R3, UR9 ;  /* 0x0000000900037c13 */ /* 0x000fe40008000000 */
[----:B------:R-:W0:Y:S01]  /*fb90*/  I2F.RP R4, R10 ;  /* 0x0000000a00047306 */ /* 0x000e220000209400 */
[----:B------:R-:W-:Y:S02]  /*fba0*/  R2UR UR6, R10 ;  /* 0x000000000a0672ca */ /* 0x000fe400000e0000 */
[----:B------:R-:W-:-:S05]  /*fbb0*/  IMAD.MOV R3, RZ, RZ, -R3 ;  /* 0x000000ffff037224 */ /* 0x000fca00078e0a03 */
[----:B0-----:R-:W0:Y:S02]  /*fbc0*/  MUFU.RCP R4, R4 ;  /* 0x0000000400047308 */ /* 0x001e240000001000 */
[----:B0-----:R-:W-:-:S06]  /*fbd0*/  VIADD R6, R4, 0xffffffe ;  /* 0x0ffffffe04067836 */ /* 0x001fcc0000000000 */
[----:B------:R-:W0:Y:S02]  /*fbe0*/  F2I.FTZ.U32.TRUNC.NTZ R6, R6 ;  /* 0x0000000600067305 */ /* 0x000e24000021f000 */
[----:B0-----:R-:W-:-:S13]  /*fbf0*/  R2UR UR5, R6 ;  /* 0x00000000060572ca */ /* 0x001fda00000e0000 */
[----:B------:R-:W-:-:S04]  /*fc00*/  UIADD3 UR4, URZ, -UR5, URZ ;  /* 0x800000053f047290 */ /* 0x000fc8000fffe03f */
[----:B------:R-:W-:-:S03]  /*fc10*/  UIMAD UR6, UR4, UR6, URZ ;  /* 0x00000006040672a4 */ /* 0x000fc6000f8e023f */
[----:B------:R-:W-:Y:S02]  /*fc20*/  UMOV UR4, URZ ;  /* 0x0000003f00047c82 */ /* 0x000fe40008000000 */
[----:B------:R-:W-:-:S04]  /*fc30*/  UIMAD.WIDE.U32 UR4, UR5, UR6, UR4 ;  /* 0x00000006050472a5 */ /* 0x000fc8000f8e0004 */
[----:B------:R-:W-:-:S06]  /*fc40*/  UIMAD.WIDE.U32 UR4, UR5, UR8, URZ ;  /* 0x00000008050472a5 */ /* 0x000fcc000f8e003f */
[----:B------:R-:W-:Y:S01]  /*fc50*/  IMAD.U32 R4, RZ, RZ, UR5 ;  /* 0x00000005ff047e24 */ /* 0x000fe2000f8e00ff */
[----:B------:R-:W-:-:S03]  /*fc60*/  R2UR UR4, R7 ;  /* 0x00000000070472ca */ /* 0x000fc600000e0000 */
[----:B------:R-:W-:-:S05]  /*fc70*/  IMAD R3, R3, R4, UR8 ;  /* 0x0000000803037e24 */ /* 0x000fca000f8e0204 */
[----:B------:R-:W-:-:S05]  /*fc80*/  ISETP.GT.U32.AND P0, PT, R10, R3, PT ;  /* 0x000000030a00720c */ /* 0x000fca0003f04070 */
[----:B------:R-:W-:-:S08]  /*fc90*/  ULOP3.LUT UR4, UR4, UR9, URZ, 0x3c, !UPT ;  /* 0x0000000904047292 */ /* 0x000fd0000f8e3c3f */
[----:B------:R-:W-:Y:S01]  /*fca0*/  VOTEU.ANY UP1, P0 ;  /* 0x00000000003f7886 */ /* 0x000fe20000020100 */
[----:B------:R-:W-:-:S04]  /*fcb0*/  PLOP3.LUT P0, PT, PT, PT, UP1, 0x80, 0x0 ;  /* 0x000000000000781c */ /* 0x000fc80003f0f018 */
[----:B------:R-:W-:Y:S02]  /*fcc0*/  @!UP1 UIADD3 UR5, UR5, 0x1, URZ ;  /* 0x0000000105059890 */ /* 0x000fe4000fffe03f */
[----:B------:R-:W-:-:S07]  /*fcd0*/  UISETP.GE.AND UP1, UPT, UR4, URZ, UPT ;  /* 0x0000003f0400728c */ /* 0x000fce000bf26270 */
[----:B------:R-:W-:-:S05]  /*fce0*/  @!P0 IMAD.IADD R3, R3, 0x1, -R10 ;  /* 0x0000000103038824 */ /* 0x000fca00078e0a0a */
[----:B------:R-:W-:Y:S01]  /*fcf0*/  ISETP.GE.U32.AND P0, PT, R3, R10, PT ;  /* 0x0000000a0300720c */ /* 0x000fe20003f06070 */
[----:B------:R-:W-:-:S12]  /*fd00*/  IMAD R3, RZ, RZ, -UR9 ;  /* 0x80000009ff037e24 */ /* 0x000fd8000f8e02ff */
[----:B------:R-:W-:-:S05]  /*fd10*/  VOTEU.ANY UP0, P0 ;  /* 0x00000000003f7886 */ /* 0x000fca0000000100 */
[----:B------:R-:W-:Y:S02]  /*fd20*/  @UP0 UIADD3 UR5, UR5, 0x1, URZ ;  /* 0x0000000105050890 */ /* 0x000fe4000fffe03f */
[----:B------:R-:W-:Y:S02]  /*fd30*/  UISETP.NE.AND UP0, UPT, UR9, URZ, UPT ;  /* 0x0000003f0900728c */ /* 0x000fe4000bf05270 */
[----:B------:R-:W-:-:S09]  /*fd40*/  @!UP1 UIADD3 UR5, -UR5, URZ, URZ ;  /* 0x0000003f05059290 */ /* 0x000fd2000fffe13f */
[----:B------:R-:W-:-:S04]  /*fd50*/  @!UP0 ULOP3.LUT UR5, URZ, UR9, URZ, 0x33, !UPT ;  /* 0x000000093f058292 */ /* 0x000fc8000f8e333f */
[----:B------:R-:W-:Y:S02]  /*fd60*/  ULOP3.LUT UR4, URZ, UR5, URZ, 0x33, !UPT ;  /* 0x000000053f047292 */ /* 0x000fe4000f8e333f */
[----:B------:R-:W-:Y:S02]  /*fd70*/  IMAD R18, R3, UR5, R2 ;  /* 0x0000000503127c24 */ /* 0x000fe4000f8e0202 */
[----:B------:R-:W-:Y:S01]  /*fd80*/  UIADD3 UR4, UR7, UR4, URZ ;  /* 0x0000000407047290 */ /* 0x000fe2000fffe03f */
[----:B------:R-:W-:Y:S11]  /*fd90*/  BRA `(.L_x_1113) ;  /* 0x0000000000107947 */ /* 0x000ff60003800000 */
.L_x_1108:
[----:B------:R-:W0:Y:S01]  /*fda0*/  LDC R19, c[0x0][0xc3c] ;  /* 0x00030f00ff137b82 */ /* 0x000e220000000800 */
[----:B------:R-:W-:Y:S01]  /*fdb0*/  IMAD.MOV.U32 R16, RZ, RZ, R7 ;  /* 0x000000ffff107224 */ /* 0x000fe200078e0007 */
[----:B------:R-:W-:Y:S01]  /*fdc0*/  UMOV UR4, URZ ;  /* 0x0000003f00047c82 */ /* 0x000fe20008000000 */
[----:B------:R-:W-:-:S07]  /*fdd0*/  IMAD.MOV.U32 R18, RZ, RZ, RZ ;  /* 0x000000ffff127224 */ /* 0x000fce00078e00ff */
.L_x_1113:
[----:B------:R-:W-:Y:S01]  /*fde0*/  ISETP.NE.AND P0, PT, R5, RZ, PT ;  /* 0x000000ff0500720c */ /* 0x000fe20003f05270 */
[----:B------:R-:W-:-:S12]  /*fdf0*/  IMAD.U32 R17, RZ, RZ, UR4 ;  /* 0x00000004ff117e24 */ /* 0x000fd8000f8e00ff */
[----:B------:R-:W1:Y:S01]  /*fe00*/  @!P0 S2R R3, SR_CgaCtaId ;  /* 0x0000000000038919 */ /* 0x000e620000008800 */
[----:B------:R-:W-:-:S04]  /*fe10*/  @!P0 MOV R2, 0x400 ;  /* 0x0000040000028802 */ /* 0x000fc80000000f00 */
[----:B-1----:R-:W-:-:S05]  /*fe20*/  @!P0 LEA R2, R3, R2, 0x18 ;  /* 0x0000000203028211 */ /* 0x002fca00078ec0ff */
[----:B0-----:R0:W-:Y:S01]  /*fe30*/  @!P0 STS.128 [R2+0x19cd0], R16 ;  /* 0x019cd01002008388 */ /* 0x0011e20000000c00 */
[----:B------:R-:W-:Y:S06]  /*fe40*/  BAR.ARV 0x5, 0x200 ;  /* 0x0148000000007b1d */ /* 0x000fec0000002000 */
.L_x_1106:
[----:B------:R1:W-:Y:S01]  /*fe50*/  STL [R1+0x20], RZ ;  /* 0x000020ff01007387 */ /* 0x0003e20000100800 */
[----:B------:R-:W-:Y:S01]  /*fe60*/  ULDC UR5, c[0x0][0xc3c] ;  /* 0x00030f0000057ab9 */ /* 0x000fe20000000800 */
[----:B------:R-:W-:Y:S01]  /*fe70*/  IMAD.MOV.U32 R25, RZ, RZ, 0x1 ;  /* 0x00000001ff197424 */ /* 0x000fe200078e00ff */
[----:B------:R-:W-:Y:S01]  /*fe80*/  ISETP.GE.AND P0, PT, R19, UR5, PT ;  /* 0x0000000513007c0c */ /* 0x000fe2000bf06270 */
[----:B------:R-:W-:-:S12]  /*fe90*/  IMAD.MOV.U32 R24, RZ, RZ, RZ ;  /* 0x000000ffff187224 */ /* 0x000fd800078e00ff */
[----:B-1----:R-:W-:Y:S05]  /*fea0*/  @P0 BRA `(.L_x_1114) ;  /* 0x0000004c00580947 */ /* 0x002fea0003800000 */
[----:B------:R-:W0:Y:S01]  /*feb0*/  S2R R8, SR_TID.X ;  /* 0x0000000000087919 */ /* 0x000e220000002100 */
[----:B------:R-:W1:Y:S01]  /*fec0*/  S2UR UR5, SR_CgaCtaId ;  /* 0x00000000000579c3 */ /* 0x000e620000008800 */
[----:B------:R-:W-:Y:S01]  /*fed0*/  IMAD.SHL.U32 R7, R0, 0x800, RZ ;  /* 0x0000080000077824 */ /* 0x000fe200078e00ff */
        /* <DEDUP_REMOVED lines=16> */
[----:B------:R-:W-:Y:S02]  /*ffe0*/  LOP3.LUT R0, R5, 0x400, RZ, 0xc0, !PT ;  /* 0x0000040005007812 */ /* 0x000fe400078ec0ff */
[----:B------:R-:W-:Y:S02]  /*fff0*/  LOP3.LUT R4, R4, 0x10, R8, 0xf8, !PT ;  /* 0x0000001004047812 */ /* 0x000fe400078ef808 */
[----:B------:R-:W-:Y:S02]  /*10000*/  LOP3.LUT R3, R3, 0x10, R6, 0x78, !PT ;  /* 0x0000001003037812 */ /* 0x000fe400078e7806 */
[----:B------:R-:W-:-:S02]  /*10010*/  LOP3.LUT R4, R4, 0x380, R5, 0xf8, !PT ;  /* 0x0000038004047812 */ /* 0x000fc400078ef805 */
[----:B------:R-:W-:Y:S02]  /*10020*/  LOP3.LUT R2, R2, 0x400, R29, 0xf8, !PT ;  /* 0x0000040002027812 */ /* 0x000fe400078ef81d */
[----:B------:R-:W-:Y:S01]  /*10030*/  LOP3.LUT R0, R0, 0x800, R7, 0xf8, !PT ;  /* 0x0000080000007812 */ /* 0x000fe200078ef807 */
[----:B------:R-:W-:Y:S01]  /*10040*/  IMAD.SHL.U32 R7, R8, 0x2, RZ ;  /* 0x0000000208077824 */ /* 0x000fe200078e00ff */
[----:B------:R-:W-:Y:S02]  /*10050*/  LOP3.LUT R5, R4, 0x70, R29, 0x78, !PT ;  /* 0x0000007004057812 */ /* 0x000fe400078e781d */
[----:B------:R-:W-:Y:S02]  /*10060*/  LOP3.LUT R2, R2, R3, RZ, 0xfc, !PT ;  /* 0x0000000302027212 */ /* 0x000fe400078efcff */
[----:B------:R-:W-:Y:S01]  /*10070*/  LOP3.LUT R0, R0, R5, RZ, 0xfc, !PT ;  /* 0x0000000500007212 */ /* 0x000fe200078efcff */
[----:B-1----:R-:W-:Y:S01]  /*10080*/  IMAD.U32 R5, RZ, RZ, UR5 ;  /* 0x00000005ff057e24 */ /* 0x002fe2000f8e00ff */
[----:B------:R-:W-:Y:S01]  /*10090*/  LOP3.LUT R6, R29, 0x90, RZ, 0xc0, !PT ;  /* 0x000000901d067812 */ /* 0x000fe200078ec0ff */
[----:B------:R0:W-:Y:S03]  /*100a0*/  STL [R1+0x10], R2 ;  /* 0x0000100201007387 */ /* 0x0001e60000100800 */
[----:B------:R-:W-:Y:S01]  /*100b0*/  LOP3.LUT R6, R6, 0x10, R7, 0x78, !PT ;  /* 0x0000001006067812 */ /* 0x000fe200078e7807 */
[----:B------:R1:W-:Y:S01]  /*100c0*/  STL [R1+0xc], R0 ;  /* 0x00000c0001007387 */ /* 0x0003e20000100800 */
[----:B------:R-:W-:-:S02]  /*100d0*/  LOP3.LUT R7, R8, 0x7f, RZ, 0xc0, !PT ;  /* 0x0000007f08077812 */ /* 0x000fc400078ec0ff */
[----:B------:R-:W-:Y:S02]  /*100e0*/  LOP3.LUT R3, R6, 0x760, R29, 0xf8, !PT ;  /* 0x0000076006037812 */ /* 0x000fe400078ef81d */
[----:B------:R-:W-:Y:S01]  /*100f0*/  LEA R22, R5, R22, 0x18 ;  /* 0x0000001605167211 */ /* 0x000fe200078ec0ff */
[----:B0-----:R-:W-:Y:S01]  /*10100*/  IMAD.MOV.U32 R2, RZ, RZ, 0x40 ;  /* 0x00000040ff027424 */ /* 0x001fe200078e00ff */
[----:B------:R-:W-:Y:S01]  /*10110*/  LOP3.LUT R29, R29, 0x10, RZ, 0xc0, !PT ;  /* 0x000000101d1d7812 */ /* 0x000fe200078ec0ff */
[----:B------:R0:W-:Y:S01]  /*10120*/  STL [R1+0x8], R3 ;  /* 0x0000080301007387 */ /* 0x0001e20000100800 */
[----:B-1----:R-:W-:Y:S02]  /*10130*/  IMAD.SHL.U32 R0, R8, 0x40, RZ ;  /* 0x0000004008007824 */ /* 0x002fe400078e00ff */
[----:B------:R-:W-:Y:S01]  /*10140*/  SEL R2, R2, 0xffffffc0, !P0 ;  /* 0xffffffc002027807 */ /* 0x000fe20004000000 */
[----:B------:R0:W-:Y:S01]  /*10150*/  STL [R1+0x4], R5 ;  /* 0x0000040501007387 */ /* 0x0001e20000100800 */
[----:B------:R-:W-:-:S02]  /*10160*/  LOP3.LUT R2, R29, 0x40, RZ, 0xfc, !PT ;  /* 0x000000401d027812 */ /* 0x000fc400078efcff */
[----:B------:R-:W-:Y:S01]  /*10170*/  LOP3.LUT R4, R0, 0x40, RZ, 0xc0, !PT ;  /* 0x0000004000047812 */ /* 0x000fe200078ec0ff */
[----:B------:R0:W-:Y:S01]  /*10180*/  STL [R1+0x20], RZ ;  /* 0x000020ff01007387 */ /* 0x0001e20000100800 */
[----:B------:R-:W-:-:S04]  /*10190*/  SHF.R.U32.HI R0, RZ, 0x1, R7 ;  /* 0x00000001ff007819 */ /* 0x000fc80000011607 */
[----:B------:R-:W-:Y:S01]  /*101a0*/  LOP3.LUT R0, R0, R4, RZ, 0xfc, !PT ;  /* 0x0000000400007212 */ /* 0x000fe200078efcff */
[----:B------:R-:W-:Y:S01]  /*101b0*/  IMAD.IADD R0, R22, 0x1, R3 ;  /* 0x0000000116007824 */ /* 0x000fe200078e0203 */
[----:B------:R-:W-:-:S04]  /*101c0*/  LOP3.LUT R4, R29, 0x20, RZ, 0xfc, !PT ;  /* 0x000000201d047812 */ /* 0x000fc800078efcff */
[----:B------:R0:W-:Y:S03]  /*101d0*/  STL [R1+0x14], R0 ;  /* 0x0000140001007387 */ /* 0x0001e60000100800 */
.L_x_1195:
[----:B012---:R-:W0:Y:S08]  /*101e0*/  LDC.64 R2, c[0x0][0xa28] ;  /* 0x00028a00ff027b82 */ /* 0x007e300000000a00 */
[----:B------:R-:W1:Y:S01]  /*101f0*/  LDC.64 R4, c[0x0][0xa18] ;  /* 0x00028600ff047b82 */ /* 0x000e620000000a00 */
[----:B0-----:R-:W-:-:S04]  /*10200*/  ISETP.NE.U32.AND P0, PT, R2, RZ, PT ;  /* 0x000000ff0200720c */ /* 0x001fc80003f05070 */
[----:B------:R-:W-:-:S13]  /*10210*/  ISETP.NE.AND.EX P0, PT, R3, RZ, PT, P0 ;  /* 0x000000ff0300720c */ /* 0x000fda0003f05300 */
[----:B------:R-:W0:Y:S02]  /*10220*/  @P0 LDC.64 R2, c[0x0][0xa28] ;  /* 0x00028a00ff020b82 */ /* 0x000e240000000a00 */
[----:B0-----:R-:W-:-:S05]  /*10230*/  @P0 IMAD.WIDE R2, R19, 0x4, R2 ;  /* 0x0000000413020825 */ /* 0x001fca00078e0202 */
[----:B------:R0:W2:Y:S01]  /*10240*/  @P0 LDG.E R0, desc[UR54][R2.64] ;  /* 0x0000003602000981 */ /* 0x0000a2000c1e1900 */
[----:B-1----:R-:W-:Y:S01]  /*10250*/  ISETP.NE.U32.AND P2, PT, R4, RZ, PT ;  /* 0x000000ff0400720c */ /* 0x002fe20003f45070 */
[----:B------:R-:W-:Y:S01]  /*10260*/  UMOV UR36, URZ ;  /* 0x0000003f00247c82 */ /* 0x000fe20008000000 */
[----:B------:R-:W-:Y:S02]  /*10270*/  LOP3.LUT R23, R23, 0xffffffdf, RZ, 0xc0, !PT ;  /* 0xffffffdf17177812 */ /* 0x000fe400078ec0ff */
[----:B------:R-:W-:Y:S02]  /*10280*/  ISETP.NE.AND.EX P2, PT, R5, RZ, PT, P2 ;  /* 0x000000ff0500720c */ /* 0x000fe40003f45320 */
[----:B------:R-:W1:Y:S08]  /*10290*/  LDC.64 R4, c[0x0][0xa00] ;  /* 0x00028000ff047b82 */ /* 0x000e700000000a00 */
[----:B0-----:R-:W0:Y:S02]  /*102a0*/  LDC.64 R2, c[0x0][0xa00] ;  /* 0x00028000ff027b82 */ /* 0x001e240000000a00 */
[----:B0-----:R-:W-:-:S04]  /*102b0*/  ISETP.NE.U32.AND P1, PT, R2, RZ, PT ;  /* 0x000000ff0200720c */ /* 0x001fc80003f25070 */
[----:B------:R-:W-:Y:S02]  /*102c0*/  ISETP.NE.AND.EX P3, PT, R3, RZ, PT, P1 ;  /* 0x000000ff0300720c */ /* 0x000fe40003f65310 */
[----:B------:R-:W0:Y:S01]  /*102d0*/  @P2 LDC.64 R2, c[0x0][0xa18] ;  /* 0x00028600ff022b82 */ /* 0x000e220000000a00 */
[----:B------:R-:W-:-:S10]  /*102e0*/  IMAD.MOV.U32 R17, RZ, RZ, RZ ;  /* 0x000000ffff117224 */ /* 0x000fd400078e00ff */
[----:B------:R-:W-:Y:S01]  /*102f0*/  @P3 LOP3.LUT R23, R23, 0x20, RZ, 0xfc, !PT ;  /* 0x0000002017173812 */ /* 0x000fe200078efcff */
[----:B0-----:R-:W-:Y:S01]  /*10300*/  @P2 IMAD.WIDE R2, R19, 0x4, R2 ;  /* 0x0000000413022825 */ /* 0x001fe200078e0202 */
[----:B--2---:R-:W-:-:S04]  /*10310*/  @P0 R2UR UR36, R0 ;  /* 0x00000000002402ca */ /* 0x004fc800000e0000 */
[----:B------:R1:W2:Y:S02]  /*10320*/  @P2 LDG.E R0, desc[UR54][R2.64] ;  /* 0x0000003602002981 */ /* 0x0002a4000c1e1900 */
[----:B-1----:R-:W-:-:S05]  /*10330*/  IMAD.WIDE R2, R19, 0x4, R4 ;  /* 0x0000000413027825 */ /* 0x002fca00078e0204 */
[----:B------:R0:W5:Y:S01]  /*10340*/  @P3 LDG.E R17, desc[UR54][R2.64] ;  /* 0x0000003602113981 */ /* 0x000162000c1e1900 */
[----:B--2---:R-:W-:Y:S01]  /*10350*/  @P2 R2UR UR38, R0 ;  /* 0x00000000002622ca */ /* 0x004fe200000e0000 */
[----:B0-----:R-:W-:-:S14]  /*10360*/  @P2 BRA `(.L_x_1115) ;  /* 0x00000000001c2947 */ /* 0x001fdc0003800000 */
[----:B------:R-:W-:Y:S01]  /*10370*/  ULDC UR38, c[0x0][0x288] ;  /* 0x0000a20000267ab9 */ /* 0x000fe20000000800 */
[----:B------:R-:W-:Y:S05]  /*10380*/  @!P3 BRA `(.L_x_1115) ;  /* 0x000000000014b947 */ /* 0x000fea0003800000 */
[----:B------:R-:W2:Y:S04]  /*10390*/  LDG.E R4, desc[UR54][R2.64] ;  /* 0x0000003602047981 */ /* 0x000ea8000c1e1900 */
[----:B------:R-:W3:Y:S01]  /*103a0*/  LDG.E R0, desc[UR54][R2.64+0x4] ;  /* 0x0000043602007981 */ /* 0x000ee2000c1e1900 */
[----:B--2---:R-:W-:Y:S02]  /*103b0*/  R2UR UR5, R4 ;  /* 0x00000000040572ca */ /* 0x004fe400000e0000 */
[----:B---3--:R-:W-:-:S13]  /*103c0*/  R2UR UR38, R0 ;  /* 0x00000000002672ca */ /* 0x008fda00000e0000 */
[----:B------:R-:W-:-:S12]  /*103d0*/  UIADD3 UR38, -UR5, UR38, URZ ;  /* 0x0000002605267290 */ /* 0x000fd8000fffe13f */
.L_x_1115:
[----:B------:R-:W-:Y:S01]  /*103e0*/  ULDC.64 UR6, c[0x0][0x418] ;  /* 0x0001060000067ab9 */ /* 0x000fe20000000a00 */
[----:B------:R-:W-:Y:S01]  /*103f0*/  ULDC UR5, c[0x0][0x424] ;  /* 0x0001090000057ab9 */ /* 0x000fe20000000800 */
[----:B------:R-:W-:Y:S01]  /*10400*/  UISETP.NE.U32.AND UP0, UPT, UR6, URZ, UPT ;  /* 0x0000003f0600728c */ /* 0x000fe2000bf05070 */
[----:B------:R-:W-:-:S03]  /*10410*/  ULDC UR40, c[0x0][0x2f0] ;  /* 0x0000bc0000287ab9 */ /* 0x000fc60000000800 */
[----:B------:R-:W-:-:S03]  /*10420*/  UISETP.NE.AND.EX UP0, UPT, UR7, URZ, UPT, UP0 ;  /* 0x0000003f0700728c */ /* 0x000fc6000bf05300 */
[----:B------:R-:W-:Y:S01]  /*10430*/  ULDC.64 UR6, c[0x0][0xa20] ;  /* 0x0002880000067ab9 */ /* 0x000fe20000000a00 */
[----:B------:R-:W-:Y:S01]  /*10440*/  USEL UR5, UR5, 0x1, UP0 ;  /* 0x0000000105057887 */ /* 0x000fe20008000000 */
[----:B------:R-:W-:-:S03]  /*10450*/  ISETP.NE.U32.AND P0, PT, RZ, UR6, PT ;  /* 0x00000006ff007c0c */ /* 0x000fc6000bf05070 */
[----:B------:R-:W-:Y:S01]  /*10460*/  UIMAD UR40, UR5, UR40, URZ ;  /* 0x00000028052872a4 */ /* 0x000fe2000f8e023f */
[----:B------:R-:W-:-:S13]  /*10470*/  ISETP.NE.AND.EX P0, PT, RZ, UR7, PT, P0 ;  /* 0x00000007ff007c0c */ /* 0x000fda000bf05300 */
[----:B------:R-:W-:Y:S05]  /*10480*/  @!P0 BRA `(.L_x_1116) ;  /* 0x0000000000148947 */ /* 0x000fea0003800000 */
[----:B------:R-:W0:Y:S02]  /*10490*/  LDC.64 R2, c[0x0][0xa20] ;  /* 0x00028800ff027b82 */ /* 0x000e240000000a00 */
[----:B0-----:R-:W-:-:S06]  /*104a0*/  IMAD.WIDE R2, R19, 0x4, R2 ;  /* 0x0000000413027825 */ /* 0x001fcc00078e0202 */
[----:B------:R-:W2:Y:S02]  /*104b0*/  LDG.E R2, desc[UR54][R2.64] ;  /* 0x0000003602027981 */ /* 0x000ea4000c1e1900 */
[----:B--2---:R-:W-:Y:S01]  /*104c0*/  R2UR UR40, R2 ;  /* 0x00000000022872ca */ /* 0x004fe200000e0000 */
[----:B------:R-:W-:-:S14]  /*104d0*/  BRA `(.L_x_1117) ;  /* 0x00000000002c7947 */ /* 0x000fdc0003800000 */
.L_x_1116:
        /* <DEDUP_REMOVED lines=11> */
.L_x_1117:
[----:B------:R-:W-:Y:S01]  /*10590*/  ULDC UR5, c[0x0][0x448] ;  /* 0x0001120000057ab9 */ /* 0x000fe20000000800 */
[----:B------:R-:W-:Y:S02]  /*105a0*/  UIMAD UR39, UR4, 0xc0, URZ ;  /* 0x000000c0042778a4 */ /* 0x000fe4000f8e023f */
[----:B------:R-:W-:Y:S02]  /*105b0*/  UISETP.NE.AND UP0, UPT, UR5, 0x1, UPT ;  /* 0x000000010500788c */ /* 0x000fe4000bf05270 */
[----:B------:R-:W-:Y:S01]  /*105c0*/  UIADD3 UR8, UR39, 0xbf, URZ ;  /* 0x000000bf27087890 */ /* 0x000fe2000fffe03f */
[----:B------:R-:W-:Y:S01]  /*105d0*/  ULDC.64 UR4, c[0x0][0x9e0] ;  /* 0x0002780000047ab9 */ /* 0x000fe20000000a00 */
[----:B------:R-:W-:Y:S02]  /*105e0*/  UP2UR UR46, UPR, URZ, 0x1 ;  /* 0x000000013f2e7883 */ /* 0x000fe40008000000 */
[----:B------:R-:W-:-:S05]  /*105f0*/  UIADD3 UR40, -UR36, UR40, URZ ;  /* 0x0000002824287290 */ /* 0x000fca000fffe13f */
[----:B------:R-:W-:Y:S01]  /*10600*/  @UP0 ULDC UR6, c[0x0][0x44c] ;  /* 0x0001130000060ab9 */ /* 0x000fe20000000800 */
[----:B------:R-:W-:Y:S01]  /*10610*/  @UP0 ULDC UR10, c[0x0][0x450] ;  /* 0x00011400000a0ab9 */ /* 0x000fe20000000800 */
[----:B------:R-:W-:Y:S02]  /*10620*/  UIMAD.WIDE.U32 UR6, UR8, UR6, URZ ;  /* 0x00000006080672a5 */ /* 0x000fe4000f8e003f */
[----:B------:R-:W-:Y:S02]  /*10630*/  UIADD3 UR9, UR40, 0x1, -UR38 ;  /* 0x0000000128097890 */ /* 0x000fe4000fffe826 */
[----:B------:R-:W-:Y:S02]  /*10640*/  @UP0 USHF.R.U32.HI UR8, URZ, UR10, UR7 ;  /* 0x0000000a3f080299 */ /* 0x000fe40008011607 */
[----:B------:R-:W-:Y:S02]  /*10650*/  UISETP.GE.AND UP0, UPT, UR5, 0x1, UPT ;  /* 0x000000010500788c */ /* 0x000fe4000bf06270 */
[----:B------:R-:W-:-:S04]  /*10660*/  UIADD3 UR9, UR9, UR8, URZ ;  /* 0x0000000809097290 */ /* 0x000fc8000fffe03f */
[----:B------:R-:W-:Y:S01]  /*10670*/  PLOP3.LUT P1, PT, PT, PT, UP0, 0x80, 0x0 ;  /* 0x000000000000781c */ /* 0x000fe20003f2f008 */
[----:B------:R-:W-:-:S12]  /*10680*/  UIADD3 UR4, UR9, UR4, URZ ;  /* 0x0000000409047290 */ /* 0x000fd8000fffe03f */
[----:B------:R-:W-:Y:S05]  /*10690*/  @!P1 BRA `(.L_x_1118) ;  /* 0x0000000000449947 */ /* 0x000fea0003800000 */
        /* <DEDUP_REMOVED lines=10> */
.L_x_1119:
[----:B------:R-:W-:-:S11]  /*10740*/  UISETP.NE.AND UP0, UPT, UR5, 0x1, UPT ;  /* 0x000000010500788c */ /* 0x000fd6000bf05270 */
[----:B------:R-:W-:Y:S02]  /*10750*/  @UP0 ULDC.64 UR10, c[0x0][0x9e8] ;  /* 0x00027a00000a0ab9 */ /* 0x000fe40000000a00 */
[----:B------:R-:W-:-:S04]  /*10760*/  UIMAD.WIDE.U32 UR6, UR8, UR10, URZ ;  /* 0x0000000a080672a5 */ /* 0x000fc8000f8e003f */
[----:B------:R-:W-:-:S12]  /*10770*/  @UP0 USHF.R.U32.HI UR8, URZ, UR11, UR7 ;  /* 0x0000000b3f080299 */ /* 0x000fd80008011607 */
.L_x_1120:
[----:B------:R-:W-:-:S04]  /*10780*/  UIMAD UR8, UR8, UR5, UR5 ;  /* 0x00000005080872a4 */ /* 0x000fc8000f8e0205 */
[----:B------:R-:W-:-:S04]  /*10790*/  UISETP.LT.AND UP0, UPT, UR4, UR8, UPT ;  /* 0x000000080400728c */ /* 0x000fc8000bf01270 */
[----:B------:R-:W-:-:S12]  /*107a0*/  USEL UR4, UR4, UR8, UP0 ;  /* 0x0000000804047287 */ /* 0x000fd80008000000 */
.L_x_1118:
[----:B------:R-:W-:Y:S02]  /*107b0*/  UISETP.NE.AND UP0, UPT, UR46, URZ, UPT ;  /* 0x0000003f2e00728c */ /* 0x000fe4000bf05270 */
[----:B------:R-:W-:Y:S02]  /*107c0*/  UIADD3 UR8, UR40, 0x7f, URZ ;  /* 0x0000007f28087890 */ /* 0x000fe4000fffe03f */
[----:B------:R-:W-:Y:S02]  /*107d0*/  UIADD3 UR9, UR4, 0x7f, URZ ;  /* 0x0000007f04097890 */ /* 0x000fe4000fffe03f */
[----:B------:R-:W-:Y:S02]  /*107e0*/  USHF.R.S32.HI UR4, URZ, 0x1f, UR8 ;  /* 0x0000001f3f047899 */ /* 0x000fe40008011408 */
[----:B------:R-:W-:Y:S02]  /*107f0*/  USHF.R.S32.HI UR10, URZ, 0x1f, UR9 ;  /* 0x0000001f3f0a7899 */ /* 0x000fe40008011409 */
[----:B------:R-:W-:Y:S01]  /*10800*/  ULEA.HI UR4, UR4, UR8, URZ, 0x7 ;  /* 0x0000000804047291 */ /* 0x000fe2000f8f383f */
[----:B------:R-:W-:Y:S01]  /*10810*/  @UP0 ULDC UR6, c[0x0][0x44c] ;  /* 0x0001130000060ab9 */ /* 0x000fe20000000800 */
[----:B------:R-:W-:-:S02]  /*10820*/  ULEA.HI UR10, UR10, UR9, URZ, 0x7 ;  /* 0x000000090a0a7291 */ /* 0x000fc4000f8f383f */
[----:B------:R-:W-:Y:S01]  /*10830*/  UIMAD.WIDE.U32 UR6, UR39, UR6, URZ ;  /* 0x00000006270672a5 */ /* 0x000fe2000f8e003f */
[----:B------:R-:W-:Y:S01]  /*10840*/  @UP0 ULDC UR9, c[0x0][0x450] ;  /* 0x0001140000090ab9 */ /* 0x000fe20000000800 */
[----:B------:R-:W-:Y:S02]  /*10850*/  UMOV UR8, UR39 ;  /* 0x0000002700087c82 */ /* 0x000fe40008000000 */
[----:B------:R-:W-:Y:S02]  /*10860*/  @UP0 USHF.R.U32.HI UR8, URZ, UR9, UR7 ;  /* 0x000000093f080299 */ /* 0x000fe40008011607 */
[----:B------:R-:W-:Y:S02]  /*10870*/  USHF.R.S32.HI UR4, URZ, 0x7, UR4 ;  /* 0x000000073f047899 */ /* 0x000fe40008011404 */
[----:B------:R-:W-:Y:S02]  /*10880*/  USHF.R.S32.HI UR10, URZ, 0x7, UR10 ;  /* 0x000000073f0a7899 */ /* 0x000fe4000801140a */
[----:B------:R-:W-:-:S02]  /*10890*/  UIADD3 UR6, UR8, UR40, -UR38 ;  /* 0x0000002808067290 */ /* 0x000fc4000fffe826 */
[----:B------:R-:W-:Y:S01]  /*108a0*/  UISETP.LT.AND UP0, UPT, UR4, UR10, UPT ;  /* 0x0000000a0400728c */ /* 0x000fe2000bf01270 */
[----:B------:R-:W-:-:S03]  /*108b0*/  ULDC UR8, c[0x0][0x9dc] ;  /* 0x0002770000087ab9 */ /* 0x000fc60000000800 */
[----:B------:R-:W-:Y:S02]  /*108c0*/  USEL UR41, UR4, UR10, UP0 ;  /* 0x0000000a04297287 */ /* 0x000fe40008000000 */
[----:B------:R-:W-:Y:S01]  /*108d0*/  UIADD3 UR8, UR6, -UR8, URZ ;  /* 0x8000000806087290 */ /* 0x000fe2000fffe03f */
[----:B------:R-:W-:Y:S11]  /*108e0*/  @!P1 BRA `(.L_x_1121) ;  /* 0x0000000000489947 */ /* 0x000ff60003800000 */
[----:B------:R-:W-:Y:S02]  /*108f0*/  UMOV UR4, UR6 ;  /* 0x0000000600047c82 */ /* 0x000fe40008000000 */
        /* <DEDUP_REMOVED lines=10> */
.L_x_1122:
[----:B------:R-:W-:-:S11]  /*109a0*/  UISETP.NE.AND UP0, UPT, UR5, 0x1, UPT ;  /* 0x000000010500788c */ /* 0x000fd6000bf05270 */
[----:B------:R-:W-:Y:S02]  /*109b0*/  @UP0 ULDC.64 UR10, c[0x0][0x9e8] ;  /* 0x00027a00000a0ab9 */ /* 0x000fe40000000a00 */
[----:B------:R-:W-:-:S04]  /*109c0*/  UIMAD.WIDE.U32 UR6, UR4, UR10, URZ ;  /* 0x0000000a040672a5 */ /* 0x000fc8000f8e003f */
[----:B------:R-:W-:-:S12]  /*109d0*/  @UP0 USHF.R.U32.HI UR4, URZ, UR11, UR7 ;  /* 0x0000000b3f040299 */ /* 0x000fd80008011607 */
.L_x_1123:
[----:B------:R-:W-:-:S04]  /*109e0*/  UIMAD UR4, UR4, UR5, URZ ;  /* 0x00000005040472a4 */ /* 0x000fc8000f8e023f */
[----:B------:R-:W-:-:S04]  /*109f0*/  UISETP.LT.AND UP0, UPT, UR8, UR4, UPT ;  /* 0x000000040800728c */ /* 0x000fc8000bf01270 */
[----:B------:R-:W-:-:S12]  /*10a00*/  USEL UR8, UR8, UR4, !UP0 ;  /* 0x0000000408087287 */ /* 0x000fd8000c000000 */
.L_x_1121:
        /* <DEDUP_REMOVED lines=26> */
.L_x_1125:
        /* <DEDUP_REMOVED lines=20> */
.L_x_1128:
[----:B------:R-:W-:Y:S05]  /*10cf0*/  BSYNC B6 ;  /* 0x0000000000067941 */ /* 0x000fea0003800000 */
.L_x_1127:
        /* <DEDUP_REMOVED lines=22> */
.L_x_1130:
[----:B------:R-:W-:Y:S05]  /*10e60*/  BSYNC B6 ;  /* 0x0000000000067941 */ /* 0x000fea0003800000 */
.L_x_1129:
        /* <DEDUP_REMOVED lines=20> */
.L_x_1132:
[----:B------:R-:W-:Y:S05]  /*10fb0*/  BSYNC B6 ;  /* 0x0000000000067941 */ /* 0x000fea0003800000 */
.L_x_1131:
        /* <DEDUP_REMOVED lines=19> */
.L_x_1134:
[----:B------:R-:W-:Y:S05]  /*110f0*/  BSYNC B6 ;  /* 0x0000000000067941 */ /* 0x000fea0003800000 */
.L_x_1133:
[----:B------:R-:W0:Y:S01]  /*11100*/  LDC.64 R2, c[0x0][0x9f8] ;  /* 0x00027e00ff027b82 */ /* 0x000e220000000a00 */
[----:B------:R-:W-:-:S07]  /*11110*/  IMAD.MOV.U32 R27, RZ, RZ, R19 ;  /* 0x000000ffff1b7224 */ /* 0x000fce00078e0013 */
[----:B------:R-:W1:Y:S01]  /*11120*/  LDC R4, c[0x0][0x430] ;  /* 0x00010c00ff047b82 */ /* 0x000e620000000800 */
[----:B------:R-:W2:Y:S01]  /*11130*/  S2R R21, SR_TID.X ;  /* 0x0000000000157919 */ /* 0x000ea20000002100 */
[----:B------:R-:W3:Y:S01]  /*11140*/  S2R R20, SR_TID.X ;  /* 0x0000000000147919 */ /* 0x000ee20000002100 */
[----:B------:R-:W-:-:S05]  /*11150*/  IMAD.U32 R7, RZ, RZ, UR41 ;  /* 0x00000029ff077e24 */ /* 0x000fca000f8e00ff */
[----:B------:R-:W4:Y:S01]  /*11160*/  LDC R11, c[0x0][0x2f4] ;  /* 0x0000bd00ff0b7b82 */ /* 0x000f220000000800 */
[----:B0-----:R-:W-:-:S04]  /*11170*/  ISETP.NE.U32.AND P0, PT, R2, RZ, PT ;  /* 0x000000ff0200720c */ /* 0x001fc80003f05070 */
[----:B------:R-:W-:-:S13]  /*11180*/  ISETP.NE.AND.EX P0, PT, R3, RZ, PT, P0 ;  /* 0x000000ff0300720c */ /* 0x000fda0003f05300 */
[----:B------:R-:W0:Y:S02]  /*11190*/  @P0 LDC.64 R2, c[0x0][0x9f8] ;  /* 0x00027e00ff020b82 */ /* 0x000e240000000a00 */
[----:B0-----:R-:W-:-:S05]  /*111a0*/  @P0 IMAD.WIDE R2, R19, 0x4, R2 ;  /* 0x0000000413020825 */ /* 0x001fca00078e0202 */
[----:B------:R0:W4:Y:S01]  /*111b0*/  @P0 LDG.E R27, desc[UR54][R2.64] ;  /* 0x00000036021b0981 */ /* 0x000122000c1e1900 */
[----:B-1----:R-:W-:Y:S01]  /*111c0*/  ISETP.NE.AND P1, PT, R4, 0x1, PT ;  /* 0x000000010400780c */ /* 0x002fe20003f25270 */
[----:B--2---:R-:W-:Y:S01]  /*111d0*/  IMAD.SHL.U32 R21, R21, 0x40, RZ ;  /* 0x0000004015157824 */ /* 0x004fe200078e00ff */
[----:B---3--:R-:W-:Y:S02]  /*111e0*/  LOP3.LUT R20, R20, 0x7f, RZ, 0xc0, !PT ;  /* 0x0000007f14147812 */ /* 0x008fe400078ec0ff */
[----:B------:R-:W-:Y:S02]  /*111f0*/  LEA R7, R7, 0xffffff80, 0x7 ;  /* 0xffffff8007077811 */ /* 0x000fe400078e38ff */
[----:B------:R-:W-:Y:S02]  /*11200*/  SHF.R.U32.HI R20, RZ, 0x1, R20 ;  /* 0x00000001ff147819 */ /* 0x000fe40000011614 */
[----:B------:R-:W-:Y:S02]  /*11210*/  LOP3.LUT R21, R21, 0x40, RZ, 0xc0, !PT ;  /* 0x0000004015157812 */ /* 0x000fe400078ec0ff */
[----:B------:R-:W-:-:S02]  /*11220*/  LOP3.LUT R23, R23, 0xffffffef, RZ, 0xc0, !PT ;  /* 0xffffffef17177812 */ /* 0x000fc400078ec0ff */
[----:B------:R-:W-:Y:S01]  /*11230*/  LOP3.LUT R0, R7, R20, R21, 0xfe, !PT ;  /* 0x0000001407007212 */ /* 0x000fe200078efe15 */
[----:B0-----:R-:W0:Y:S01]  /*11240*/  @P1 LDC R3, c[0x0][0x434] ;  /* 0x00010d00ff031b82 */ /* 0x001e220000000800 */
[----:B----4-:R-:W-:Y:S02]  /*11250*/  ISETP.GE.AND P3, PT, R29, R11, PT ;  /* 0x0000000b1d00720c */ /* 0x010fe40003f66270 */
[C---:B------:R-:W-:Y:S01]  /*11260*/  ISETP.GE.AND P0, PT, R0.reuse, UR40, PT ;  /* 0x0000002800007c0c */ /* 0x040fe2000bf06270 */
[----:B------:R-:W-:Y:S01]  /*11270*/  VIADD R0, R0, UR36 ;  /* 0x0000002400007c36 */ /* 0x000fe20008000000 */
[----:B------:R-:W-:-:S03]  /*11280*/  @P1 LOP3.LUT R23, R23, 0x10, RZ, 0xfc, !PT ;  /* 0x0000001017171812 */ /* 0x000fc600078efcff */
[----:B------:R-:W1:Y:S01]  /*11290*/  @P1 LDC R2, c[0x0][0x438] ;  /* 0x00010e00ff021b82 */ /* 0x000e620000000800 */
[----:B------:R-:W-:Y:S02]  /*112a0*/  IMAD.MOV.U32 R8, RZ, RZ, R0 ;  /* 0x000000ffff087224 */ /* 0x000fe400078e0000 */
[----:B0-----:R-:W-:-:S05]  /*112b0*/  @P1 IMAD.HI.U32 R3, R0, R3, RZ ;  /* 0x0000000300031227 */ /* 0x001fca00078e00ff */
[----:B-1----:R-:W-:Y:S02]  /*112c0*/  @P1 SHF.R.U32.HI R8, RZ, R2, R3 ;  /* 0x00000002ff081219 */ /* 0x002fe40000011603 */
[----:B------:R-:W0:Y:S02]  /*112d0*/  @!P0 LDC.64 R2, c[0x0][0x428] ;  /* 0x00010a00ff028b82 */ /* 0x000e240000000a00 */
[--C-:B------:R-:W-:Y:S01]  /*112e0*/  @!P0 SHF.R.S32.HI R9, RZ, 0x1f, R8.reuse ;  /* 0x0000001fff098819 */ /* 0x100fe20000011408 */
[----:B------:R-:W-:-:S04]  /*112f0*/  IMAD.MOV R6, RZ, RZ, -R8 ;  /* 0x000000ffff067224 */ /* 0x000fc800078e0a08 */
[----:B------:R-:W-:Y:S02]  /*11300*/  IMAD R6, R4, R6, R0 ;  /* 0x0000000604067224 */ /* 0x000fe400078e0200 */
[----:B------:R-:W1:Y:S01]  /*11310*/  @!P0 LDC.64 R4, c[0x0][0x418] ;  /* 0x00010600ff048b82 */ /* 0x000e620000000a00 */
[----:B------:R-:W-:Y:S02]  /*11320*/  LOP3.LUT R12, R29, 0x20, RZ, 0xfc, !PT ;  /* 0x000000201d0c7812 */ /* 0x000fe400078efcff */
[----:B------:R-:W-:Y:S01]  /*11330*/  LOP3.LUT R23, R23, 0xfffffff7, RZ, 0xc0, !PT ;  /* 0xfffffff717177812 */ /* 0x000fe200078ec0ff */
[----:B------:R-:W-:-:S03]  /*11340*/  IMAD.U32 R13, RZ, RZ, UR43 ;  /* 0x0000002bff0d7e24 */ /* 0x000fc6000f8e00ff */
[----:B------:R-:W-:Y:S02]  /*11350*/  @P3 LOP3.LUT R23, R23, 0x8, RZ, 0xfc, !PT ;  /* 0x0000000817173812 */ /* 0x000fe400078efcff */
[----:B------:R-:W-:Y:S02]  /*11360*/  ISETP.NE.AND P2, PT, R13, 0x3, PT ;  /* 0x000000030d00780c */ /* 0x000fe40003f45270 */
[----:B------:R-:W-:-:S04]  /*11370*/  LOP3.LUT R23, R23, 0xfffffffe, RZ, 0xc0, !PT ;  /* 0xfffffffe17177812 */ /* 0x000fc800078ec0ff */
[----:B------:R-:W-:Y:S01]  /*11380*/  LOP3.LUT R23, R23, 0xfffffffb, RZ, 0xc0, !PT ;  /* 0xfffffffb17177812 */ /* 0x000fe200078ec0ff */
[----:B------:R-:W-:Y:S01]  /*11390*/  UMOV UR4, 0xffffffff ;  /* 0xffffffff00047882 */ /* 0x000fe20000000000 */
[----:B------:R-:W-:Y:S01]  /*113a0*/  SHF.R.S32.HI R10, RZ, 0x1f, R27 ;  /* 0x0000001fff0a7819 */ /* 0x000fe2000001141b */
[----:B0-----:R-:W-:-:S04]  /*113b0*/  @!P0 IMAD.WIDE.U32 R8, R27, R2, R8 ;  /* 0x000000021b088225 */ /* 0x001fc800078e0008 */
[----:B------:R-:W-:Y:S01]  /*113c0*/  @!P0 IMAD R2, R10, R2, RZ ;  /* 0x000000020a028224 */ /* 0x000fe200078e02ff */
[----:B------:R0:W-:Y:S03]  /*113d0*/  STL [R1], R10 ;  /* 0x0000000a01007387 */ /* 0x0001e60000100800 */
[----:B------:R-:W-:Y:S01]  /*113e0*/  @!P0 IMAD R0, R27, R3, R2 ;  /* 0x000000031b008224 */ /* 0x000fe200078e0202 */
[----:B-1----:R-:W-:-:S03]  /*113f0*/  @!P0 LEA R2, P1, R8, R4, 0x2 ;  /* 0x0000000408028211 */ /* 0x002fc600078210ff */
[----:B------:R-:W-:-:S05]  /*11400*/  @!P0 IMAD.IADD R0, R9, 0x1, R0 ;  /* 0x0000000109008824 */ /* 0x000fca00078e0200 */
[----:B------:R-:W-:Y:S01]  /*11410*/  @!P0 LEA.HI.X R3, R8, R5, R0, 0x2, P1 ;  /* 0x0000000508038211 */ /* 0x000fe200008f1400 */
[----:B------:R-:W-:Y:S01]  /*11420*/  IMAD.MOV.U32 R5, RZ, RZ, RZ ;  /* 0x000000ffff057224 */ /* 0x000fe200078e00ff */
[----:B------:R-:W-:Y:S02]  /*11430*/  ISETP.GE.AND P1, PT, R12, R11, PT ;  /* 0x0000000b0c00720c */ /* 0x000fe40003f26270 */
[----:B0-----:R-:W-:-:S03]  /*11440*/  LOP3.LUT R10, R29, 0x40, RZ, 0xfc, !PT ;  /* 0x000000401d0a7812 */ /* 0x001fc600078efcff */
[----:B------:R0:W5:Y:S01]  /*11450*/  @!P0 LDG.E R5, desc[UR54][R2.64] ;  /* 0x0000003602058981 */ /* 0x000162000c1e1900 */
[----:B------:R-:W-:-:S07]  /*11460*/  ISETP.GE.AND P0, PT, R10, R11, PT ;  /* 0x0000000b0a00720c */ /* 0x000fce0003f06270 */
[----:B------:R-:W-:-:S04]  /*11470*/  @P1 LOP3.LUT R23, R23, 0x4, RZ, 0xfc, !PT ;  /* 0x0000000417171812 */ /* 0x000fc800078efcff */
[----:B------:R-:W-:-:S04]  /*11480*/  @P2 LOP3.LUT R23, R23, 0x1, RZ, 0xfc, !PT ;  /* 0x0000000117172812 */ /* 0x000fc800078efcff */
[----:B------:R-:W-:-:S04]  /*11490*/  LOP3.LUT R23, R23, 0xfffffffd, RZ, 0xc0, !PT ;  /* 0xfffffffd17177812 */ /* 0x000fc800078ec0ff */
[----:B------:R-:W-:Y:S01]  /*114a0*/  @P0 LOP3.LUT R23, R23, 0x2, RZ, 0xfc, !PT ;  /* 0x0000000217170812 */ /* 0x000fe200078efcff */
[----:B0-----:R-:W-:Y:S06]  /*114b0*/  BRA.DIV UR4, `(.L_x_1135) ;  /* 0x0000003e04b07947 */ /* 0x001fec000b800000 */
.L_x_1215:
[----:B------:R-:W-:Y:S01]  /*114c0*/  SHF.R.S32.HI R28, RZ, 0x1f, R18 ;  /* 0x0000001fff1c7819 */ /* 0x000fe20000011412 */
[----:B------:R-:W-:Y:S06]  /*114d0*/  @!P2 BRA `(.L_x_1136) ;  /* 0x000000000004a947 */ /* 0x000fec0003800000 */
[----:B------:R-:W-:Y:S01]  /*114e0*/  BPT.TRAP 0x1 ;  /* 0x000000040000795c */ /* 0x000fe20000300000 */
.L_x_1136:
[----:B------:R-:W-:Y:S01]  /*114f0*/  IMAD R4, R24, 0x8, R22 ;  /* 0x0000000818047824 */ /* 0x000fe200078e0216 */
[----:B------:R-:W-:Y:S01]  /*11500*/  SHF.L.U32 R26, R25, 0x1f, RZ ;  /* 0x0000001f191a7819 */ /* 0x000fe200000006ff */
[----:B------:R-:W-:Y:S01]  /*11510*/  BSSY B0, `(.L_x_1137) ;  /* 0x0000004000007945 */ /* 0x000fe20003800000 */
[----:B------:R-:W-:Y:S02]  /*11520*/  SHF.R.S32.HI R20, RZ, 0x1f, R6 ;  /* 0x0000001fff147819 */ /* 0x000fe40000011406 */
[----:B------:R-:W0:Y:S02]  /*11530*/  SYNCS.PHASECHK.TRANS64.TRYWAIT P0, [R4+URZ+0x19c80], R26 ;  /* 0x019c801a040075a7 */ /* 0x000e24000800017f */
[----:B0-----:R-:W-:Y:S05]  /*11540*/  @!P0 BRA `(.L_x_1138) ;  /* 0x0000003c00b88947 */ /* 0x001fea0003800000 */
.L_x_1216:
[----:B------:R-:W-:Y:S05]  /*11550*/  BSYNC B0 ;  /* 0x0000000000007941 */ /* 0x000fea0003800000 */
.L_x_1137:
[----:B------:R-:W2:Y:S01]  /*11560*/  LDL R10, [R1+0x8] ;  /* 0x00000800010a7983 */ /* 0x000ea20000100800 */
[----:B------:R-:W-:Y:S01]  /*11570*/  ULDC.64 UR4, c[0x0][0x328] ;  /* 0x0000ca0000047ab9 */ /* 0x000fe20000000a00 */
[----:B-----5:R-:W-:Y:S01]  /*11580*/  SHF.R.S32.HI R21, RZ, 0x1f, R5 ;  /* 0x0000001fff157819 */ /* 0x020fe20000011405 */
[----:B------:R-:W-:Y:S01]  /*11590*/  IMAD R0, R20, UR4, RZ ;  /* 0x0000000414007c24 */ /* 0x000fe2000f8e02ff */
[----:B------:R-:W1:Y:S01]  /*115a0*/  S2R R8, SR_TID.X ;  /* 0x0000000000087919 */ /* 0x000e620000002100 */
        /* <DEDUP_REMOVED lines=18> */
[----:B------:R-:W-:Y:S02]  /*116d0*/  IADD3.X R9, R3, UR7, R9, P0, !PT ;  /* 0x0000000703097c10 */ /* 0x000fe400087fe409 */
[----:B------:R-:W-:Y:S01]  /*116e0*/  ISETP.GE.AND P0, PT, R7, 0x1, PT ;  /* 0x000000010700780c */ /* 0x000fe20003f06270 */
[----:B--2---:R-:W-:Y:S01]  /*116f0*/  IMAD R10, R24, 0x3000, R10 ;  /* 0x00003000180a7824 */ /* 0x004fe200078e020a */
[----:B------:R-:W-:Y:S11]  /*11700*/  BRA.DIV UR4, `(.L_x_1139) ;  /* 0x0000003e045c7947 */ /* 0x000ff6000b800000 */
[----:B------:R-:W1:Y:S01]  /*11710*/  SHFL.IDX PT, R2, R8, RZ, 0x1e1f ;  /* 0x001e1fff08027589 */ /* 0x000e6200000e0000 */
[----:B------:R-:W2:Y:S01]  /*11720*/  LDC R12, c[0x0][0x2f4] ;  /* 0x0000bd00ff0c7b82 */ /* 0x000ea20000000800 */
[C---:B------:R-:W-:Y:S02]  /*11730*/  LOP3.LUT R13, R29.reuse, 0x20, RZ, 0xfc, !PT ;  /* 0x000000201d0d7812 */ /* 0x040fe400078efcff */
[----:B------:R-:W3:Y:S01]  /*11740*/  SHFL.IDX PT, R0, R9, RZ, 0x1e1f ;  /* 0x001e1fff09007589 */ /* 0x000ee200000e0000 */
[----:B------:R-:W-:-:S03]  /*11750*/  LOP3.LUT R11, R29, 0x40, RZ, 0xfc, !PT ;  /* 0x000000401d0b7812 */ /* 0x000fc600078efcff */
[----:B------:R-:W4:Y:S01]  /*11760*/  SHFL.IDX PT, R9, R9, 0x1, 0x1e1f ;  /* 0x003e1f0009097f89 */ /* 0x000f2200000e0000 */
[C---:B-1----:R-:W-:Y:S02]  /*11770*/  IADD3 R2, P1, R29.reuse, R2, RZ ;  /* 0x000000021d027210 */ /* 0x042fe40007f3e0ff */
[-C--:B--2---:R-:W-:Y:S02]  /*11780*/  ISETP.GE.AND P3, PT, R29, R12.reuse, PT ;  /* 0x0000000c1d00720c */ /* 0x084fe40003f66270 */
[----:B------:R-:W-:Y:S01]  /*11790*/  ISETP.GE.AND P2, PT, R13, R12, PT ;  /* 0x0000000c0d00720c */ /* 0x000fe20003f46270 */
[----:B---3--:R-:W-:Y:S01]  /*117a0*/  IMAD.X R3, RZ, RZ, R0, P1 ;  /* 0x000000ffff037224 */ /* 0x008fe200008e0600 */
        /* <DEDUP_REMOVED lines=9> */
[----:B-1--4-:R1:W2:Y:S10]  /*11840*/  SHFL.IDX PT, R2, R8, 0x1, 0x1e1f ;  /* 0x003e1f0008027f89 */ /* 0x0122b400000e0000 */
.L_x_1222:
[C---:B------:R-:W-:Y:S02]  /*11850*/  ISETP.LT.OR P3, PT, R7.reuse, 0x41, P3 ;  /* 0x000000410700780c */ /* 0x040fe40001f61670 */
[C---:B------:R-:W-:Y:S02]  /*11860*/  ISETP.LT.OR P2, PT, R7.reuse, 0x41, P2 ;  /* 0x000000410700780c */ /* 0x040fe40001741670 */
[----:B------:R-:W-:Y:S02]  /*11870*/  ISETP.LT.OR P1, PT, R7, 0x41, P1 ;  /* 0x000000410700780c */ /* 0x000fe40000f21670 */
[----:B--2---:R-:W-:-:S05]  /*11880*/  IADD3 R2, P5, R29, R2, RZ ;  /* 0x000000021d027210 */ /* 0x004fca0007fbe0ff */
        /* <DEDUP_REMOVED lines=9> */
.L_x_1140:
        /* <DEDUP_REMOVED lines=11> */
.L_x_1141:
[----:B------:R2:W-:Y:S01]  /*119d0*/  SYNCS.ARRIVE.TRANS64.A1T0 RZ, [R4+URZ+0x19c70], RZ ;  /* 0x019c70ff04ff79a7 */ /* 0x0005e2000810003f */
[----:B------:R-:W-:Y:S05]  /*119e0*/  @!P3 BRA `(.L_x_1142) ;  /* 0x000000000004b947 */ /* 0x000fea0003800000 */
[----:B------:R-:W-:Y:S01]  /*119f0*/  BPT.TRAP 0x1 ;  /* 0x000000040000795c */ /* 0x000fe20000300000 */
.L_x_1142:
[----:B------:R-:W3:Y:S01]  /*11a00*/  SYNCS.PHASECHK.TRANS64.TRYWAIT P1, [R4+URZ+0x19c40], R26 ;  /* 0x019c401a040075a7 */ /* 0x000ee2000802017f */
[----:B------:R-:W-:Y:S04]  /*11a10*/  BSSY B0, `(.L_x_1143) ;  /* 0x0000002000007945 */ /* 0x000fe80003800000 */
[----:B---3--:R-:W-:Y:S05]  /*11a20*/  @!P1 BRA `(.L_x_1144) ;  /* 0x0000003c006c9947 */ /* 0x008fea0003800000 */
.L_x_1223:
[----:B------:R-:W-:Y:S05]  /*11a30*/  BSYNC B0 ;  /* 0x0000000000007941 */ /* 0x000fea0003800000 */
.L_x_1143:
[----:B------:R-:W-:Y:S01]  /*11a40*/  ULDC.64 UR4, c[0x0][0x300] ;  /* 0x0000c00000047ab9 */ /* 0x000fe20000000a00 */
[----:B-1----:R-:W1:Y:S01]  /*11a50*/  LDC R8, c[0x0][0x2f4] ;  /* 0x0000bd00ff087b82 */ /* 0x002e620000000800 */
[----:B------:R-:W-:Y:S01]  /*11a60*/  IMAD R7, R20, UR4, RZ ;  /* 0x0000000414077c24 */ /* 0x000fe2000f8e02ff */
[----:B------:R-:W-:Y:S01]  /*11a70*/  ULDC.64 UR6, c[0x0][0x2e8] ;  /* 0x0000ba0000067ab9 */ /* 0x000fe20000000a00 */
[C---:B------:R-:W-:Y:S01]  /*11a80*/  IMAD.WIDE.U32 R2, R6.reuse, UR4, RZ ;  /* 0x0000000406027c25 */ /* 0x040fe2000f8e00ff */
        /* <DEDUP_REMOVED lines=13> */
[-C--:B-1----:R-:W-:Y:S02]  /*11b60*/  ISETP.GE.AND P2, PT, R10, R8.reuse, PT ;  /* 0x000000080a00720c */ /* 0x082fe40003f46270 */
[----:B------:R-:W-:Y:S01]  /*11b70*/  IMAD R6, R18, UR5, R6 ;  /* 0x0000000512067c24 */ /* 0x000fe2000f8e0206 */
[----:B------:R-:W-:Y:S02]  /*11b80*/  IADD3 R5, P1, R2, UR6, RZ ;  /* 0x0000000602057c10 */ /* 0x000fe4000ff3e0ff */
[----:B------:R-:W-:-:S02]  /*11b90*/  ISETP.GE.AND P3, PT, R9, R8, PT ;  /* 0x000000080900720c */ /* 0x000fc40003f66270 */
[----:B------:R-:W-:Y:S02]  /*11ba0*/  IADD3.X R6, R3, UR7, R6, P1, !PT ;  /* 0x0000000703067c10 */ /* 0x000fe40008ffe406 */
[----:B------:R-:W-:Y:S01]  /*11bb0*/  ISETP.GE.AND P5, PT, R29, R8, PT ;  /* 0x000000081d00720c */ /* 0x000fe20003fa6270 */
[----:B------:R-:W-:-:S12]  /*11bc0*/  BRA.DIV UR4, `(.L_x_1145) ;  /* 0x0000003e04187947 */ /* 0x000fd8000b800000 */
        /* <DEDUP_REMOVED lines=12> */
.L_x_1229:
        /* <DEDUP_REMOVED lines=10> */
.L_x_1146:
        /* <DEDUP_REMOVED lines=11> */
.L_x_1147:
[----:B------:R0:W-:Y:S02]  /*11de0*/  SYNCS.ARRIVE.TRANS64.A1T0 RZ, [R4+URZ+0x19c30], RZ ;  /* 0x019c30ff04ff79a7 */ /* 0x0001e4000810003f */
[----:B------:R-:W-:Y:S05]  /*11df0*/  WARPSYNC.ALL ;  /* 0x0000000000007948 */ /* 0x000fea0003800000 */
[----:B------:R-:W-:Y:S01]  /*11e00*/  ULDC.64 UR4, c[0x0][0x298] ;  /* 0x0000a60000047ab9 */ /* 0x000fe20000000a00 */
[----:B------:R-:W-:Y:S01]  /*11e10*/  VIADD R2, R22, 0xf000 ;  /* 0x0000f00016027836 */ /* 0x000fe20000000000 */
[----:B------:R-:W-:Y:S01]  /*11e20*/  SHF.R.S32.HI R0, RZ, 0x1f, R17 ;  /* 0x0000001fff007819 */ /* 0x000fe20000011411 */
[----:B0-23--:R-:W-:Y:S01]  /*11e30*/  IMAD.WIDE.U32 R4, R17, UR4, RZ ;  /* 0x0000000411047c25 */ /* 0x00dfe2000f8e00ff */
[----:B------:R-:W-:Y:S01]  /*11e40*/  BSSY B6, `(.L_x_1148) ;  /* 0x0000018000067945 */ /* 0x000fe20003800000 */
[----:B------:R-:W-:Y:S01]  /*11e50*/  BAR.SYNC.DEFER_BLOCKING 0x8, 0x200 ;  /* 0x0208000000007b1d */ /* 0x000fe20000010000 */
[----:B------:R-:W-:Y:S01]  /*11e60*/  LOP3.LUT P0, RZ, R2, 0x9f, RZ, 0xc0, !PT ;  /* 0x0000009f02ff7812 */ /* 0x000fe2000780c0ff */
[----:B------:R-:W-:-:S04]  /*11e70*/  IMAD R0, R0, UR4, RZ ;  /* 0x0000000400007c24 */ /* 0x000fc8000f8e02ff */
[----:B------:R-:W-:Y:S01]  /*11e80*/  IMAD R0, R17, UR5, R0 ;  /* 0x0000000511007c24 */ /* 0x000fe2000f8e0200 */
[----:B------:R0:W-:Y:S03]  /*11e90*/  STL.64 [R1+0x18], R4 ;  /* 0x0000180401007387 */ /* 0x0001e60000100a00 */
[----:B------:R-:W-:-:S04]  /*11ea0*/  IMAD.IADD R17, R5, 0x1, R0 ;  /* 0x0000000105117824 */ /* 0x000fc800078e0200 */
[----:B------:R-:W-:Y:S05]  /*11eb0*/  @!P0 BRA `(.L_x_1149) ;  /* 0x0000000000408947 */ /* 0x000fea0003800000 */
[----:B------:R-:W-:Y:S01]  /*11ec0*/  MOV R2, 0x0 ;  /* 0x0000000000027802 */ /* 0x000fe20000000f00 */
[----:B------:R-:W-:Y:S01]  /*11ed0*/  ULDC.64 UR6, c[0x4][0x98] ;  /* 0x0100260000067ab9 */ /* 0x000fe20000000a00 */
[----:B------:R-:W-:Y:S01]  /*11ee0*/  ULDC.64 UR8, c[0x4][0xa0] ;  /* 0x0100280000087ab9 */ /* 0x000fe20000000a00 */
[----:B------:R-:W-:Y:S01]  /*11ef0*/  ULDC.64 UR4, c[0x4][0x28] ;  /* 0x01000a0000047ab9 */ /* 0x000fe20000000a00 */
[----:B0-----:R-:W-:Y:S02]  /*11f00*/  IMAD.U32 R4, RZ, RZ, UR6 ;  /* 0x00000006ff047e24 */ /* 0x001fe4000f8e00ff */
        /* <DEDUP_REMOVED lines=11> */
.L_x_1149:
[----:B------:R-:W-:Y:S05]  /*11fc0*/  BSYNC B6 ;  /* 0x0000000000067941 */ /* 0x000fea0003800000 */
.L_x_1148:
[----:B------:R-:W2:Y:S01]  /*11fd0*/  LDL.LU.64 R20, [R1+0x18] ;  /* 0x0000180001147983 */ /* 0x000ea20000300a00 */
[----:B------:R-:W-:Y:S01]  /*11fe0*/  UISETP.NE.AND UP0, UPT, UR46, URZ, UPT ;  /* 0x0000003f2e00728c */ /* 0x000fe2000bf05270 */
[----:B------:R-:W-:Y:S01]  /*11ff0*/  LOP3.LUT P6, RZ, R23, 0x20, RZ, 0xc0, !PT ;  /* 0x0000002017ff7812 */ /* 0x000fe200078cc0ff */
[----:B------:R-:W-:Y:S01]  /*12000*/  ULDC.64 UR4, c[0x0][0x2d8] ;  /* 0x0000b60000047ab9 */ /* 0x000fe20000000a00 */
[----:B------:R1:W5:Y:S01]  /*12010*/  LDL R10, [R1+0x14] ;  /* 0x00001400010a7983 */ /* 0x0003620000100800 */
[----:B0-----:R-:W-:Y:S01]  /*12020*/  SHF.R.S32.HI R4, RZ, 0x1f, R19 ;  /* 0x0000001fff047819 */ /* 0x001fe20000011413 */
[----:B------:R-:W-:Y:S01]  /*12030*/  IMAD.MOV.U32 R3, RZ, RZ, R17 ;  /* 0x000000ffff037224 */ /* 0x000fe200078e0011 */
[----:B------:R-:W-:Y:S01]  /*12040*/  PLOP3.LUT P0, PT, PT, PT, UP0, 0x80, 0x0 ;  /* 0x000000000000781c */ /* 0x000fe20003f0f008 */
[----:B------:R-:W-:Y:S01]  /*12050*/  IMAD R5, R28, UR4, RZ ;  /* 0x000000041c057c24 */ /* 0x000fe2000f8e02ff */
[----:B------:R-:W-:Y:S01]  /*12060*/  SEL R4, R4, RZ, !P6 ;  /* 0x000000ff04047207 */ /* 0x000fe20007000000 */
[----:B------:R-:W0:Y:S01]  /*12070*/  LDC R9, c[0x0][0x448] ;  /* 0x00011200ff097b82 */ /* 0x000e220000000800 */
[----:B------:R-:W-:Y:S01]  /*12080*/  SEL R0, R19, RZ, !P6 ;  /* 0x000000ff13007207 */ /* 0x000fe20007000000 */
[----:B------:R-:W-:Y:S01]  /*12090*/  IMAD R5, R18, UR5, R5 ;  /* 0x0000000512057c24 */ /* 0x000fe2000f8e0205 */
[----:B------:R-:W-:Y:S01]  /*120a0*/  ULDC.64 UR6, c[0x0][0x2c8] ;  /* 0x0000b20000067ab9 */ /* 0x000fe20000000a00 */
[----:B------:R-:W-:Y:S01]  /*120b0*/  ULDC.64 UR8, c[0x0][0x280] ;  /* 0x0000a00000087ab9 */ /* 0x000fe20000000a00 */
[----:B------:R-:W-:Y:S01]  /*120c0*/  @UP0 ULDC UR10, c[0x0][0x44c] ;  /* 0x00011300000a0ab9 */ /* 0x000fe20000000800 */
[----:B------:R-:W-:-:S02]  /*120d0*/  LOP3.LUT R12, R29, 0x20, RZ, 0xfc, !PT ;  /* 0x000000201d0c7812 */ /* 0x000fc400078efcff */
[----:B------:R-:W-:Y:S01]  /*120e0*/  LOP3.LUT R11, R29, 0x40, RZ, 0xfc, !PT ;  /* 0x000000401d0b7812 */ /* 0x000fe200078efcff */
[----:B--2---:R-:W-:Y:S01]  /*120f0*/  IMAD.MOV.U32 R2, RZ, RZ, R20 ;  /* 0x000000ffff027224 */ /* 0x004fe200078e0014 */
[----:B------:R-:W2:Y:S03]  /*12100*/  S2R R21, SR_TID.X ;  /* 0x0000000000157919 */ /* 0x000ea60000002100 */
[----:B------:R-:W-:Y:S01]  /*12110*/  IMAD.WIDE.U32 R2, R18, UR4, R2 ;  /* 0x0000000412027c25 */ /* 0x000fe2000f8e0002 */
[----:B------:R-:W3:Y:S01]  /*12120*/  S2R R20, SR_TID.X ;  /* 0x0000000000147919 */ /* 0x000ee20000002100 */
[----:B------:R-:W-:Y:S02]  /*12130*/  ULDC.64 UR4, c[0x0][0x2e0] ;  /* 0x0000b80000047ab9 */ /* 0x000fe40000000a00 */
[----:B------:R-:W-:Y:S02]  /*12140*/  IMAD.IADD R3, R3, 0x1, R5 ;  /* 0x0000000103037824 */ /* 0x000fe400078e0205 */
[----:B------:R-:W-:-:S02]  /*12150*/  IMAD R4, R4, UR4, RZ ;  /* 0x0000000404047c24 */ /* 0x000fc4000f8e02ff */
[----:B------:R-:W-:Y:S01]  /*12160*/  IMAD.WIDE.U32 R2, R0, UR4, R2 ;  /* 0x0000000400027c25 */ /* 0x000fe2000f8e0002 */
[----:B------:R-:W-:-:S03]  /*12170*/  @UP0 ULDC UR4, c[0x0][0x44c] ;  /* 0x0001130000040ab9 */ /* 0x000fc60000000800 */
[----:B------:R-:W-:Y:S02]  /*12180*/  IMAD R5, R0, UR5, R4 ;  /* 0x0000000500057c24 */ /* 0x000fe4000f8e0204 */
[----:B--2---:R-:W-:Y:S01]  /*12190*/  IMAD.SHL.U32 R21, R21, 0x40, RZ ;  /* 0x0000004015157824 */ /* 0x004fe200078e00ff */
[----:B---3--:R-:W-:-:S04]  /*121a0*/  LOP3.LUT R20, R20, 0x7f, RZ, 0xc0, !PT ;  /* 0x0000007f14147812 */ /* 0x008fc800078ec0ff */
[----:B------:R-:W-:Y:S02]  /*121b0*/  LOP3.LUT R21, R21, 0x40, RZ, 0xc0, !PT ;  /* 0x0000004015157812 */ /* 0x000fe400078ec0ff */
[----:B------:R-:W-:-:S04]  /*121c0*/  SHF.R.U32.HI R20, RZ, 0x1, R20 ;  /* 0x00000001ff147819 */ /* 0x000fc80000011614 */
[----:B------:R-:W-:-:S05]  /*121d0*/  LOP3.LUT R20, R20, R21, RZ, 0xfc, !PT ;  /* 0x0000001514147212 */ /* 0x000fca00078efcff */
[----:B------:R-:W-:-:S04]  /*121e0*/  VIADD R0, R20, UR39 ;  /* 0x0000002714007c36 */ /* 0x000fc80008000000 */
[----:B------:R-:W-:Y:S01]  /*121f0*/  @P0 IMAD.HI.U32 R4, R0, UR4, RZ ;  /* 0x0000000400040c27 */ /* 0x000fe2000f8e00ff */
[----:B------:R-:W-:Y:S01]  /*12200*/  PLOP3.LUT P0, PT, PT, PT, UP0, 0x80, 0x0 ;  /* 0x000000000000781c */ /* 0x000fe20003f0f008 */
[----:B------:R-:W-:Y:S02]  /*12210*/  @UP0 ULDC UR4, c[0x0][0x450] ;  /* 0x0001140000040ab9 */ /* 0x000fe40000000800 */
[----:B------:R-:W-:Y:S02]  /*12220*/  IMAD.IADD R3, R3, 0x1, R5 ;  /* 0x0000000103037824 */ /* 0x000fe400078e0205 */
[----:B------:R-:W-:-:S08]  /*12230*/  IMAD.MOV.U32 R5, RZ, RZ, R0 ;  /* 0x000000ffff057224 */ /* 0x000fd000078e0000 */
[----:B------:R-:W-:Y:S01]  /*12240*/  @P0 SHF.R.U32.HI R5, RZ, UR4, R4 ;  /* 0x00000004ff050c19 */ /* 0x000fe20008011604 */
[----:B------:R-:W-:-:S03]  /*12250*/  ULDC.64 UR4, c[0x0][0x2d0] ;  /* 0x0000b40000047ab9 */ /* 0x000fc60000000a00 */
[--C-:B------:R-:W-:Y:S01]  /*12260*/  SHF.R.S32.HI R4, RZ, 0x1f, R5.reuse ;  /* 0x0000001fff047819 */ /* 0x100fe20000011405 */
[----:B------:R-:W-:-:S04]  /*12270*/  IMAD.MOV R6, RZ, RZ, -R5 ;  /* 0x000000ffff067224 */ /* 0x000fc800078e0a05 */
[----:B------:R-:W-:Y:S02]  /*12280*/  IMAD R4, R4, UR4, RZ ;  /* 0x0000000404047c24 */ /* 0x000fe4000f8e02ff */
[----:B0-----:R-:W-:Y:S02]  /*12290*/  IMAD R6, R9, R6, R0 ;  /* 0x0000000609067224 */ /* 0x001fe400078e0200 */
        /* <DEDUP_REMOVED lines=27> */
[----:B------:R-:W-:-:S04]  /*12450*/  IMAD.WIDE.U32 R2, R0, UR6, R2 ;  /* 0x0000000600027c25 */ /* 0x000fc8000f8e0002 */
[----:B------:R-:W-:Y:S01]  /*12460*/  IMAD R5, R0, UR7, R5 ;  /* 0x0000000700057c24 */ /* 0x000fe2000f8e0205 */
[----:B------:R-:W-:Y:S01]  /*12470*/  IADD3 R8, P0, R2, UR8, RZ ;  /* 0x0000000802087c10 */ /* 0x000fe2000ff1e0ff */
[----:B------:R-:W-:Y:S01]  /*12480*/  UMOV UR5, 0xffffffff ;  /* 0xffffffff00057882 */ /* 0x000fe20000000000 */
[----:B0-----:R-:W-:Y:S02]  /*12490*/  LOP3.LUT R20, R20, 0x7f, RZ, 0xc0, !PT ;  /* 0x0000007f14147812 */ /* 0x001fe400078ec0ff */
[----:B------:R-:W-:Y:S02]  /*124a0*/  IADD3.X R7, R3, UR9, R5, P0, !PT ;  /* 0x0000000903077c10 */ /* 0x000fe400087fe405 */
[----:B------:R-:W-:Y:S02]  /*124b0*/  ISETP.GE.AND P3, PT, R29, UR4, PT ;  /* 0x000000041d007c0c */ /* 0x000fe4000bf66270 */
[----:B------:R-:W-:Y:S02]  /*124c0*/  ISETP.GE.AND P2, PT, R12, UR4, PT ;  /* 0x000000040c007c0c */ /* 0x000fe4000bf46270 */
[----:B------:R-:W-:-:S02]  /*124d0*/  ISETP.GE.AND P0, PT, R11, UR4, PT ;  /* 0x000000040b007c0c */ /* 0x000fc4000bf06270 */
[----:B------:R-:W-:Y:S01]  /*124e0*/  SHF.R.U32.HI R17, RZ, 0x1, R20 ;  /* 0x00000001ff117819 */ /* 0x000fe20000011614 */
[----:B-1----:R-:W-:Y:S10]  /*124f0*/  BRA.DIV UR5, `(.L_x_1150) ;  /* 0x0000003605707947 */ /* 0x002ff4000b800000 */
[----:B------:R-:W0:Y:S01]  /*12500*/  SHFL.IDX PT, R3, R6, RZ, 0x1e1f ;  /* 0x001e1fff06037589 */ /* 0x000e2200000e0000 */
[----:B------:R-:W-:Y:S02]  /*12510*/  IMAD R0, R9, UR38, RZ ;  /* 0x0000002609007c24 */ /* 0x000fe4000f8e02ff */
[----:B------:R-:W-:Y:S01]  /*12520*/  VIADD R5, R17, UR39 ;  /* 0x0000002711057c36 */ /* 0x000fe20008000000 */
        /* <DEDUP_REMOVED lines=20> */
[----:B0---4-:R0:W1:Y:S02]  /*12670*/  SHFL.IDX PT, R2, R8, RZ, 0x1e1f ;  /* 0x001e1fff08027589 */ /* 0x01106400000e0000 */
.L_x_1236:
        /* <DEDUP_REMOVED lines=12> */
.L_x_1152:
[----:B------:R-:W-:Y:S05]  /*12740*/  BSYNC B0 ;  /* 0x0000000000007941 */ /* 0x000fea0003800000 */
.L_x_1151:
[----:B------:R-:W-:Y:S01]  /*12750*/  NOP ;  /* 0x0000000000007918 */ /* 0x000fe20000000000 */
[----:B------:R-:W-:-:S13]  /*12760*/  PLOP3.LUT P0, PT, PT, PT, PT, 0x80, 0x0 ;  /* 0x000000000000781c */ /* 0x000fda0003f0f070 */
.L_x_1153:
        /* <DEDUP_REMOVED lines=18> */
.L_x_1237:
[----:B------:R-:W-:Y:S05]  /*12890*/  BSYNC B0 ;  /* 0x0000000000007941 */ /* 0x000fea0003800000 */
.L_x_1154:
[----:B------:R-:W-:-:S04]  /*128a0*/  UIADD3 UR4, UR41, -0x2, URZ ;  /* 0xfffffffe29047890 */ /* 0x000fc8000fffe03f */
[----:B------:R-:W-:-:S06]  /*128b0*/  UISETP.GE.AND UP0, UPT, UR4, UR42, UPT ;  /* 0x0000002a0400728c */ /* 0x000fcc000bf06270 */
[----:B------:R-:W-:-:S13]  /*128c0*/  PLOP3.LUT P0, PT, PT, PT, UP0, 0x80, 0x0 ;  /* 0x000000000000781c */ /* 0x000fda0003f0f008 */
[----:B------:R-:W-:Y:S05]  /*128d0*/  @!P0 BRA `(.L_x_1156) ;  /* 0x0000001000148947 */ /* 0x000fea0003800000 */
[----:B------:R-:W-:Y:S02]  /*128e0*/  IMAD.MOV.U32 R4, RZ, RZ, R24 ;  /* 0x000000ffff047224 */ /* 0x000fe400078e0018 */
[----:B------:R-:W-:Y:S02]  /*128f0*/  IMAD.MOV.U32 R5, RZ, RZ, R25 ;  /* 0x000000ffff057224 */ /* 0x000fe400078e0019 */
[----:B------:R-:W-:-:S07]  /*12900*/  IMAD.U32 R20, RZ, RZ, UR4 ;  /* 0x00000004ff147e24 */ /* 0x000fce000f8e00ff */
.L_x_1176:
[----:B0-2---:R-:W2:Y:S01]  /*12910*/  LDL R8, [R1] ;  /* 0x0000000001087983 */ /* 0x005ea20000100800 */
[----:B------:R-:W0:Y:S01]  /*12920*/  LDC R3, c[0x0][0x430] ;  /* 0x00010c00ff037b82 */ /* 0x000e220000000800 */
[----:B-1----:R-:W1:Y:S01]  /*12930*/  S2R R2, SR_TID.X ;  /* 0x0000000000027919 */ /* 0x002e620000002100 */
[----:B0-----:R-:W-:Y:S02]  /*12940*/  ISETP.NE.AND P0, PT, R3, 0x1, PT ;  /* 0x000000010300780c */ /* 0x001fe40003f05270 */
[----:B-1----:R-:W-:-:S11]  /*12950*/  LOP3.LUT R0, R2, 0x7f, RZ, 0xc0, !PT ;  /* 0x0000007f02007812 */ /* 0x002fd600078ec0ff */
[----:B------:R-:W0:Y:S01]  /*12960*/  @P0 LDC R6, c[0x0][0x434] ;  /* 0x00010d00ff060b82 */ /* 0x000e220000000800 */
[----:B------:R-:W-:Y:S01]  /*12970*/  SHF.R.U32.HI R3, RZ, 0x1, R0 ;  /* 0x00000001ff037819 */ /* 0x000fe20000011600 */
[----:B------:R-:W-:-:S06]  /*12980*/  IMAD.SHL.U32 R2, R2, 0x40, RZ ;  /* 0x0000004002027824 */ /* 0x000fcc00078e00ff */
[----:B------:R-:W1:Y:S01]  /*12990*/  @P0 LDC R0, c[0x0][0x438] ;  /* 0x00010e00ff000b82 */ /* 0x000e620000000800 */
[----:B------:R-:W-:Y:S01]  /*129a0*/  IMAD R3, R20, 0x80, R3 ;  /* 0x0000008014037824 */ /* 0x000fe200078e0203 */
[----:B------:R-:W-:-:S04]  /*129b0*/  LOP3.LUT R2, R2, 0x40, RZ, 0xc0, !PT ;  /* 0x0000004002027812 */ /* 0x000fc800078ec0ff */
[----:B------:R-:W-:-:S05]  /*129c0*/  IADD3 R3, R2, UR36, R3 ;  /* 0x0000002402037c10 */ /* 0x000fca000fffe003 */
[----:B------:R-:W-:Y:S02]  /*129d0*/  IMAD.MOV.U32 R2, RZ, RZ, R3 ;  /* 0x000000ffff027224 */ /* 0x000fe400078e0003 */
[----:B0-----:R-:W-:Y:S01]  /*129e0*/  @P0 IMAD.HI.U32 R6, R3, R6, RZ ;  /* 0x0000000603060227 */ /* 0x001fe200078e00ff */
[----:B------:R-:W-:Y:S05]  /*129f0*/  YIELD ;  /* 0x0000000000007946 */ /* 0x000fea0003800000 */
[----:B------:R-:W-:Y:S01]  /*12a00*/  ULDC UR4, c[0x0][0x430] ;  /* 0x00010c0000047ab9 */ /* 0x000fe20000000800 */
[----:B-1----:R-:W-:-:S05]  /*12a10*/  @P0 SHF.R.U32.HI R2, RZ, R0, R6 ;  /* 0x00000000ff020219 */ /* 0x002fca0000011606 */
[----:B------:R-:W-:-:S04]  /*12a20*/  IMAD.MOV R7, RZ, RZ, -R2 ;  /* 0x000000ffff077224 */ /* 0x000fc800078e0a02 */
[----:B------:R-:W-:Y:S01]  /*12a30*/  IMAD R7, R7, UR4, R3 ;  /* 0x0000000407077c24 */ /* 0x000fe2000f8e0203 */
[----:B------:R-:W-:Y:S01]  /*12a40*/  ULDC.64 UR4, c[0x0][0x428] ;  /* 0x00010a0000047ab9 */ /* 0x000fe20000000a00 */
[----:B------:R-:W-:-:S03]  /*12a50*/  SHF.R.S32.HI R3, RZ, 0x1f, R2 ;  /* 0x0000001fff037819 */ /* 0x000fc60000011402 */
[----:B------:R-:W-:-:S04]  /*12a60*/  IMAD.WIDE.U32 R2, R27, UR4, R2 ;  /* 0x000000041b027c25 */ /* 0x000fc8000f8e0002 */
[----:B--2---:R-:W-:-:S04]  /*12a70*/  IMAD R0, R8, UR4, RZ ;  /* 0x0000000408007c24 */ /* 0x004fc8000f8e02ff */
[----:B------:R-:W-:Y:S01]  /*12a80*/  IMAD R0, R27, UR5, R0 ;  /* 0x000000051b007c24 */ /* 0x000fe2000f8e0200 */
[----:B------:R-:W-:Y:S02]  /*12a90*/  ULDC.64 UR4, c[0x0][0x418] ;  /* 0x0001060000047ab9 */ /* 0x000fe40000000a00 */
[----:B------:R-:W-:Y:S01]  /*12aa0*/  LEA R8, P0, R2, UR4, 0x2 ;  /* 0x0000000402087c11 */ /* 0x000fe2000f8010ff */
[----:B------:R-:W-:-:S05]  /*12ab0*/  IMAD.IADD R0, R0, 0x1, R3 ;  /* 0x0000000100007824 */ /* 0x000fca00078e0203 */
        /* <DEDUP_REMOVED lines=9> */
[----:B------:R-:W-:Y:S02]  /*12b50*/  ISETP.GT.AND P1, PT, R0, UR42, PT ;  /* 0x0000002a00007c0c */ /* 0x000fe4000bf24270 */
[----:B------:R-:W-:Y:S02]  /*12b60*/  SEL R24, R24, RZ, P0 ;  /* 0x000000ff18187207 */ /* 0x000fe40000000000 */
[----:B------:R-:W-:Y:S02]  /*12b70*/  LOP3.LUT R25, R5, R25, RZ, 0x3c, !PT ;  /* 0x0000001905197212 */ /* 0x000fe400078e3cff */
[----:B--2---:R-:W-:Y:S01]  /*12b80*/  SHF.R.S32.HI R17, RZ, 0x1f, R8 ;  /* 0x0000001fff117819 */ /* 0x004fe20000011408 */
[----:B------:R-:W-:Y:S06]  /*12b90*/  @!P2 BRA `(.L_x_1157) ;  /* 0x000000000004a947 */ /* 0x000fec0003800000 */
[----:B------:R-:W-:Y:S01]  /*12ba0*/  BPT.TRAP 0x1 ;  /* 0x000000040000795c */ /* 0x000fe20000300000 */
.L_x_1157:
[----:B------:R-:W-:Y:S01]  /*12bb0*/  IMAD R0, R24, 0x8, R22 ;  /* 0x0000000818007824 */ /* 0x000fe200078e0216 */
[----:B------:R-:W-:Y:S01]  /*12bc0*/  SHF.L.U32 R10, R25, 0x1f, RZ ;  /* 0x0000001f190a7819 */ /* 0x000fe200000006ff */
[----:B------:R-:W-:Y:S01]  /*12bd0*/  BSSY B0, `(.L_x_1158) ;  /* 0x0000004000007945 */ /* 0x000fe20003800000 */
[----:B------:R-:W-:Y:S02]  /*12be0*/  SHF.R.S32.HI R9, RZ, 0x1f, R7 ;  /* 0x0000001fff097819 */ /* 0x000fe40000011407 */
[----:B------:R-:W0:Y:S02]  /*12bf0*/  SYNCS.PHASECHK.TRANS64.TRYWAIT P0, [R0+URZ+0x19c80], R10 ;  /* 0x019c800a000075a7 */ /* 0x000e24000800017f */
[----:B0-----:R-:W-:Y:S05]  /*12c00*/  @!P0 BRA `(.L_x_1159) ;  /* 0x0000003000b08947 */ /* 0x001fea0003800000 */
.L_x_1238:
[----:B------:R-:W-:Y:S05]  /*12c10*/  BSYNC B0 ;  /* 0x0000000000007941 */ /* 0x000fea0003800000 */
.L_x_1158:
        /* <DEDUP_REMOVED lines=37> */
.L_x_1244:
        /* <DEDUP_REMOVED lines=10> */
.L_x_1161:
        /* <DEDUP_REMOVED lines=11> */
.L_x_1162:
[----:B------:R2:W-:Y:S01]  /*12fc0*/  SYNCS.ARRIVE.TRANS64.A1T0 RZ, [R0+URZ+0x19c70], RZ ;  /* 0x019c70ff00ff79a7 */ /* 0x0005e2000810003f */
[----:B------:R-:W-:Y:S05]  /*12fd0*/  @!P3 BRA `(.L_x_1163) ;  /* 0x000000000004b947 */ /* 0x000fea0003800000 */
[----:B------:R-:W-:Y:S01]  /*12fe0*/  BPT.TRAP 0x1 ;  /* 0x000000040000795c */ /* 0x000fe20000300000 */
.L_x_1163:
[----:B------:R-:W3:Y:S01]  /*12ff0*/  SYNCS.PHASECHK.TRANS64.TRYWAIT P0, [R0+URZ+0x19c40], R10 ;  /* 0x019c400a000075a7 */ /* 0x000ee2000800017f */
[----:B------:R-:W-:Y:S04]  /*13000*/  BSSY B0, `(.L_x_1164) ;  /* 0x0000002000007945 */ /* 0x000fe80003800000 */
[----:B---3--:R-:W-:Y:S05]  /*13010*/  @!P0 BRA `(.L_x_1165) ;  /* 0x00000030005c8947 */ /* 0x008fea0003800000 */
.L_x_1245:
[----:B------:R-:W-:Y:S05]  /*13020*/  BSYNC B0 ;  /* 0x0000000000007941 */ /* 0x000fea0003800000 */
.L_x_1164:
        /* <DEDUP_REMOVED lines=34> */
.L_x_1251:
        /* <DEDUP_REMOVED lines=10> */
.L_x_1167:
        /* <DEDUP_REMOVED lines=11> */
.L_x_1168:
[----:B------:R2:W-:Y:S02]  /*133a0*/  SYNCS.ARRIVE.TRANS64.A1T0 RZ, [R0+URZ+0x19c30], RZ ;  /* 0x019c30ff00ff79a7 */ /* 0x0005e4000810003f */
[----:B--23--:R-:W-:-:S05]  /*133b0*/  IMAD.U32 R0, RZ, RZ, UR44 ;  /* 0x0000002cff007e24 */ /* 0x00cfca000f8e00ff */
[----:B------:R-:W-:-:S13]  /*133c0*/  ISETP.NE.AND P0, PT, R0, 0x3, PT ;  /* 0x000000030000780c */ /* 0x000fda0003f05270 */
[----:B------:R-:W-:Y:S05]  /*133d0*/  @!P0 BRA `(.L_x_1169) ;  /* 0x0000000000048947 */ /* 0x000fea0003800000 */
[----:B------:R-:W-:Y:S01]  /*133e0*/  BPT.TRAP 0x1 ;  /* 0x000000040000795c */ /* 0x000fe20000300000 */
.L_x_1169:
[----:B------:R-:W-:Y:S01]  /*133f0*/  LOP3.LUT R0, R5, 0x1, RZ, 0x3c, !PT ;  /* 0x0000000105007812 */ /* 0x000fe200078e3cff */
[----:B------:R-:W-:Y:S01]  /*13400*/  IMAD R2, R4, 0x8, R22 ;  /* 0x0000000804027824 */ /* 0x000fe200078e0216 */
[----:B------:R-:W-:Y:S02]  /*13410*/  BSSY B0, `(.L_x_1170) ;  /* 0x0000004000007945 */ /* 0x000fe40003800000 */
[----:B------:R-:W-:-:S04]  /*13420*/  SHF.L.U32 R0, R0, 0x1f, RZ ;  /* 0x0000001f00007819 */ /* 0x000fc800000006ff */
[----:B------:R-:W0:Y:S02]  /*13430*/  SYNCS.PHASECHK.TRANS64.TRYWAIT P2, [R2+URZ+0x19c70], R0 ;  /* 0x019c7000020075a7 */ /* 0x000e24000804017f */
[----:B0-----:R-:W-:Y:S05]  /*13440*/  @!P2 BRA `(.L_x_1171) ;  /* 0x0000002c00fca947 */ /* 0x001fea0003800000 */
.L_x_1252:
[----:B------:R-:W-:Y:S05]  /*13450*/  BSYNC B0 ;  /* 0x0000000000007941 */ /* 0x000fea0003800000 */
.L_x_1170:
[----:B------:R-:W-:-:S05]  /*13460*/  IMAD.U32 R3, RZ, RZ, UR43 ;  /* 0x0000002bff037e24 */ /* 0x000fca000f8e00ff */
[----:B------:R-:W-:-:S13]  /*13470*/  ISETP.NE.AND P2, PT, R3, 0x3, PT ;  /* 0x000000030300780c */ /* 0x000fda0003f45270 */
[----:B------:R-:W-:Y:S05]  /*13480*/  @!P2 BRA `(.L_x_1172) ;  /* 0x000000000004a947 */ /* 0x000fea0003800000 */
[----:B------:R-:W-:Y:S01]  /*13490*/  BPT.TRAP 0x1 ;  /* 0x000000040000795c */ /* 0x000fe20000300000 */
.L_x_1172:
[----:B0-----:R-:W-:Y:S01]  /*134a0*/  SHF.L.U32 R0, R5, 0x1f, RZ ;  /* 0x0000001f05007819 */ /* 0x001fe200000006ff */
[----:B------:R-:W-:-:S03]  /*134b0*/  IMAD R3, R4, 0x3000, RZ ;  /* 0x0000300004037824 */ /* 0x000fc600078e02ff */
[----:B------:R-:W0:Y:S02]  /*134c0*/  SYNCS.PHASECHK.TRANS64.TRYWAIT P2, [R2+URZ+0x19c60], R0 ;  /* 0x019c6000020075a7 */ /* 0x000e24000804017f */
[----:B0-----:R-:W-:Y:S05]  /*134d0*/  @!P2 BRA `(.L_x_1173) ;  /* 0x0000002c00eca947 */ /* 0x001fea0003800000 */
.L_x_1253:
[----:B------:R-:W0:Y:S04]  /*134e0*/  LDL R4, [R1+0x10] ;  /* 0x0000100001047983 */ /* 0x000e280000100800 */
[----:B------:R-:W2:Y:S01]  /*134f0*/  LDL R10, [R1+0xc] ;  /* 0x00000c00010a7983 */ /* 0x000ea20000100800 */
[----:B------:R-:W-:Y:S05]  /*13500*/  WARPSYNC.ALL ;  /* 0x0000000000007948 */ /* 0x000fea0003800000 */
[----:B------:R-:W3:Y:S02]  /*13510*/  S2R R12, SR_TID.X ;  /* 0x00000000000c7919 */ /* 0x000ee40000002100 */
[----:B---3--:R-:W-:Y:S01]  /*13520*/  LOP3.LUT P2, RZ, R12, 0x4, RZ, 0xc0, !PT ;  /* 0x000000040cff7812 */ /* 0x008fe2000784c0ff */
[----:B------:R-:W-:-:S05]  /*13530*/  IMAD.MOV.U32 R12, RZ, RZ, 0x40 ;  /* 0x00000040ff0c7424 */ /* 0x000fca00078e00ff */
[----:B------:R-:W-:Y:S02]  /*13540*/  SEL R12, R12, 0xffffffc0, !P2 ;  /* 0xffffffc00c0c7807 */ /* 0x000fe40005000000 */
[C---:B0-----:R-:W-:Y:S02]  /*13550*/  LOP3.LUT R0, R3.reuse, R4, RZ, 0xfc, !PT ;  /* 0x0000000403007212 */ /* 0x041fe400078efcff */
        /* <DEDUP_REMOVED lines=21> */
[----:B------:R-:W2:Y:S01]  /*136b0*/  LDSM.16.MT88.4 R4, [R0+0x9800] ;  /* 0x009800000004783b */ /* 0x000ea20000004200 */
[----:B0-----:R-:W-:Y:S01]  /*136c0*/  IADD3 R3, R12, 0x3000, R3 ;  /* 0x000030000c037810 */ /* 0x001fe20007ffe003 */
[----:B------:R-:W-:-:S05]  /*136d0*/  IMAD.U32 R12, RZ, RZ, UR43 ;  /* 0x0000002bff0c7e24 */ /* 0x000fca000f8e00ff */
[----:B------:R-:W-:Y:S02]  /*136e0*/  ISETP.NE.AND P2, PT, R12, 0x3, PT ;  /* 0x000000030c00780c */ /* 0x000fe40003f45270 */
[C-C-:B--2---:R-:W-:Y:S02]  /*136f0*/  PRMT R8, R4.reuse, 0x6420, R5.reuse ;  /* 0x0000642004087816 */ /* 0x144fe40000000005 */
        /* <DEDUP_REMOVED lines=24> */
.L_x_1174:
[----:B--2---:R2:W-:Y:S01]  /*13880*/  SYNCS.ARRIVE.TRANS64.A1T0 RZ, [R2+URZ+0x19c50], RZ ;  /* 0x019c50ff02ff79a7 */ /* 0x0045e2000810003f */
[----:B------:R-:W-:Y:S06]  /*13890*/  BAR.SYNC.DEFER_BLOCKING 0x2, 0x80 ;  /* 0x0082000000007b1d */ /* 0x000fec0000010000 */
[----:B------:R-:W-:Y:S05]  /*138a0*/  @!P0 BRA `(.L_x_1175) ;  /* 0x0000000000048947 */ /* 0x000fea0003800000 */
[----:B------:R-:W-:Y:S01]  /*138b0*/  BPT.TRAP 0x1 ;  /* 0x000000040000795c */ /* 0x000fe20000300000 */
.L_x_1175:
[----:B------:R-:W3:Y:S01]  /*138c0*/  LDL R0, [R1+0x4] ;  /* 0x0000040001007983 */ /* 0x000ee20000100800 */
[----:B--2---:R-:W-:Y:S02]  /*138d0*/  VIADD R2, R2, 0x19c80 ;  /* 0x00019c8002027836 */ /* 0x004fe40000000000 */
[----:B------:R-:W-:Y:S02]  /*138e0*/  IMAD.MOV.U32 R4, RZ, RZ, R24 ;  /* 0x000000ffff047224 */ /* 0x000fe400078e0018 */
[----:B------:R-:W-:Y:S01]  /*138f0*/  IMAD.MOV.U32 R5, RZ, RZ, R25 ;  /* 0x000000ffff057224 */ /* 0x000fe200078e0019 */
[----:B---3--:R-:W-:-:S04]  /*13900*/  PRMT R2, R0, 0x654, R2 ;  /* 0x0000065400027816 */ /* 0x008fc80000000002 */
[----:B------:R2:W-:Y:S01]  /*13910*/  SYNCS.ARRIVE.TRANS64.RED.A1T0 RZ, [R2+URZ], RZ ;  /* 0x000000ff02ff79a7 */ /* 0x0005e2000810043f */
[----:B------:R-:W-:Y:S05]  /*13920*/  @P1 BRA `(.L_x_1176) ;  /* 0xffffffec00f81947 */ /* 0x000fea000383ffff */
.L_x_1156:
[----:B-1----:R-:W2:Y:S01]  /*13930*/  S2R R0, SR_TID.X ;  /* 0x0000000000007919 */ /* 0x002ea20000002100 */
[----:B------:R-:W-:Y:S01]  /*13940*/  BSSY B0, `(.L_x_1177) ;  /* 0x0000012000007945 */ /* 0x000fe20003800000 */
[----:B--2---:R-:W-:Y:S01]  /*13950*/  LOP3.LUT R2, R0, 0x7f, RZ, 0xc0, !PT ;  /* 0x0000007f00027812 */ /* 0x004fe200078ec0ff */
[----:B------:R-:W-:-:S03]  /*13960*/  IMAD.U32 R0, RZ, RZ, UR44 ;  /* 0x0000002cff007e24 */ /* 0x000fc6000f8e00ff */
[----:B------:R-:W-:Y:S02]  /*13970*/  ISETP.NE.AND P1, PT, R2, RZ, PT ;  /* 0x000000ff0200720c */ /* 0x000fe40003f25270 */
[----:B------:R-:W-:-:S11]  /*13980*/  ISETP.NE.AND P0, PT, R0, 0x3, PT ;  /* 0x000000030000780c */ /* 0x000fd60003f05270 */
[----:B------:R-:W-:Y:S05]  /*13990*/  @P1 BRA `(.L_x_1178) ;  /* 0x0000000000301947 */ /* 0x000fea0003800000 */
[----:B------:R-:W1:Y:S01]  /*139a0*/  S2R R5, SR_LANEID ;  /* 0x0000000000057919 */ /* 0x000e620000000000 */
[----:B------:R-:W-:Y:S01]  /*139b0*/  VOTEU.ANY UR4, UPT, PT ;  /* 0x0000000000047886 */ /* 0x000fe200038e0100 */
[----:B0-----:R-:W0:Y:S01]  /*139c0*/  LDC.64 R2, c[0x0][0xc60] ;  /* 0x00031800ff027b82 */ /* 0x001e220000000a00 */
[----:B------:R-:W1:Y:S02]  /*139d0*/  FLO.U32 R0, UR4 ;  /* 0x0000000400007d00 */ /* 0x000e6400080e0000 */
[----:B-1----:R-:W-:-:S06]  /*139e0*/  ISETP.EQ.U32.AND P1, PT, R0, R5, PT ;  /* 0x000000050000720c */ /* 0x002fcc0003f22070 */
[----:B------:R-:W0:Y:S07]  /*139f0*/  POPC R5, UR4 ;  /* 0x0000000400057d09 */ /* 0x000e2e0008000000 */
[----:B0-----:R-:W2:Y:S01]  /*13a00*/  @P1 ATOMG.E.ADD.STRONG.GPU PT, R3, desc[UR54][R2.64], R5 ;  /* 0x00000005020319a8 */ /* 0x001ea200081ee1f6 */
[----:B------:R-:W0:Y:S02]  /*13a10*/  S2R R4, SR_LTMASK ;  /* 0x0000000000047919 */ /* 0x000e240000003900 */
[----:B0-----:R-:W-:-:S04]  /*13a20*/  LOP3.LUT R4, R4, UR4, RZ, 0xc0, !PT ;  /* 0x0000000404047c12 */ /* 0x001fc8000f8ec0ff */
[----:B------:R-:W0:Y:S01]  /*13a30*/  POPC R7, R4 ;  /* 0x0000000400077309 */ /* 0x000e220000000000 */
[----:B--2---:R-:W0:Y:S02]  /*13a40*/  SHFL.IDX PT, R0, R3, R0, 0x1f ;  /* 0x00001f0003007589 */ /* 0x004e2400000e0000 */
[----:B0-----:R-:W-:-:S07]  /*13a50*/  IADD3 R16, R0, UR45, R7 ;  /* 0x0000002d00107c10 */ /* 0x001fce000fffe007 */
.L_x_1178:
[----:B------:R-:W-:Y:S05]  /*13a60*/  BSYNC B0 ;  /* 0x0000000000007941 */ /* 0x000fea0003800000 */
.L_x_1177:
[----:B------:R-:W-:Y:S05]  /*13a70*/  @!P0 BRA `(.L_x_1179) ;  /* 0x0000000000048947 */ /* 0x000fea0003800000 */
[----:B------:R-:W-:Y:S01]  /*13a80*/  BPT.TRAP 0x1 ;  /* 0x000000040000795c */ /* 0x000fe20000300000 */
.L_x_1179:
[----:B------:R-:W-:Y:S01]  /*13a90*/  LOP3.LUT R0, R25, 0x1, RZ, 0x3c, !PT ;  /* 0x0000000119007812 */ /* 0x000fe200078e3cff */
[----:B0-----:R-:W-:Y:S01]  /*13aa0*/  IMAD R3, R24, 0x8, R22 ;  /* 0x0000000818037824 */ /* 0x001fe200078e0216 */
[----:B------:R-:W-:Y:S02]  /*13ab0*/  BSSY B0, `(.L_x_1180) ;  /* 0x0000004000007945 */ /* 0x000fe40003800000 */
[----:B------:R-:W-:-:S04]  /*13ac0*/  SHF.L.U32 R0, R0, 0x1f, RZ ;  /* 0x0000001f00007819 */ /* 0x000fc800000006ff */
[----:B------:R-:W0:Y:S02]  /*13ad0*/  SYNCS.PHASECHK.TRANS64.TRYWAIT P1, [R3+URZ+0x19c70], R0 ;  /* 0x019c7000030075a7 */ /* 0x000e24000802017f */
[----:B0-----:R-:W-:Y:S05]  /*13ae0*/  @!P1 BRA `(.L_x_1181) ;  /* 0x00000028007c9947 */ /* 0x001fea0003800000 */
.L_x_1254:
[----:B------:R-:W-:Y:S05]  /*13af0*/  BSYNC B0 ;  /* 0x0000000000007941 */ /* 0x000fea0003800000 */
.L_x_1180:
[----:B------:R-:W-:-:S05]  /*13b00*/  IMAD.U32 R2, RZ, RZ, UR43 ;  /* 0x0000002bff027e24 */ /* 0x000fca000f8e00ff */
[----:B------:R-:W-:-:S13]  /*13b10*/  ISETP.NE.AND P1, PT, R2, 0x3, PT ;  /* 0x000000030200780c */ /* 0x000fda0003f25270 */
[----:B------:R-:W-:Y:S05]  /*13b20*/  @!P1 BRA `(.L_x_1182) ;  /* 0x0000000000049947 */ /* 0x000fea0003800000 */
[----:B------:R-:W-:Y:S01]  /*13b30*/  BPT.TRAP 0x1 ;  /* 0x000000040000795c */ /* 0x000fe20000300000 */
.L_x_1182:
[----:B0-----:R-:W-:-:S04]  /*13b40*/  SHF.L.U32 R0, R25, 0x1f, RZ ;  /* 0x0000001f19007819 */ /* 0x001fc800000006ff */
[----:B------:R-:W0:Y:S02]  /*13b50*/  SYNCS.PHASECHK.TRANS64.TRYWAIT P1, [R3+URZ+0x19c60], R0 ;  /* 0x019c6000030075a7 */ /* 0x000e24000802017f */
[----:B0-----:R-:W-:Y:S05]  /*13b60*/  @!P1 BRA `(.L_x_1183) ;  /* 0x0000002800709947 */ /* 0x001fea0003800000 */
.L_x_1255:
        /* <DEDUP_REMOVED lines=8> */
[C---:B--2---:R-:W-:Y:S02]  /*13bf0*/  LOP3.LUT R5, R2.reuse, R4, RZ, 0xfc, !PT ;  /* 0x0000000402057212 */ /* 0x044fe400078efcff */
        /* <DEDUP_REMOVED lines=50> */
.L_x_1184:
[----:B-1----:R1:W-:Y:S01]  /*13f20*/  SYNCS.ARRIVE.TRANS64.A1T0 RZ, [R3+URZ+0x19c50], RZ ;  /* 0x019c50ff03ff79a7 */ /* 0x0023e2000810003f */
[----:B------:R-:W-:Y:S06]  /*13f30*/  BAR.SYNC.DEFER_BLOCKING 0x2, 0x80 ;  /* 0x0082000000007b1d */ /* 0x000fec0000010000 */
[----:B------:R-:W-:Y:S05]  /*13f40*/  @!P0 BRA `(.L_x_1185) ;  /* 0x0000000000048947 */ /* 0x000fea0003800000 */
[----:B------:R-:W-:Y:S01]  /*13f50*/  BPT.TRAP 0x1 ;  /* 0x000000040000795c */ /* 0x000fe20000300000 */
.L_x_1185:
        /* <DEDUP_REMOVED lines=9> */
.L_x_1126:
[----:B------:R-:W-:Y:S05]  /*13ff0*/  BSYNC B7 ;  /* 0x0000000000077941 */ /* 0x000fea0003800000 */
.L_x_1124:
[----:B------:R-:W-:-:S13]  /*14000*/  LOP3.LUT P0, RZ, R23, 0x40, RZ, 0xc0, !PT ;  /* 0x0000004017ff7812 */ /* 0x000fda000780c0ff */
[----:B------:R-:W-:Y:S05]  /*14010*/  @!P0 BRA `(.L_x_1186) ;  /* 0x0000000000288947 */ /* 0x000fea0003800000 */
[----:B------:R-:W2:Y:S08]  /*14020*/  S2UR UR4, SR_CgaCtaId ;  /* 0x00000000000479c3 */ /* 0x000eb00000008800 */
[----:B------:R-:W-:Y:S01]  /*14030*/  BAR.SYNC.DEFER_BLOCKING 0x5, 0x200 ;  /* 0x0148000000007b1d */ /* 0x000fe20000010000 */
[----:B------:R-:W-:Y:S01]  /*14040*/  MOV R22, 0x400 ;  /* 0x0000040000167802 */ /* 0x000fe20000000f00 */
[----:B--2---:R-:W-:-:S05]  /*14050*/  IMAD.U32 R0, RZ, RZ, UR4 ;  /* 0x00000004ff007e24 */ /* 0x004fca000f8e00ff */
[----:B------:R-:W-:Y:S01]  /*14060*/  LEA R22, R0, R22, 0x18 ;  /* 0x0000001600167211 */ /* 0x000fe200078ec0ff */
[----:B------:R-:W-:Y:S04]  /*14070*/  STL [R1+0x4], R0 ;  /* 0x0000040001007387 */ /* 0x000fe80000100800 */
[----:B-----5:R-:W2:Y:S02]  /*14080*/  LDS.128 R16, [R22+0x19cd0] ;  /* 0x019cd00016107984 */ /* 0x020ea40000000c00 */
[----:B--2---:R-:W-:Y:S01]  /*14090*/  R2UR UR4, R17 ;  /* 0x00000000110472ca */ /* 0x004fe200000e0000 */
[----:B------:R-:W-:Y:S06]  /*140a0*/  BAR.ARV 0x4, 0x200 ;  /* 0x0108000000007b1d */ /* 0x000fec0000002000 */
[----:B------:R-:W-:Y:S08]  /*140b0*/  BRA `(.L_x_1187) ;  /* 0x0000000800c87947 */ /* 0x000ff00003800000 */
.L_x_1186:
[----:B------:R-:W2:Y:S01]  /*140c0*/  S2R R0, SR_TID.X ;  /* 0x0000000000007919 */ /* 0x000ea20000002100 */
[----:B------:R-:W-:Y:S01]  /*140d0*/  ULDC UR4, c[0x0][0xc3c] ;  /* 0x00030f0000047ab9 */ /* 0x000fe20000000800 */
[----:B------:R-:W-:Y:S01]  /*140e0*/  IMAD.MOV.U32 R4, RZ, RZ, RZ ;  /* 0x000000ffff047224 */ /* 0x000fe200078e00ff */
[----:B--2---:R-:W-:-:S04]  /*140f0*/  LOP3.LUT R7, R0, 0x1f, RZ, 0xc0, !PT ;  /* 0x0000001f00077812 */ /* 0x004fc800078ec0ff */
[----:B------:R-:W-:Y:S01]  /*14100*/  ISETP.NE.AND P0, PT, R7, 0x1f, PT ;  /* 0x0000001f0700780c */ /* 0x000fe20003f05270 */
[----:B------:R-:W-:-:S05]  /*14110*/  IMAD.IADD R5, R19, 0x1, R7 ;  /* 0x0000000113057824 */ /* 0x000fca00078e0207 */
[----:B------:R-:W-:Y:S01]  /*14120*/  ISETP.GE.OR P1, PT, R5, UR4, !P0 ;  /* 0x0000000405007c0c */ /* 0x000fe2000c726670 */
[----:B0-----:R-:W-:Y:S01]  /*14130*/  SHFL.IDX PT, R8, R16, 0x1, 0x1f ;  /* 0x00201f0010087f89 */ /* 0x001fe200000e0000 */
[----:B------:R-:W-:Y:S01]  /*14140*/  ISETP.GE.U32.AND P2, PT, R7, 0x2, PT ;  /* 0x000000020700780c */ /* 0x000fe20003f46070 */
[----:B------:R-:W-:-:S10]  /*14150*/  ULDC UR4, c[0x0][0xc3c] ;  /* 0x00030f0000047ab9 */ /* 0x000fd40000000800 */
[----:B-1----:R-:W0:Y:S02]  /*14160*/  @!P1 LDC.64 R2, c[0x0][0xc80] ;  /* 0x00032000ff029b82 */ /* 0x002e240000000a00 */
[----:B0-----:R-:W-:-:S05]  /*14170*/  @!P1 IMAD.WIDE R2, R5, 0x4, R2 ;  /* 0x0000000405029825 */ /* 0x001fca00078e0202 */
[----:B------:R-:W2:Y:S01]  /*14180*/  @!P1 LDG.E R4, desc[UR54][R2.64] ;  /* 0x0000003602049981 */ /* 0x000ea2000c1e1900 */
[C---:B------:R-:W-:Y:S02]  /*14190*/  ISETP.NE.AND P1, PT, R7.reuse, RZ, PT ;  /* 0x000000ff0700720c */ /* 0x040fe40003f25270 */
        /* <DEDUP_REMOVED lines=25> */
.L_x_1192:
[----:B------:R-:W-:-:S05]  /*14330*/  VIADD R19, R19, 0x1f ;  /* 0x0000001f13137836 */ /* 0x000fca0000000000 */
[----:B------:R-:W-:-:S13]  /*14340*/  ISETP.GE.AND P6, PT, R19, UR4, PT ;  /* 0x0000000413007c0c */ /* 0x000fda000bfc6270 */
[----:B------:R-:W-:Y:S05]  /*14350*/  @P6 BRA `(.L_x_1189) ;  /* 0x0000000400e06947 */ /* 0x000fea0003800000 */
[----:B------:R-:W0:Y:S01]  /*14360*/  S2R R2, SR_TID.X ;  /* 0x0000000000027919 */ /* 0x000e220000002100 */
[----:B------:R-:W-:Y:S01]  /*14370*/  BSSY B0, `(.L_x_1190) ;  /* 0x0000009000007945 */ /* 0x000fe20003800000 */
[----:B------:R-:W-:Y:S01]  /*14380*/  IMAD.MOV.U32 R4, RZ, RZ, RZ ;  /* 0x000000ffff047224 */ /* 0x000fe200078e00ff */
[----:B0-----:R-:W-:-:S05]  /*14390*/  LOP3.LUT R2, R2, 0x1f, RZ, 0xc0, !PT ;  /* 0x0000001f02027812 */ /* 0x001fca00078ec0ff */
[----:B------:R-:W-:-:S05]  /*143a0*/  IMAD.IADD R5, R19, 0x1, R2 ;  /* 0x0000000113057824 */ /* 0x000fca00078e0202 */
[----:B------:R-:W-:-:S13]  /*143b0*/  ISETP.GE.OR P6, PT, R5, UR4, !P0 ;  /* 0x0000000405007c0c */ /* 0x000fda000c7c6670 */
[----:B------:R-:W-:Y:S05]  /*143c0*/  @P6 BRA `(.L_x_1191) ;  /* 0x00000000000c6947 */ /* 0x000fea0003800000 */
[----:B------:R-:W0:Y:S02]  /*143d0*/  LDC.64 R2, c[0x0][0xc80] ;  /* 0x00032000ff027b82 */ /* 0x000e240000000a00 */
[----:B0-----:R-:W-:-:S05]  /*143e0*/  IMAD.WIDE R2, R5, 0x4, R2 ;  /* 0x0000000405027825 */ /* 0x001fca00078e0202 */
[----:B------:R0:W5:Y:S02]  /*143f0*/  LDG.E R4, desc[UR54][R2.64] ;  /* 0x0000003602047981 */ /* 0x000164000c1e1900 */
.L_x_1191:
[----:B------:R-:W-:Y:S05]  /*14400*/  BSYNC B0 ;  /* 0x0000000000007941 */ /* 0x000fea0003800000 */
.L_x_1190:
        /* <DEDUP_REMOVED lines=21> */
.L_x_1188:
[----:B------:R-:W-:-:S04]  /*14560*/  IMAD.IADD R16, R16, 0x1, -R3 ;  /* 0x0000000110107824 */ /* 0x000fc800078e0a03 */
[----:B------:R-:W-:-:S05]  /*14570*/  IMAD R3, R7, R5, R16 ;  /* 0x0000000507037224 */ /* 0x000fca00078e0210 */
[----:B------:R-:W-:Y:S02]  /*14580*/  ISETP.GT.AND P0, PT, R3, R0, PT ;  /* 0x000000000300720c */ /* 0x000fe40003f04270 */
[----:B------:R-:W0:Y:S11]  /*14590*/  LDC.64 R2, c[0x0][0xc90] ;  /* 0x00032400ff027b82 */ /* 0x000e360000000a00 */
[----:B------:R-:W-:-:S04]  /*145a0*/  VOTE.ANY R9, PT, !P0 ;  /* 0x0000000000097806 */ /* 0x000fc800040e0100 */
[----:B------:R-:W1:Y:S01]  /*145b0*/  POPC R8, R9 ;  /* 0x0000000900087309 */ /* 0x000e620000000000 */
[----:B------:R-:W-:Y:S01]  /*145c0*/  ISETP.NE.AND P0, PT, R9, RZ, PT ;  /* 0x000000ff0900720c */ /* 0x000fe20003f05270 */
[----:B-1----:R-:W1:Y:S01]  /*145d0*/  SHFL.IDX PT, R4, R4, R8, 0x1f ;  /* 0x00001f0804047589 */ /* 0x002e6200000e0000 */
[----:B------:R-:W-:-:S04]  /*145e0*/  IMAD.IADD R19, R8, 0x1, R19 ;  /* 0x0000000108137824 */ /* 0x000fc800078e0213 */
[----:B0-----:R-:W-:-:S05]  /*145f0*/  IMAD.WIDE R2, R19, 0x4, R2 ;  /* 0x0000000413027825 */ /* 0x001fca00078e0202 */
[----:B------:R0:W5:Y:S02]  /*14600*/  LDG.E R6, desc[UR54][R2.64] ;  /* 0x0000003602067981 */ /* 0x000164000c1e1900 */
[----:B0-----:R-:W-:Y:S01]  /*14610*/  IMAD.MOV.U32 R2, RZ, RZ, RZ ;  /* 0x000000ffff027224 */ /* 0x001fe200078e00ff */
[----:B-1----:R-:W-:Y:S01]  /*14620*/  R2UR UR7, R4 ;  /* 0x00000000040772ca */ /* 0x002fe200000e0000 */
[----:B------:R-:W-:-:S14]  /*14630*/  @!P0 BRA `(.L_x_1193) ;  /* 0x0000000000088947 */ /* 0x000fdc0003800000 */
[----:B------:R-:W-:-:S06]  /*14640*/  VIADD R2, R8, 0xffffffff ;  /* 0xffffffff08027836 */ /* 0x000fcc0000000000 */
[----:B------:R0:W1:Y:S02]  /*14650*/  SHFL.IDX PT, R2, R7, R2, 0x1f ;  /* 0x00001f0207027589 */ /* 0x00006400000e0000 */
.L_x_1193:
[----:B-----5:R-:W-:Y:S02]  /*14660*/  IMAD R4, R6, UR7, RZ ;  /* 0x0000000706047c24 */ /* 0x020fe4000f8e02ff */
[----:B-1----:R-:W-:-:S03]  /*14670*/  IMAD R16, R2, R5, R16 ;  /* 0x0000000502107224 */ /* 0x002fc600078e0210 */
[----:B0-----:R-:W-:Y:S01]  /*14680*/  IABS R7, R4 ;  /* 0x0000000400077213 */ /* 0x001fe20000000000 */
[----:B------:R-:W-:-:S03]  /*14690*/  IMAD.IADD R0, R0, 0x1, -R16 ;  /* 0x0000000100007824 */ /* 0x000fc600078e0a10 */
[----:B------:R-:W0:Y:S08]  /*146a0*/  I2F.RP R9, R7 ;  /* 0x0000000700097306 */ /* 0x000e300000209400 */
[----:B0-----:R-:W0:Y:S02]  /*146b0*/  MUFU.RCP R9, R9 ;  /* 0x0000000900097308 */ /* 0x001e240000001000 */
[----:B0-----:R-:W-:-:S06]  /*146c0*/  VIADD R10, R9, 0xffffffe ;  /* 0x0ffffffe090a7836 */ /* 0x001fcc0000000000 */
[----:B------:R-:W0:Y:S02]  /*146d0*/  F2I.FTZ.U32.TRUNC.NTZ R3, R10 ;  /* 0x0000000a00037305 */ /* 0x000e24000021f000 */
        /* <DEDUP_REMOVED lines=44> */
[----:B------:R-:W-:Y:S01]  /*149a0*/  R2UR UR4, R3 ;  /* 0x00000000030472ca */ /* 0x000fe200000e0000 */
[----:B------:R-:W-:Y:S02]  /*149b0*/  IMAD R3, RZ, RZ, -UR9 ;  /* 0x80000009ff037e24 */ /* 0x000fe4000f8e02ff */
        /* <DEDUP_REMOVED lines=8> */
[----:B------:R-:W-:-:S13]  /*14a40*/  ISETP.GE.U32.AND P0, PT, R0, R5, PT ;  /* 0x000000050000720c */ /* 0x000fda0003f06070 */
        /* <DEDUP_REMOVED lines=9> */
.L_x_1189:
[----:B------:R-:W0:Y:S01]  /*14ae0*/  LDC R19, c[0x0][0xc3c] ;  /* 0x00030f00ff137b82 */ /* 0x000e220000000800 */
[----:B------:R-:W-:Y:S01]  /*14af0*/  IMAD.MOV.U32 R16, RZ, RZ, R0 ;  /* 0x000000ffff107224 */ /* 0x000fe200078e0000 */
[----:B------:R-:W-:Y:S01]  /*14b00*/  UMOV UR4, URZ ;  /* 0x0000003f00047c82 */ /* 0x000fe20008000000 */
[----:B------:R-:W-:-:S07]  /*14b10*/  IMAD.MOV.U32 R18, RZ, RZ, RZ ;  /* 0x000000ffff127224 */ /* 0x000fce00078e00ff */
.L_x_1194:
[----:B------:R2:W3:Y:S01]  /*14b20*/  LDL R2, [R1+0x4] ;  /* 0x0000040001027983 */ /* 0x0004e20000100800 */
[----:B------:R-:W1:Y:S02]  /*14b30*/  S2R R0, SR_TID.X ;  /* 0x0000000000007919 */ /* 0x000e640000002100 */
[----:B-1----:R-:W-:Y:S01]  /*14b40*/  LOP3.LUT R0, R0, 0x1f, RZ, 0xc0, !PT ;  /* 0x0000001f00007812 */ /* 0x002fe200078ec0ff */
[----:B------:R-:W-:Y:S03]  /*14b50*/  BAR.SYNC.DEFER_BLOCKING 0x4, 0x200 ;  /* 0x0108000000007b1d */ /* 0x000fe60000010000 */
[----:B------:R-:W-:Y:S01]  /*14b60*/  ISETP.NE.AND P0, PT, R0, RZ, PT ;  /* 0x000000ff0000720c */ /* 0x000fe20003f05270 */
[----:B-----5:R-:W-:-:S12]  /*14b70*/  IMAD.U32 R17, RZ, RZ, UR4 ;  /* 0x00000004ff117e24 */ /* 0x020fd8000f8e00ff */
[----:B------:R-:W-:Y:S01]  /*14b80*/  @!P0 MOV R0, 0x400 ;  /* 0x0000040000008802 */ /* 0x000fe20000000f00 */
[----:B---3--:R-:W1:Y:S03]  /*14b90*/  @!P0 S2R R2, SR_CgaCtaId ;  /* 0x0000000000028919 */ /* 0x008e660000008800 */
[----:B-1----:R-:W-:Y:S01]  /*14ba0*/  @!P0 LEA R22, R2, R0, 0x18 ;  /* 0x0000000002168211 */ /* 0x002fe200078ec0ff */
[----:B------:R2:W-:Y:S04]  /*14bb0*/  @!P0 STL [R1+0x4], R2 ;  /* 0x0000040201008387 */ /* 0x0005e80000100800 */
[----:B0-----:R2:W-:Y:S01]  /*14bc0*/  @!P0 STS.128 [R22+0x19cd0], R16 ;  /* 0x019cd01016008388 */ /* 0x0015e20000000c00 */
[----:B------:R-:W-:Y:S06]  /*14bd0*/  BAR.ARV 0x5, 0x200 ;  /* 0x0148000000007b1d */ /* 0x000fec0000002000 */
.L_x_1187:
[----:B------:R-:W-:Y:S02]  /*14be0*/  ULDC UR5, c[0x0][0xc3c] ;  /* 0x00030f0000057ab9 */ /* 0x000fe40000000800 */
[----:B------:R-:W-:-:S13]  /*14bf0*/  ISETP.GE.AND P0, PT, R19, UR5, PT ;  /* 0x0000000513007c0c */ /* 0x000fda000bf06270 */
[----:B------:R-:W-:Y:S05]  /*14c00*/  @!P0 BRA `(.L_x_1195) ;  /* 0xffffffb400748947 */ /* 0x000fea000383ffff */
.L_x_1114:
[----:B------:R-:W3:Y:S01]  /*14c10*/  LDL.LU R0, [R1+0x20] ;  /* 0x0000200001007983 */ /* 0x000ee20000300800 */
[----:B------:R-:W-:Y:S01]  /*14c20*/  BSSY B0, `(.L_x_1196) ;  /* 0x000000b000007945 */ /* 0x000fe20003800000 */
[----:B------:R-:W4:Y:S01]  /*14c30*/  S2R R5, SR_CgaCtaId ;  /* 0x0000000000057919 */ /* 0x000f220000008800 */
[----:B---3--:R-:W-:-:S05]  /*14c40*/  VIADD R0, R0, 0x1 ;  /* 0x0000000100007836 */ /* 0x008fca0000000000 */
[----:B0-2---:R-:W-:-:S04]  /*14c50*/  LEA.HI R2, R0, R0, RZ, 0x1 ;  /* 0x0000000000027211 */ /* 0x005fc800078f08ff */
[----:B-1----:R-:W-:Y:S02]  /*14c60*/  LOP3.LUT R3, R2, 0xfffffffe, RZ, 0xc0, !PT ;  /* 0xfffffffe02037812 */ /* 0x002fe400078ec0ff */
[----:B------:R-:W-:-:S03]  /*14c70*/  MOV R2, 0x400 ;  /* 0x0000040000027802 */ /* 0x000fc60000000f00 */
[----:B------:R-:W-:Y:S01]  /*14c80*/  IMAD.IADD R0, R0, 0x1, -R3 ;  /* 0x0000000100007824 */ /* 0x000fe200078e0a03 */
[----:B----4-:R-:W-:-:S04]  /*14c90*/  LEA R5, R5, R2, 0x18 ;  /* 0x0000000205057211 */ /* 0x010fc800078ec0ff */
[----:B------:R-:W-:-:S04]  /*14ca0*/  SHF.L.U32 R0, R0, 0x1f, RZ ;  /* 0x0000001f00007819 */ /* 0x000fc800000006ff */
[----:B------:R-:W0:Y:S02]  /*14cb0*/  SYNCS.PHASECHK.TRANS64.TRYWAIT P0, [R5+URZ+0x19c20], R0 ;  /* 0x019c2000050075a7 */ /* 0x000e24000800017f */
[----:B0-----:R-:W-:Y:S05]  /*14cc0*/  @!P0 BRA `(.L_x_1197) ;  /* 0x00000018002c8947 */ /* 0x001fea0003800000 */
.L_x_1256:
[----:B------:R-:W-:Y:S05]  /*14cd0*/  BSYNC B0 ;  /* 0x0000000000007941 */ /* 0x000fea0003800000 */
.L_x_1196:
[----:B------:R-:W-:-:S03]  /*14ce0*/  UMOV UR4, 0xffffffff ;  /* 0xffffffff00047882 */ /* 0x000fc60000000000 */
[----:B------:R-:W-:Y:S05]  /*14cf0*/  BRA.DIV UR4, `(.L_x_1198) ;  /* 0x0000001a04347947 */ /* 0x000fea000b800000 */
[----:B0-----:R-:W0:Y:S02]  /*14d00*/  S2R R0, SR_TID.X ;  /* 0x0000000000007919 */ /* 0x001e240000002100 */
[----:B0-----:R-:W-:-:S04]  /*14d10*/  SHF.R.U32.HI R0, RZ, 0x5, R0 ;  /* 0x00000005ff007819 */ /* 0x001fc80000011600 */
[----:B------:R-:W-:-:S05]  /*14d20*/  LOP3.LUT R0, R0, 0x3, RZ, 0xc0, !PT ;  /* 0x0000000300007812 */ /* 0x000fca00078ec0ff */
[----:B------:R0:W1:Y:S02]  /*14d30*/  SHFL.IDX PT, R14, R0, RZ, 0x1f ;  /* 0x00001fff000e7589 */ /* 0x00006400000e0000 */
.L_x_1259:
[----:B-1----:R-:W-:Y:S01]  /*14d40*/  ISETP.NE.AND P0, PT, R14, RZ, PT ;  /* 0x000000ff0e00720c */ /* 0x002fe20003f05270 */
[----:B------:R-:W-:-:S12]  /*14d50*/  BSSY B0, `(.L_x_1199) ;  /* 0x000002c000007945 */ /* 0x000fd80003800000 */
[----:B------:R-:W-:Y:S05]  /*14d60*/  @P0 BRA `(.L_x_1200) ;  /* 0x0000000000a80947 */ /* 0x000fea0003800000 */
[----:B------:R-:W-:-:S03]  /*14d70*/  UMOV UR4, 0xffffffff ;  /* 0xffffffff00047882 */ /* 0x000fc60000000000 */
[----:B------:R-:W-:Y:S05]  /*14d80*/  BRA.DIV UR4, `(.L_x_1201) ;  /* 0x0000001a04447947 */ /* 0x000fea000b800000 */
[----:B------:R-:W-:-:S13]  /*14d90*/  ELECT P6, URZ, PT ;  /* 0x00000000003f782f */ /* 0x000fda00038c0000 */
.L_x_1262:
[----:B------:R-:W-:Y:S05]  /*14da0*/  @!P6 BRA `(.L_x_1200) ;  /* 0x000000000098e947 */ /* 0x000fea0003800000 */
[----:B------:R-:W-:-:S06]  /*14db0*/  ULOP3.LUT UR4, UR37, 0x2, URZ, 0xfc, !UPT ;  /* 0x0000000225047892 */ /* 0x000fcc000f8efc3f */
[----:B0-----:R-:W-:-:S05]  /*14dc0*/  IMAD.U32 R0, RZ, RZ, UR4 ;  /* 0x00000004ff007e24 */ /* 0x001fca000f8e00ff */
[----:B------:R-:W-:-:S13]  /*14dd0*/  ISETP.NE.AND P0, PT, R0, 0x3, PT ;  /* 0x000000030000780c */ /* 0x000fda0003f05270 */
[----:B------:R-:W-:Y:S05]  /*14de0*/  @!P0 BRA `(.L_x_1202) ;  /* 0x0000000000048947 */ /* 0x000fea0003800000 */
[----:B------:R-:W-:Y:S01]  /*14df0*/  BPT.TRAP 0x1 ;  /* 0x000000040000795c */ /* 0x000fe20000300000 */
.L_x_1202:
[C---:B------:R-:W-:Y:S01]  /*14e00*/  IMAD R3, R24.reuse, 0x8, R5 ;  /* 0x0000000818037824 */ /* 0x040fe200078e0205 */
[----:B------:R-:W-:Y:S01]  /*14e10*/  SHF.L.U32 R2, R25, 0x1f, RZ ;  /* 0x0000001f19027819 */ /* 0x000fe200000006ff */
[----:B------:R-:W-:-:S03]  /*14e20*/  VIADD R24, R24, 0x1 ;  /* 0x0000000118187836 */ /* 0x000fc60000000000 */
[----:B------:R-:W0:Y:S02]  /*14e30*/  SYNCS.PHASECHK.TRANS64.TRYWAIT P1, [R3+URZ+0x19c40], R2 ;  /* 0x019c4002030075a7 */ /* 0x000e24000802017f */
[----:B------:R-:W-:-:S04]  /*14e40*/  ISETP.NE.AND P2, PT, R24, 0x2, PT ;  /* 0x000000021800780c */ /* 0x000fc80003f45270 */
[----:B------:R-:W-:Y:S01]  /*14e50*/  SEL R0, RZ, 0x1, P2 ;  /* 0x00000001ff007807 */ /* 0x000fe20001000000 */
[----:B0-----:R-:W-:Y:S08]  /*14e60*/  @!P1 BRA `(.L_x_1203) ;  /* 0x00000018002c9947 */ /* 0x001ff00003800000 */
.L_x_1263:
[----:B------:R-:W-:Y:S02]  /*14e70*/  SEL R24, R24, RZ, P2 ;  /* 0x000000ff18187207 */ /* 0x000fe40001000000 */
[----:B------:R-:W-:Y:S01]  /*14e80*/  LOP3.LUT R0, R25, R0, RZ, 0x3c, !PT ;  /* 0x0000000019007212 */ /* 0x000fe200078e3cff */
[----:B------:R-:W-:Y:S06]  /*14e90*/  @!P0 BRA `(.L_x_1204) ;  /* 0x0000000000048947 */ /* 0x000fec0003800000 */
[----:B------:R-:W-:Y:S01]  /*14ea0*/  BPT.TRAP 0x1 ;  /* 0x000000040000795c */ /* 0x000fe20000300000 */
.L_x_1204:
[----:B------:R-:W-:Y:S01]  /*14eb0*/  IMAD R5, R24, 0x8, R5 ;  /* 0x0000000818057824 */ /* 0x000fe200078e0205 */
[----:B------:R-:W-:-:S04]  /*14ec0*/  SHF.L.U32 R0, R0, 0x1f, RZ ;  /* 0x0000001f00007819 */ /* 0x000fc800000006ff */
[----:B------:R-:W1:Y:S02]  /*14ed0*/  SYNCS.PHASECHK.TRANS64.TRYWAIT P1, [R5+URZ+0x19c40], R0 ;  /* 0x019c4000050075a7 */ /* 0x000e64000802017f */
[----:B-1----:R-:W-:Y:S05]  /*14ee0*/  @!P1 BRA `(.L_x_1205) ;  /* 0x0000001800209947 */ /* 0x002fea0003800000 */
.L_x_1264:
[----:B------:R-:W-:Y:S05]  /*14ef0*/  @!P0 BRA `(.L_x_1206) ;  /* 0x0000000000048947 */ /* 0x000fea0003800000 */
[----:B------:R-:W-:Y:S01]  /*14f00*/  BPT.TRAP 0x1 ;  /* 0x000000040000795c */ /* 0x000fe20000300000 */
.L_x_1206:
[----:B------:R-:W2:Y:S02]  /*14f10*/  SYNCS.PHASECHK.TRANS64.TRYWAIT P1, [R3+URZ+0x19c60], R2 ;  /* 0x019c6002030075a7 */ /* 0x000ea4000802017f */
[----:B--2---:R-:W-:Y:S05]  /*14f20*/  @!P1 BRA `(.L_x_1207) ;  /* 0x0000001800249947 */ /* 0x004fea0003800000 */
.L_x_1265:
[----:B------:R-:W-:Y:S05]  /*14f30*/  @!P0 BRA `(.L_x_1208) ;  /* 0x0000000000048947 */ /* 0x000fea0003800000 */
[----:B------:R-:W-:Y:S01]  /*14f40*/  BPT.TRAP 0x1 ;  /* 0x000000040000795c */ /* 0x000fe20000300000 */
.L_x_1208:
[----:B------:R-:W3:Y:S02]  /*14f50*/  SYNCS.PHASECHK.TRANS64.TRYWAIT P1, [R5+URZ+0x19c60], R0 ;  /* 0x019c6000050075a7 */ /* 0x000ee4000802017f */
[----:B---3--:R-:W-:Y:S05]  /*14f60*/  @!P1 BRA `(.L_x_1209) ;  /* 0x0000001800289947 */ /* 0x008fea0003800000 */
.L_x_1266:
[----:B------:R-:W-:Y:S05]  /*14f70*/  @!P0 BRA `(.L_x_1210) ;  /* 0x0000000000048947 */ /* 0x000fea0003800000 */
[----:B------:R-:W-:Y:S01]  /*14f80*/  BPT.TRAP 0x1 ;  /* 0x000000040000795c */ /* 0x000fe20000300000 */
.L_x_1210:
[----:B------:R-:W4:Y:S02]  /*14f90*/  SYNCS.PHASECHK.TRANS64.TRYWAIT P1, [R3+URZ+0x19c80], R2 ;  /* 0x019c8002030075a7 */ /* 0x000f24000802017f */
[----:B----4-:R-:W-:Y:S05]  /*14fa0*/  @!P1 BRA `(.L_x_1211) ;  /* 0x00000018002c9947 */ /* 0x010fea0003800000 */
.L_x_1267:
[----:B------:R-:W-:Y:S05]  /*14fb0*/  @!P0 BRA `(.L_x_1212) ;  /* 0x0000000000048947 */ /* 0x000fea0003800000 */
[----:B------:R-:W-:Y:S01]  /*14fc0*/  BPT.TRAP 0x1 ;  /* 0x000000040000795c */ /* 0x000fe20000300000 */
.L_x_1212:
[----:B------:R0:W0:Y:S02]  /*14fd0*/  SYNCS.PHASECHK.TRANS64.TRYWAIT P0, [R5+URZ+0x19c80], R0 ;  /* 0x019c8000050075a7 */ /* 0x000024000800017f */
[----:B0-----:R-:W-:Y:S05]  /*14fe0*/  @!P0 NANOSLEEP.SYNCS 0x989680 ;  /* 0x009896800000895d */ /* 0x001fea0003900000 */
[----:B------:R-:W0:Y:S02]  /*14ff0*/  @!P0 SYNCS.PHASECHK.TRANS64 P0, [R5+URZ+0x19c80], R0 ;  /* 0x019c8000050085a7 */ /* 0x000e24000800007f */
[----:B0-----:R-:W-:Y:S05]  /*15000*/  @!P0 BRA `(.L_x_1212) ;  /* 0xfffffffc00f08947 */ /* 0x001fea000383ffff */
.L_x_1200:
[----:B------:R-:W-:Y:S05]  /*15010*/  BSYNC B0 ;  /* 0x0000000000007941 */ /* 0x000fea0003800000 */
.L_x_1199:
[----:B------:R-:W-:Y:S05]  /*15020*/  EXIT ;  /* 0x000000000000794d */ /* 0x000fea0003800000 */
.L_x_1017:
[----:B0-----:R-:W-:-:S04]  /*15030*/  IMAD.U32 R3, RZ, RZ, UR46 ;  /* 0x0000002eff037e24 */ /* 0x001fc8000f8e00ff */
[----:B------:R0:W1:Y:S03]  /*15040*/  SYNCS.PHASECHK.TRANS64.TRYWAIT P1, [R3+URZ+0x19c00], R0 ;  /* 0x019c0000030075a7 */ /* 0x000066000802017f */
[----:B-1----:R-:W-:Y:S05]  /*15050*/  @!P1 NANOSLEEP.SYNCS 0x989680 ;  /* 0x009896800000995d */ /* 0x002fea0003900000 */
[----:B------:R-:W1:Y:S02]  /*15060*/  @!P1 SYNCS.PHASECHK.TRANS64 P1, [R3+URZ+0x19c00], R0 ;  /* 0x019c0000030095a7 */ /* 0x000e64000802007f */
[----:B-1----:R-:W-:Y:S05]  /*15070*/  @!P1 BRA `(.L_x_1017) ;  /* 0xfffffffc00ec9947 */ /* 0x002fea000383ffff */
[----:B------:R-:W-:Y:S05]  /*15080*/  BRA `(.L_x_1213) ;  /* 0xfffffecc00407947 */ /* 0x000fea000383ffff */
.L_x_1021:
[----:B-1----:R1:W2:Y:S02]  /*15090*/  SYNCS.PHASECHK.TRANS64.TRYWAIT P1, [R3+URZ+0x19c30], R0 ;  /* 0x019c3000030075a7 */ /* 0x0022a4000802017f */
[----:B--2---:R-:W-:Y:S05]  /*150a0*/  @!P1 NANOSLEEP.SYNCS 0x989680 ;  /* 0x009896800000995d */ /* 0x004fea0003900000 */
[----:B------:R-:W2:Y:S02]  /*150b0*/  @!P1 SYNCS.PHASECHK.TRANS64 P1, [R3+URZ+0x19c30], R0 ;  /* 0x019c3000030095a7 */ /* 0x000ea4000802007f */
[----:B--2---:R-:W-:Y:S05]  /*150c0*/  @!P1 BRA `(.L_x_1021) ;  /* 0xfffffffc00f09947 */ /* 0x004fea000383ffff */
[----:B------:R-:W-:Y:S05]  /*150d0*/  BRA `(.L_x_1020) ;  /* 0xfffffecc005c7947 */ /* 0x000fea000383ffff */
.L_x_1038:
[----:B-1----:R-:W-:-:S04]  /*150e0*/  IMAD.U32 R5, RZ, RZ, UR19 ;  /* 0x00000013ff057e24 */ /* 0x002fc8000f8e00ff */
[----:B------:R1:W2:Y:S03]  /*150f0*/  SYNCS.PHASECHK.TRANS64.TRYWAIT P1, [R5+URZ+0x19c30], R0 ;  /* 0x019c3000050075a7 */ /* 0x0002a6000802017f */
[----:B--2---:R-:W-:Y:S05]  /*15100*/  @!P1 NANOSLEEP.SYNCS 0x989680 ;  /* 0x009896800000995d */ /* 0x004fea0003900000 */
[----:B------:R-:W2:Y:S02]  /*15110*/  @!P1 SYNCS.PHASECHK.TRANS64 P1, [R5+URZ+0x19c30], R0 ;  /* 0x019c3000050095a7 */ /* 0x000ea4000802007f */
[----:B--2---:R-:W-:Y:S05]  /*15120*/  @!P1 BRA `(.L_x_1038) ;  /* 0xfffffffc00ec9947 */ /* 0x004fea000383ffff */
[----:B------:R-:W-:Y:S05]  /*15130*/  BRA `(.L_x_1037) ;  /* 0xfffffefc00e47947 */ /* 0x000fea000383ffff */
.L_x_1042:
[----:B-1----:R-:W-:-:S04]  /*15140*/  IMAD.U32 R5, RZ, RZ, UR11 ;  /* 0x0000000bff057e24 */ /* 0x002fc8000f8e00ff */
[----:B------:R1:W2:Y:S03]  /*15150*/  SYNCS.PHASECHK.TRANS64.TRYWAIT P1, [R5+URZ+0x19c50], R0 ;  /* 0x019c5000050075a7 */ /* 0x0002a6000802017f */
[----:B--2---:R-:W-:Y:S05]  /*15160*/  @!P1 NANOSLEEP.SYNCS 0x989680 ;  /* 0x009896800000995d */ /* 0x004fea0003900000 */
[----:B------:R-:W2:Y:S02]  /*15170*/  @!P1 SYNCS.PHASECHK.TRANS64 P1, [R5+URZ+0x19c50], R0 ;  /* 0x019c5000050095a7 */ /* 0x000ea4000802007f */
[----:B--2---:R-:W-:Y:S05]  /*15180*/  @!P1 BRA `(.L_x_1042) ;  /* 0xfffffffc00ec9947 */ /* 0x004fea000383ffff */
[----:B------:R-:W-:Y:S05]  /*15190*/  BRA `(.L_x_1041) ;  /* 0xffffff0000347947 */ /* 0x000fea000383ffff */
.L_x_1061:
[----:B-1----:R-:W-:-:S04]  /*151a0*/  IMAD.U32 R9, RZ, RZ, UR6 ;  /* 0x00000006ff097e24 */ /* 0x002fc8000f8e00ff */
[----:B------:R1:W2:Y:S03]  /*151b0*/  SYNCS.PHASECHK.TRANS64.TRYWAIT P1, [R9+URZ+0x19c30], R0 ;  /* 0x019c3000090075a7 */ /* 0x0002a6000802017f */
[----:B--2---:R-:W-:Y:S05]  /*151c0*/  @!P1 NANOSLEEP.SYNCS 0x989680 ;  /* 0x009896800000995d */ /* 0x004fea0003900000 */
[----:B------:R-:W2:Y:S02]  /*151d0*/  @!P1 SYNCS.PHASECHK.TRANS64 P1, [R9+URZ+0x19c30], R0 ;  /* 0x019c3000090095a7 */ /* 0x000ea4000802007f */
[----:B--2---:R-:W-:Y:S05]  /*151e0*/  @!P1 BRA `(.L_x_1061) ;  /* 0xfffffffc00ec9947 */ /* 0x004fea000383ffff */
[----:B------:R-:W-:Y:S05]  /*151f0*/  BRA `(.L_x_1060) ;  /* 0xffffff2c007c7947 */ /* 0x000fea000383ffff */
.L_x_1065:
[----:B-1----:R-:W-:-:S04]  /*15200*/  IMAD.U32 R9, RZ, RZ, UR11 ;  /* 0x0000000bff097e24 */ /* 0x002fc8000f8e00ff */
[----:B------:R1:W2:Y:S03]  /*15210*/  SYNCS.PHASECHK.TRANS64.TRYWAIT P1, [R9+URZ+0x19c50], R0 ;  /* 0x019c5000090075a7 */ /* 0x0002a6000802017f */
[----:B--2---:R-:W-:Y:S05]  /*15220*/  @!P1 NANOSLEEP.SYNCS 0x989680 ;  /* 0x009896800000995d */ /* 0x004fea0003900000 */
[----:B------:R-:W2:Y:S02]  /*15230*/  @!P1 SYNCS.PHASECHK.TRANS64 P1, [R9+URZ+0x19c50], R0 ;  /* 0x019c5000090095a7 */ /* 0x000ea4000802007f */
[----:B--2---:R-:W-:Y:S05]  /*15240*/  @!P1 BRA `(.L_x_1065) ;  /* 0xfffffffc00ec9947 */ /* 0x004fea000383ffff */
[----:B------:R-:W-:Y:S05]  /*15250*/  BRA `(.L_x_1064) ;  /* 0xffffff2c00cc7947 */ /* 0x000fea000383ffff */
.L_x_1073:
[----:B-1----:R-:W-:-:S04]  /*15260*/  IMAD.U32 R5, RZ, RZ, UR6 ;  /* 0x00000006ff057e24 */ /* 0x002fc8000f8e00ff */
[----:B------:R1:W2:Y:S03]  /*15270*/  SYNCS.PHASECHK.TRANS64.TRYWAIT P1, [R5+URZ+0x19c30], R0 ;  /* 0x019c3000050075a7 */ /* 0x0002a6000802017f */
[----:B--2---:R-:W-:Y:S05]  /*15280*/  @!P1 NANOSLEEP.SYNCS 0x989680 ;  /* 0x009896800000995d */ /* 0x004fea0003900000 */
[----:B------:R-:W2:Y:S02]  /*15290*/  @!P1 SYNCS.PHASECHK.TRANS64 P1, [R5+URZ+0x19c30], R0 ;  /* 0x019c3000050095a7 */ /* 0x000ea4000802007f */
[----:B--2---:R-:W-:Y:S05]  /*152a0*/  @!P1 BRA `(.L_x_1073) ;  /* 0xfffffffc00ec9947 */ /* 0x004fea000383ffff */
[----:B------:R-:W-:Y:S05]  /*152b0*/  BRA `(.L_x_1072) ;  /* 0xffffff48004c7947 */ /* 0x000fea000383ffff */
.L_x_1077:
[----:B-1----:R-:W-:-:S04]  /*152c0*/  IMAD.U32 R5, RZ, RZ, UR11 ;  /* 0x0000000bff057e24 */ /* 0x002fc8000f8e00ff */
[----:B------:R1:W2:Y:S03]  /*152d0*/  SYNCS.PHASECHK.TRANS64.TRYWAIT P1, [R5+URZ+0x19c50], R0 ;  /* 0x019c5000050075a7 */ /* 0x0002a6000802017f */
[----:B--2---:R-:W-:Y:S05]  /*152e0*/  @!P1 NANOSLEEP.SYNCS 0x989680 ;  /* 0x009896800000995d */ /* 0x004fea0003900000 */
[----:B------:R-:W2:Y:S02]  /*152f0*/  @!P1 SYNCS.PHASECHK.TRANS64 P1, [R5+URZ+0x19c50], R0 ;  /* 0x019c5000050095a7 */ /* 0x000ea4000802007f */
[----:B--2---:R-:W-:Y:S05]  /*15300*/  @!P1 BRA `(.L_x_1077) ;  /* 0xfffffffc00ec9947 */ /* 0x004fea000383ffff */
[----:B------:R-:W-:Y:S05]  /*15310*/  BRA `(.L_x_1076) ;  /* 0xffffff48009c7947 */ /* 0x000fea000383ffff */
.L_x_1092:
[----:B-1----:R-:W-:-:S04]  /*15320*/  IMAD.U32 R6, RZ, RZ, UR14 ;  /* 0x0000000eff067e24 */ /* 0x002fc8000f8e00ff */
[----:B------:R1:W2:Y:S03]  /*15330*/  SYNCS.PHASECHK.TRANS64.TRYWAIT P1, [R6+URZ+0x19c50], R5 ;  /* 0x019c5005060075a7 */ /* 0x0002a6000802017f */
[----:B--2---:R-:W-:Y:S05]  /*15340*/  @!P1 NANOSLEEP.SYNCS 0x989680 ;  /* 0x009896800000995d */ /* 0x004fea0003900000 */
[----:B------:R-:W2:Y:S02]  /*15350*/  @!P1 SYNCS.PHASECHK.TRANS64 P1, [R6+URZ+0x19c50], R5 ;  /* 0x019c5005060095a7 */ /* 0x000ea4000802007f */
[----:B--2---:R-:W-:Y:S05]  /*15360*/  @!P1 BRA `(.L_x_1092) ;  /* 0xfffffffc00ec9947 */ /* 0x004fea000383ffff */
[----:B------:R-:W-:Y:S05]  /*15370*/  BRA `(.L_x_1091) ;  /* 0xffffff74002c7947 */ /* 0x000fea000383ffff */
.L_x_1135:
        /* <DEDUP_REMOVED lines=10> */
.L_x_1214:
[----:B------:R-:W-:Y:S05]  /*15420*/  BRA `(.L_x_1215) ;  /* 0xffffffc000247947 */ /* 0x000fea000383ffff */
.L_x_1138:
[----:B0-----:R0:W1:Y:S02]  /*15430*/  SYNCS.PHASECHK.TRANS64.TRYWAIT P0, [R4+URZ+0x19c80], R26 ;  /* 0x019c801a040075a7 */ /* 0x001064000800017f */
[----:B-1----:R-:W-:Y:S05]  /*15440*/  @!P0 NANOSLEEP.SYNCS 0x989680 ;  /* 0x009896800000895d */ /* 0x002fea0003900000 */
[----:B------:R-:W1:Y:S02]  /*15450*/  @!P0 SYNCS.PHASECHK.TRANS64 P0, [R4+URZ+0x19c80], R26 ;  /* 0x019c801a040085a7 */ /* 0x000e64000800007f */
[----:B-1----:R-:W-:Y:S05]  /*15460*/  @!P0 BRA `(.L_x_1138) ;  /* 0xfffffffc00f08947 */ /* 0x002fea000383ffff */
[----:B------:R-:W-:Y:S05]  /*15470*/  BRA `(.L_x_1216) ;  /* 0xffffffc000347947 */ /* 0x000fea000383ffff */
.L_x_1139:
        /* <DEDUP_REMOVED lines=8> */
.L_x_1218:
[----:B------:R-:W-:Y:S05]  /*15500*/  BSYNC B0 ;  /* 0x0000000000007941 */ /* 0x000fea0003800000 */
.L_x_1217:
        /* <DEDUP_REMOVED lines=8> */
.L_x_1219:
        /* <DEDUP_REMOVED lines=25> */
.L_x_1220:
        /* <DEDUP_REMOVED lines=10> */
.L_x_1221:
[----:B------:R-:W-:Y:S01]  /*157c0*/  IMAD.MOV.U32 R2, RZ, RZ, R14 ;  /* 0x000000ffff027224 */ /* 0x000fe200078e000e */
[----:B------:R-:W-:Y:S06]  /*157d0*/  BRA `(.L_x_1222) ;  /* 0xffffffc0001c7947 */ /* 0x000fec000383ffff */
.L_x_1144:
[----:B---3--:R3:W4:Y:S02]  /*157e0*/  SYNCS.PHASECHK.TRANS64.TRYWAIT P1, [R4+URZ+0x19c40], R26 ;  /* 0x019c401a040075a7 */ /* 0x008724000802017f */
[----:B----4-:R-:W-:Y:S05]  /*157f0*/  @!P1 NANOSLEEP.SYNCS 0x989680 ;  /* 0x009896800000995d */ /* 0x010fea0003900000 */
[----:B------:R-:W4:Y:S02]  /*15800*/  @!P1 SYNCS.PHASECHK.TRANS64 P1, [R4+URZ+0x19c40], R26 ;  /* 0x019c401a040095a7 */ /* 0x000f24000802007f */
[----:B----4-:R-:W-:Y:S05]  /*15810*/  @!P1 BRA `(.L_x_1144) ;  /* 0xfffffffc00f09947 */ /* 0x010fea000383ffff */
[----:B------:R-:W-:Y:S05]  /*15820*/  BRA `(.L_x_1223) ;  /* 0xffffffc000807947 */ /* 0x000fea000383ffff */
.L_x_1145:
        /* <DEDUP_REMOVED lines=8> */
.L_x_1225:
[----:B------:R-:W-:Y:S05]  /*158b0*/  BSYNC B0 ;  /* 0x0000000000007941 */ /* 0x000fea0003800000 */
.L_x_1224:
        /* <DEDUP_REMOVED lines=8> */
.L_x_1226:
[----:B------:R-:W-:Y:S02]  /*15940*/  IMAD.MOV.U32 R13, RZ, RZ, R6 ;  /* 0x000000ffff0d7224 */ /* 0x000fe400078e0006 */
[----:B------:R-:W-:Y:S02]  /*15950*/  IMAD.MOV.U32 R12, RZ, RZ, 0x1 ;  /* 0x00000001ff0c7424 */ /* 0x000fe400078e00ff */
[----:B------:R-:W-:-:S07]  /*15960*/  IMAD.MOV.U32 R3, RZ, RZ, R14 ;  /* 0x000000ffff037224 */ /* 0x000fce00078e000e */
[----:B------:R-:W-:Y:S05]  /*15970*/  WARPSYNC.COLLECTIVE R15, `(.L_x_1227) ;  /* 0x000000000f087348 */ /* 0x000fea0003c00000 */
[----:B------:R0:W1:Y:S02]  /*15980*/  SHFL.IDX P6, R14, R13, R12, R11 ;  /* 0x0000000c0d0e7389 */ /* 0x00006400000c000b */
[----:B01----:R-:W-:Y:S01]  /*15990*/  ENDCOLLECTIVE ;  /* 0x000000000000791b */ /* 0x003fe20003800000 */
.L_x_1227:
        /* <DEDUP_REMOVED lines=10> */
.L_x_1228:
        /* <DEDUP_REMOVED lines=8> */
.L_x_1150:
[----:B------:R-:W-:Y:S02]  /*15ac0*/  IMAD.MOV.U32 R13, RZ, RZ, R4 ;  /* 0x000000ffff0d7224 */ /* 0x000fe400078e0004 */
[----:B------:R-:W-:Y:S02]  /*15ad0*/  IMAD.MOV.U32 R12, RZ, RZ, RZ ;  /* 0x000000ffff0c7224 */ /* 0x000fe400078e00ff */
[----:B------:R-:W-:Y:S02]  /*15ae0*/  IMAD.MOV.U32 R11, RZ, RZ, 0x1e1f ;  /* 0x00001e1fff0b7424 */ /* 0x000fe400078e00ff */
[----:B------:R-:W-:Y:S02]  /*15af0*/  IMAD.MOV.U32 R15, RZ, RZ, -0x1 ;  /* 0xffffffffff0f7424 */ /* 0x000fe400078e00ff */
[----:B------:R-:W-:Y:S02]  /*15b00*/  IMAD R0, R9, UR38, RZ ;  /* 0x0000002609007c24 */ /* 0x000fe4000f8e02ff */
[----:B------:R-:W-:-:S07]  /*15b10*/  VIADD R5, R17, UR39 ;  /* 0x0000002711057c36 */ /* 0x000fce0008000000 */
[----:B-----5:R-:W-:Y:S05]  /*15b20*/  WARPSYNC.COLLECTIVE R15, `(.L_x_1230) ;  /* 0x000000000f087348 */ /* 0x020fea0003c00000 */
[----:B------:R0:W1:Y:S02]  /*15b30*/  SHFL.IDX P6, R14, R13, R12, R11 ;  /* 0x0000000c0d0e7389 */ /* 0x00006400000c000b */
[----:B01---5:R-:W-:Y:S01]  /*15b40*/  ENDCOLLECTIVE ;  /* 0x000000000000791b */ /* 0x023fe20003800000 */
.L_x_1230:
[----:B------:R-:W-:Y:S01]  /*15b50*/  ISETP.GE.AND P1, PT, R5, R0, PT ;  /* 0x000000000500720c */ /* 0x000fe20003f26270 */
[----:B------:R-:W-:Y:S02]  /*15b60*/  IMAD.MOV.U32 R13, RZ, RZ, R6 ;  /* 0x000000ffff0d7224 */ /* 0x000fe400078e0006 */
[----:B------:R-:W-:-:S10]  /*15b70*/  IMAD.MOV.U32 R2, RZ, RZ, R14 ;  /* 0x000000ffff027224 */ /* 0x000fd400078e000e */
[----:B------:R-:W-:Y:S05]  /*15b80*/  WARPSYNC.COLLECTIVE R15, `(.L_x_1231) ;  /* 0x000000000f087348 */ /* 0x000fea0003c00000 */
[----:B------:R0:W1:Y:S02]  /*15b90*/  SHFL.IDX P6, R14, R13, R12, R11 ;  /* 0x0000000c0d0e7389 */ /* 0x00006400000c000b */
[----:B01----:R-:W-:Y:S01]  /*15ba0*/  ENDCOLLECTIVE ;  /* 0x000000000000791b */ /* 0x003fe20003800000 */
.L_x_1231:
[----:B------:R-:W-:Y:S02]  /*15bb0*/  IMAD.MOV.U32 R13, RZ, RZ, R4 ;  /* 0x000000ffff0d7224 */ /* 0x000fe400078e0004 */
[----:B------:R-:W-:Y:S02]  /*15bc0*/  IMAD.MOV.U32 R12, RZ, RZ, 0x1 ;  /* 0x00000001ff0c7424 */ /* 0x000fe400078e00ff */
[----:B------:R-:W-:-:S07]  /*15bd0*/  IMAD.MOV.U32 R3, RZ, RZ, R14 ;  /* 0x000000ffff037224 */ /* 0x000fce00078e000e */
[----:B------:R-:W-:Y:S05]  /*15be0*/  WARPSYNC.COLLECTIVE R15, `(.L_x_1232) ;  /* 0x000000000f087348 */ /* 0x000fea0003c00000 */
[----:B------:R0:W1:Y:S02]  /*15bf0*/  SHFL.IDX P6, R14, R13, R12, R11 ;  /* 0x0000000c0d0e7389 */ /* 0x00006400000c000b */
[----:B01----:R-:W-:Y:S01]  /*15c00*/  ENDCOLLECTIVE ;  /* 0x000000000000791b */ /* 0x003fe20003800000 */
.L_x_1232:
        /* <DEDUP_REMOVED lines=10> */
.L_x_1233:
        /* <DEDUP_REMOVED lines=12> */
.L_x_1234:
        /* <DEDUP_REMOVED lines=8> */
.L_x_1235:
[----:B------:R-:W-:-:S05]  /*15df0*/  @!P1 IMAD.X R3, RZ, RZ, R4, P4 ;  /* 0x000000ffff039224 */ /* 0x000fca00020e0604 */
        /* <DEDUP_REMOVED lines=8> */
.L_x_1155:
[----:B-1----:R1:W2:Y:S02]  /*15e80*/  SYNCS.PHASECHK.TRANS64.TRYWAIT P0, [R22+URZ+0x19c20], R0 ;  /* 0x019c2000160075a7 */ /* 0x0022a4000800017f */
[----:B--2---:R-:W-:Y:S05]  /*15e90*/  @!P0 NANOSLEEP.SYNCS 0x989680 ;  /* 0x009896800000895d */ /* 0x004fea0003900000 */
[----:B------:R-:W2:Y:S02]  /*15ea0*/  @!P0 SYNCS.PHASECHK.TRANS64 P0, [R22+URZ+0x19c20], R0 ;  /* 0x019c2000160085a7 */ /* 0x000ea4000800007f */
[----:B--2---:R-:W-:Y:S05]  /*15eb0*/  @!P0 BRA `(.L_x_1155) ;  /* 0xfffffffc00f08947 */ /* 0x004fea000383ffff */
[----:B------:R-:W-:Y:S05]  /*15ec0*/  BRA `(.L_x_1237) ;  /* 0xffffffc800707947 */ /* 0x000fea000383ffff */
.L_x_1159:
[----:B0-----:R0:W1:Y:S02]  /*15ed0*/  SYNCS.PHASECHK.TRANS64.TRYWAIT P0, [R0+URZ+0x19c80], R10 ;  /* 0x019c800a000075a7 */ /* 0x001064000800017f */
[----:B-1----:R-:W-:Y:S05]  /*15ee0*/  @!P0 NANOSLEEP.SYNCS 0x989680 ;  /* 0x009896800000895d */ /* 0x002fea0003900000 */
[----:B------:R-:W1:Y:S02]  /*15ef0*/  @!P0 SYNCS.PHASECHK.TRANS64 P0, [R0+URZ+0x19c80], R10 ;  /* 0x019c800a000085a7 */ /* 0x000e64000800007f */
[----:B-1----:R-:W-:Y:S05]  /*15f00*/  @!P0 BRA `(.L_x_1159) ;  /* 0xfffffffc00f08947 */ /* 0x002fea000383ffff */
[----:B------:R-:W-:Y:S05]  /*15f10*/  BRA `(.L_x_1238) ;  /* 0xffffffcc003c7947 */ /* 0x000fea000383ffff */
.L_x_1160:
        /* <DEDUP_REMOVED lines=8> */
.L_x_1240:
[----:B------:R-:W-:Y:S05]  /*15fa0*/  BSYNC B0 ;  /* 0x0000000000007941 */ /* 0x000fea0003800000 */
.L_x_1239:
        /* <DEDUP_REMOVED lines=9> */
.L_x_1241:
[----:B------:R-:W-:Y:S02]  /*16040*/  IMAD.MOV.U32 R13, RZ, RZ, R26 ;  /* 0x000000ffff0d7224 */ /* 0x000fe400078e001a */
[----:B------:R-:W-:Y:S02]  /*16050*/  IMAD.MOV.U32 R12, RZ, RZ, 0x1 ;  /* 0x00000001ff0c7424 */ /* 0x000fe400078e00ff */
[----:B------:R-:W-:-:S07]  /*16060*/  IMAD.MOV.U32 R2, RZ, RZ, R14 ;  /* 0x000000ffff027224 */ /* 0x000fce00078e000e */
[----:B------:R-:W-:Y:S05]  /*16070*/  WARPSYNC.COLLECTIVE R15, `(.L_x_1242) ;  /* 0x000000000f087348 */ /* 0x000fea0003c00000 */
[----:B------:R0:W1:Y:S02]  /*16080*/  SHFL.IDX P6, R14, R13, R12, R11 ;  /* 0x0000000c0d0e7389 */ /* 0x00006400000c000b */
[----:B01----:R-:W-:Y:S01]  /*16090*/  ENDCOLLECTIVE ;  /* 0x000000000000791b */ /* 0x003fe20003800000 */
.L_x_1242:
        /* <DEDUP_REMOVED lines=13> */
.L_x_1243:
[----:B------:R-:W-:Y:S01]  /*16170*/  IMAD.MOV.U32 R2, RZ, RZ, R14 ;  /* 0x000000ffff027224 */ /* 0x000fe200078e000e */
[----:B------:R-:W-:Y:S06]  /*16180*/  BRA `(.L_x_1244) ;  /* 0xffffffcc00387947 */ /* 0x000fec000383ffff */
.L_x_1165:
[----:B---3--:R3:W4:Y:S02]  /*16190*/  SYNCS.PHASECHK.TRANS64.TRYWAIT P0, [R0+URZ+0x19c40], R10 ;  /* 0x019c400a000075a7 */ /* 0x008724000800017f */
[----:B----4-:R-:W-:Y:S05]  /*161a0*/  @!P0 NANOSLEEP.SYNCS 0x989680 ;  /* 0x009896800000895d */ /* 0x010fea0003900000 */
[----:B------:R-:W4:Y:S02]  /*161b0*/  @!P0 SYNCS.PHASECHK.TRANS64 P0, [R0+URZ+0x19c40], R10 ;  /* 0x019c400a000085a7 */ /* 0x000f24000800007f */
[----:B----4-:R-:W-:Y:S05]  /*161c0*/  @!P0 BRA `(.L_x_1165) ;  /* 0xfffffffc00f08947 */ /* 0x010fea000383ffff */
[----:B------:R-:W-:Y:S05]  /*161d0*/  BRA `(.L_x_1245) ;  /* 0xffffffcc00907947 */ /* 0x000fea000383ffff */
.L_x_1166:
        /* <DEDUP_REMOVED lines=8> */
.L_x_1247:
[----:B------:R-:W-:Y:S05]  /*16260*/  BSYNC B0 ;  /* 0x0000000000007941 */ /* 0x000fea0003800000 */
.L_x_1246:
        /* <DEDUP_REMOVED lines=8> */
.L_x_1248:
[----:B------:R-:W-:Y:S02]  /*162f0*/  IMAD.MOV.U32 R13, RZ, RZ, R8 ;  /* 0x000000ffff0d7224 */ /* 0x000fe400078e0008 */
[----:B------:R-:W-:Y:S02]  /*16300*/  IMAD.MOV.U32 R12, RZ, RZ, 0x1 ;  /* 0x00000001ff0c7424 */ /* 0x000fe400078e00ff */
[----:B------:R-:W-:-:S07]  /*16310*/  IMAD.MOV.U32 R2, RZ, RZ, R14 ;  /* 0x000000ffff027224 */ /* 0x000fce00078e000e */
[----:B------:R-:W-:Y:S05]  /*16320*/  WARPSYNC.COLLECTIVE R15, `(.L_x_1249) ;  /* 0x000000000f087348 */ /* 0x000fea0003c00000 */
[----:B------:R0:W1:Y:S02]  /*16330*/  SHFL.IDX P6, R14, R13, R12, R11 ;  /* 0x0000000c0d0e7389 */ /* 0x00006400000c000b */
[----:B01----:R-:W-:Y:S01]  /*16340*/  ENDCOLLECTIVE ;  /* 0x000000000000791b */ /* 0x003fe20003800000 */
.L_x_1249:
        /* <DEDUP_REMOVED lines=13> */
.L_x_1250:
[----:B------:R-:W-:Y:S01]  /*16420*/  IMAD.MOV.U32 R2, RZ, RZ, R14 ;  /* 0x000000ffff027224 */ /* 0x000fe200078e000e */
[----:B------:R-:W-:Y:S06]  /*16430*/  BRA `(.L_x_1251) ;  /* 0xffffffcc00847947 */ /* 0x000fec000383ffff */
.L_x_1171:
[----:B0-----:R0:W2:Y:S02]  /*16440*/  SYNCS.PHASECHK.TRANS64.TRYWAIT P2, [R2+URZ+0x19c70], R0 ;  /* 0x019c7000020075a7 */ /* 0x0010a4000804017f */
[----:B--2---:R-:W-:Y:S05]  /*16450*/  @!P2 NANOSLEEP.SYNCS 0x989680 ;  /* 0x009896800000a95d */ /* 0x004fea0003900000 */
[----:B------:R-:W2:Y:S02]  /*16460*/  @!P2 SYNCS.PHASECHK.TRANS64 P2, [R2+URZ+0x19c70], R0 ;  /* 0x019c70000200a5a7 */ /* 0x000ea4000804007f */
[----:B--2---:R-:W-:Y:S05]  /*16470*/  @!P2 BRA `(.L_x_1171) ;  /* 0xfffffffc00f0a947 */ /* 0x004fea000383ffff */
[----:B------:R-:W-:Y:S05]  /*16480*/  BRA `(.L_x_1252) ;  /* 0xffffffcc00f07947 */ /* 0x000fea000383ffff */
.L_x_1173:
[----:B0-----:R0:W2:Y:S02]  /*16490*/  SYNCS.PHASECHK.TRANS64.TRYWAIT P2, [R2+URZ+0x19c60], R0 ;  /* 0x019c6000020075a7 */ /* 0x0010a4000804017f */
[----:B--2---:R-:W-:Y:S05]  /*164a0*/  @!P2 NANOSLEEP.SYNCS 0x989680 ;  /* 0x009896800000a95d */ /* 0x004fea0003900000 */
[----:B------:R-:W2:Y:S02]  /*164b0*/  @!P2 SYNCS.PHASECHK.TRANS64 P2, [R2+URZ+0x19c60], R0 ;  /* 0x019c60000200a5a7 */ /* 0x000ea4000804007f */
[----:B--2---:R-:W-:Y:S05]  /*164c0*/  @!P2 BRA `(.L_x_1173) ;  /* 0xfffffffc00f0a947 */ /* 0x004fea000383ffff */
[----:B------:R-:W-:Y:S05]  /*164d0*/  BRA `(.L_x_1253) ;  /* 0xffffffd000007947 */ /* 0x000fea000383ffff */
.L_x_1181:
[----:B0-----:R0:W1:Y:S02]  /*164e0*/  SYNCS.PHASECHK.TRANS64.TRYWAIT P1, [R3+URZ+0x19c70], R0 ;  /* 0x019c7000030075a7 */ /* 0x001064000802017f */
[----:B-1----:R-:W-:Y:S05]  /*164f0*/  @!P1 NANOSLEEP.SYNCS 0x989680 ;  /* 0x009896800000995d */ /* 0x002fea0003900000 */
[----:B------:R-:W1:Y:S02]  /*16500*/  @!P1 SYNCS.PHASECHK.TRANS64 P1, [R3+URZ+0x19c70], R0 ;  /* 0x019c7000030095a7 */ /* 0x000e64000802007f */
[----:B-1----:R-:W-:Y:S05]  /*16510*/  @!P1 BRA `(.L_x_1181) ;  /* 0xfffffffc00f09947 */ /* 0x002fea000383ffff */
[----:B------:R-:W-:Y:S05]  /*16520*/  BRA `(.L_x_1254) ;  /* 0xffffffd400707947 */ /* 0x000fea000383ffff */
.L_x_1183:
[----:B0-----:R0:W1:Y:S02]  /*16530*/  SYNCS.PHASECHK.TRANS64.TRYWAIT P1, [R3+URZ+0x19c60], R0 ;  /* 0x019c6000030075a7 */ /* 0x001064000802017f */
[----:B-1----:R-:W-:Y:S05]  /*16540*/  @!P1 NANOSLEEP.SYNCS 0x989680 ;  /* 0x009896800000995d */ /* 0x002fea0003900000 */
[----:B------:R-:W1:Y:S02]  /*16550*/  @!P1 SYNCS.PHASECHK.TRANS64 P1, [R3+URZ+0x19c60], R0 ;  /* 0x019c6000030095a7 */ /* 0x000e64000802007f */
[----:B-1----:R-:W-:Y:S05]  /*16560*/  @!P1 BRA `(.L_x_1183) ;  /* 0xfffffffc00f09947 */ /* 0x002fea000383ffff */
[----:B------:R-:W-:Y:S05]  /*16570*/  BRA `(.L_x_1255) ;  /* 0xffffffd4007c7947 */ /* 0x000fea000383ffff */
.L_x_1197:
[----:B0-----:R0:W1:Y:S02]  /*16580*/  SYNCS.PHASECHK.TRANS64.TRYWAIT P0, [R5+URZ+0x19c20], R0 ;  /* 0x019c2000050075a7 */ /* 0x001064000800017f */
[----:B-1----:R-:W-:Y:S05]  /*16590*/  @!P0 NANOSLEEP.SYNCS 0x989680 ;  /* 0x009896800000895d */ /* 0x002fea0003900000 */
[----:B------:R-:W1:Y:S02]  /*165a0*/  @!P0 SYNCS.PHASECHK.TRANS64 P0, [R5+URZ+0x19c20], R0 ;  /* 0x019c2000050085a7 */ /* 0x000e64000800007f */
[----:B-1----:R-:W-:Y:S05]  /*165b0*/  @!P0 BRA `(.L_x_1197) ;  /* 0xfffffffc00f08947 */ /* 0x002fea000383ffff */
[----:B------:R-:W-:Y:S05]  /*165c0*/  BRA `(.L_x_1256) ;  /* 0xffffffe400c07947 */ /* 0x000fea000383ffff */
.L_x_1198:
        /* <DEDUP_REMOVED lines=11> */
.L_x_1258:
[----:B------:R-:W-:Y:S05]  /*16680*/  BSYNC B0 ;  /* 0x0000000000007941 */ /* 0x000fea0003800000 */
.L_x_1257:
[----:B------:R-:W-:Y:S05]  /*16690*/  BRA `(.L_x_1259) ;  /* 0xffffffe400a87947 */ /* 0x000fea000383ffff */
.L_x_1201:
[----:B------:R-:W-:Y:S01]  /*166a0*/  BSSY B1, `(.L_x_1260) ;  /* 0x0000006000017945 */ /* 0x000fe20003800000 */
[----:B------:R-:W-:-:S07]  /*166b0*/  IMAD.MOV.U32 R15, RZ, RZ, -0x1 ;  /* 0xffffffffff0f7424 */ /* 0x000fce00078e00ff */
[----:B0-----:R-:W-:Y:S05]  /*166c0*/  WARPSYNC.COLLECTIVE R15, `(.L_x_1261) ;  /* 0x000000000f0c7348 */ /* 0x001fea0003c00000 */
[----:B------:R-:W-:Y:S02]  /*166d0*/  ELECT P6, UR62, PT ;  /* 0x00000000003e782f */ /* 0x000fe400038c0000 */
[----:B------:R-:W-:Y:S01]  /*166e0*/  MOV R14, UR62 ;  /* 0x0000003e000e7c02 */ /* 0x000fe20008000f00 */
[----:B0-----:R-:W-:Y:S10]  /*166f0*/  ENDCOLLECTIVE ;  /* 0x000000000000791b */ /* 0x001ff40003800000 */
.L_x_1261:
[----:B------:R-:W-:Y:S05]  /*16700*/  BSYNC B1 ;  /* 0x0000000000017941 */ /* 0x000fea0003800000 */
.L_x_1260:
[----:B------:R-:W-:Y:S05]  /*16710*/  BRA `(.L_x_1262) ;  /* 0xffffffe400a07947 */ /* 0x000fea000383ffff */
.L_x_1203:
[----:B0-----:R0:W1:Y:S02]  /*16720*/  SYNCS.PHASECHK.TRANS64.TRYWAIT P1, [R3+URZ+0x19c40], R2 ;  /* 0x019c4002030075a7 */ /* 0x001064000802017f */
[----:B-1----:R-:W-:Y:S05]  /*16730*/  @!P1 NANOSLEEP.SYNCS 0x989680 ;  /* 0x009896800000995d */ /* 0x002fea0003900000 */
[----:B------:R-:W1:Y:S02]  /*16740*/  @!P1 SYNCS.PHASECHK.TRANS64 P1, [R3+URZ+0x19c40], R2 ;  /* 0x019c4002030095a7 */ /* 0x000e64000802007f */
[----:B-1----:R-:W-:Y:S05]  /*16750*/  @!P1 BRA `(.L_x_1203) ;  /* 0xfffffffc00f09947 */ /* 0x002fea000383ffff */
[----:B------:R-:W-:Y:S05]  /*16760*/  BRA `(.L_x_1263) ;  /* 0xffffffe400c07947 */ /* 0x000fea000383ffff */
.L_x_1205:
[----:B-1----:R1:W2:Y:S02]  /*16770*/  SYNCS.PHASECHK.TRANS64.TRYWAIT P1, [R5+URZ+0x19c40], R0 ;  /* 0x019c4000050075a7 */ /* 0x0022a4000802017f */
[----:B--2---:R-:W-:Y:S05]  /*16780*/  @!P1 NANOSLEEP.SYNCS 0x989680 ;  /* 0x009896800000995d */ /* 0x004fea0003900000 */
[----:B------:R-:W2:Y:S02]  /*16790*/  @!P1 SYNCS.PHASECHK.TRANS64 P1, [R5+URZ+0x19c40], R0 ;  /* 0x019c4000050095a7 */ /* 0x000ea4000802007f */
[----:B--2---:R-:W-:Y:S05]  /*167a0*/  @!P1 BRA `(.L_x_1205) ;  /* 0xfffffffc00f09947 */ /* 0x004fea000383ffff */
[----:B------:R-:W-:Y:S05]  /*167b0*/  BRA `(.L_x_1264) ;  /* 0xffffffe400cc7947 */ /* 0x000fea000383ffff */
.L_x_1207:
[----:B--2---:R2:W3:Y:S02]  /*167c0*/  SYNCS.PHASECHK.TRANS64.TRYWAIT P1, [R3+URZ+0x19c60], R2 ;  /* 0x019c6002030075a7 */ /* 0x0044e4000802017f */
[----:B---3--:R-:W-:Y:S05]  /*167d0*/  @!P1 NANOSLEEP.SYNCS 0x989680 ;  /* 0x009896800000995d */ /* 0x008fea0003900000 */
[----:B------:R-:W3:Y:S02]  /*167e0*/  @!P1 SYNCS.PHASECHK.TRANS64 P1, [R3+URZ+0x19c60], R2 ;  /* 0x019c6002030095a7 */ /* 0x000ee4000802007f */
[----:B---3--:R-:W-:Y:S05]  /*167f0*/  @!P1 BRA `(.L_x_1207) ;  /* 0xfffffffc00f09947 */ /* 0x008fea000383ffff */
[----:B------:R-:W-:Y:S05]  /*16800*/  BRA `(.L_x_1265) ;  /* 0xffffffe400c87947 */ /* 0x000fea000383ffff */
.L_x_1209:
[----:B---3--:R3:W4:Y:S02]  /*16810*/  SYNCS.PHASECHK.TRANS64.TRYWAIT P1, [R5+URZ+0x19c60], R0 ;  /* 0x019c6000050075a7 */ /* 0x008724000802017f */
[----:B----4-:R-:W-:Y:S05]  /*16820*/  @!P1 NANOSLEEP.SYNCS 0x989680 ;  /* 0x009896800000995d */ /* 0x010fea0003900000 */
[----:B------:R-:W4:Y:S02]  /*16830*/  @!P1 SYNCS.PHASECHK.TRANS64 P1, [R5+URZ+0x19c60], R0 ;  /* 0x019c6000050095a7 */ /* 0x000f24000802007f */
[----:B----4-:R-:W-:Y:S05]  /*16840*/  @!P1 BRA `(.L_x_1209) ;  /* 0xfffffffc00f09947 */ /* 0x010fea000383ffff */
[----:B------:R-:W-:Y:S05]  /*16850*/  BRA `(.L_x_1266) ;  /* 0xffffffe400c47947 */ /* 0x000fea000383ffff */
.L_x_1211:
[----:B----4-:R4:W0:Y:S02]  /*16860*/  SYNCS.PHASECHK.TRANS64.TRYWAIT P1, [R3+URZ+0x19c80], R2 ;  /* 0x019c8002030075a7 */ /* 0x010824000802017f */
[----:B0-----:R-:W-:Y:S05]  /*16870*/  @!P1 NANOSLEEP.SYNCS 0x989680 ;  /* 0x009896800000995d */ /* 0x001fea0003900000 */
[----:B------:R-:W0:Y:S02]  /*16880*/  @!P1 SYNCS.PHASECHK.TRANS64 P1, [R3+URZ+0x19c80], R2 ;  /* 0x019c8002030095a7 */ /* 0x000e24000802007f */
[----:B0-----:R-:W-:Y:S05]  /*16890*/  @!P1 BRA `(.L_x_1211) ;  /* 0xfffffffc00f09947 */ /* 0x001fea000383ffff */
[----:B------:R-:W-:Y:S05]  /*168a0*/  BRA `(.L_x_1267) ;  /* 0xffffffe400c07947 */ /* 0x000fea000383ffff */
.L_x_1268:
        /* <DEDUP_REMOVED lines=13> */
.L_x_2582:


//--------------------- .text._ZN7cutlass13device_kernelIN5flash11enable_sm90INS1_16FlashAttnFwdSm90INS1_25CollectiveMainloopFwdSm90ILi2EN4cute5tupleIJNS5_1CILi1EEES8_S8_EEENS6_IJNS7_ILi192EEENS7_ILi128EEENS7_ILi96EEEEEELi96ENS_12float_e4m3_tEfNS_4arch4Sm90ELb0ELb1ELb0ELb1ELb1ELb1ELb0ELb1ELb1ELb1ELb0ELb0EEENS1_21CollectiveEpilogueFwdINS6_IJSA_SC_SB_EEES9_NS_10bfloat16_tESG_Li384ELb1ELb1ELb0ELb1EEENS1_36VarlenDynamicPersistentTileSchedulerILi192ELi128ELi384ELi128ELb0ELb1ELb1ELb1ELb0ELb1EEEEEEEEEvNT_6ParamsE --------------------------
	.section	.text._ZN7cutlass13device_kernelIN5flash11enable_sm90INS1_16FlashAttnFwdSm90INS1_25CollectiveMainloopFwdSm90ILi2EN4cute5tupleIJNS5_1CILi1EEES8_S8_EEENS6_IJNS7_ILi192EEENS7_ILi128EEENS7_ILi96EEEEEELi96ENS_12float_e4m3_tEfNS_4arch4Sm90ELb0ELb1ELb0ELb1ELb1ELb1ELb0ELb1ELb1ELb1ELb0ELb0EEENS1_21CollectiveEpilogueFwdINS6_IJSA_SC_SB_EEES9_NS_10bfloat16_tESG_Li384ELb1ELb1ELb0ELb1EEENS1_36VarlenDynamicPersistentTileSchedulerILi192ELi128ELi384ELi128ELb0ELb1ELb1ELb1ELb0ELb1EEEEEEEEEvNT_6ParamsE,"ax",@progbits
	.align	128
.text._ZN7cutlass13device_kernelIN5flash11enable_sm90INS1_16FlashAttnFwdSm90INS1_25CollectiveMainloopFwdSm90ILi2EN4cute5tupleIJNS5_1CILi1EEES8_S8_EEENS6_IJNS7_ILi192EEENS7_ILi128EEENS7_ILi96EEEEEELi96ENS_12float_e4m3_tEfNS_4arch4Sm90ELb0ELb1ELb0ELb1ELb1ELb1ELb0ELb1ELb1ELb1ELb0ELb0EEENS1_21CollectiveEpilogueFwdINS6_IJSA_SC_SB_EEES9_NS_10bfloat16_tESG_Li384ELb1ELb1ELb0ELb1EEENS1_36VarlenDynamicPersistentTileSchedulerILi192ELi128ELi384ELi128ELb0ELb1ELb1ELb1ELb0ELb1EEEEEEEEEvNT_6ParamsE:
        .type           _ZN7cutlass13device_kernelIN5flash11enable_sm90INS1_16FlashAttnFwdSm90INS1_25CollectiveMainloopFwdSm90ILi2EN4cute5tupleIJNS5_1CILi1EEES8_S8_EEENS6_IJNS7_ILi192EEENS7_ILi128EEENS7_ILi96EEEEEELi96ENS_12float_e4m3_tEfNS_4arch4Sm90ELb0ELb1ELb0ELb1ELb1ELb1ELb0ELb1ELb1ELb1ELb0ELb0EEENS1_21CollectiveEpilogueFwdINS6_IJSA_SC_SB_EEES9_NS_10bfloat16_tESG_Li384ELb1ELb1ELb0ELb1EEENS1_36VarlenDynamicPersistentTileSchedulerILi192ELi128ELi384ELi128ELb0ELb1ELb1ELb1ELb0ELb1EEEEEEEEEvNT_6ParamsE,@function
        .size           _ZN7cutlass13device_kernelIN5flash11enable_sm90INS1_16FlashAttnFwdSm90INS1_25CollectiveMainloopFwdSm90ILi2EN4cute5tupleIJNS5_1CILi1EEES8_S8_EEENS6_IJNS7_ILi192EEENS7_ILi128EEENS7_ILi96EEEEEELi96ENS_12float_e4m3_tEfNS_4arch4Sm90ELb0ELb1ELb0ELb1ELb1ELb1ELb0ELb1ELb1ELb1ELb0ELb0EEENS1_21CollectiveEpilogueFwdINS6_IJSA_SC_SB_EEES9_NS_10bfloat16_tESG_Li384ELb1ELb1ELb0ELb1EEENS1_36VarlenDynamicPersistentTileSchedulerILi192ELi128ELi384ELi128ELb0ELb1ELb1ELb1ELb0ELb1EEEEEEEEEvNT_6ParamsE,(.L_x_2583 - _ZN7cutlass13device_kernelIN5flash11enable_sm90INS1_16FlashAttnFwdSm90INS1_25CollectiveMainloopFwdSm90ILi2EN4cute5tupleIJNS5_1CILi1EEES8_S8_EEENS6_IJNS7_ILi192EEENS7_ILi128EEENS7_ILi96EEEEEELi96ENS_12float_e4m3_tEfNS_4arch4Sm90ELb0ELb1ELb0ELb1ELb1ELb1ELb0ELb1ELb1ELb1ELb0ELb0EEENS1_21CollectiveEpilogueFwdINS6_IJSA_SC_SB_EEES9_NS_10bfloat16_tESG_Li384ELb1ELb1ELb0ELb1EEENS1_36VarlenDynamicPersistentTileSchedulerILi192ELi128ELi384ELi128ELb0ELb1ELb1ELb1ELb0ELb1EEEEEEEEEvNT_6ParamsE)
        .other          _ZN7cutlass13device_kernelIN5flash11enable_sm90INS1_16FlashAttnFwdSm90INS1_25CollectiveMainloopFwdSm90ILi2EN4cute5tupleIJNS5_1CILi1EEES8_S8_EEENS6_IJNS7_ILi192EEENS7_ILi128EEENS7_ILi96EEEEEELi96ENS_12float_e4m3_tEfNS_4arch4Sm90ELb0ELb1ELb0ELb1ELb1ELb1ELb0ELb1ELb1ELb1ELb0ELb0EEENS1_21CollectiveEpilogueFwdINS6_IJSA_SC_SB_EEES9_NS_10bfloat16_tESG_Li384ELb1ELb1ELb0ELb1EEENS1_36VarlenDynamicPersistentTileSchedulerILi192ELi128ELi384ELi128ELb0ELb1ELb1ELb1ELb0ELb1EEEEEEEEEvNT_6ParamsE,@"STO_CUDA_ENTRY STV_DEFAULT"
_ZN7cutlass13device_kernelIN5flash11enable_sm90INS1_16FlashAttnFwdSm90INS1_25CollectiveMainloopFwdSm90ILi2EN4cute5tupleIJNS5_1CILi1EEES8_S8_EEENS6_IJNS7_ILi192EEENS7_ILi128EEENS7_ILi96EEEEEELi96ENS_12float_e4m3_tEfNS_4arch4Sm90ELb0ELb1ELb0ELb1ELb1ELb1ELb0ELb1ELb1ELb1ELb0ELb0EEENS1_21CollectiveEpilogueFwdINS6_IJSA_SC_SB_EEES9_NS_10bfloat16_tESG_Li384ELb1ELb1ELb0ELb1EEENS1_36VarlenDynamicPersistentTileSchedulerILi192ELi128ELi384ELi128ELb0ELb1ELb1ELb1ELb0ELb1EEEEEEEEEvNT_6ParamsE:
        /* <DEDUP_REMOVED lines=18> */
.L_x_1270:
[----:B------:R-:W-:Y:S05]  /*0120*/  BSYNC B0 ;  /* 0x0000000000007941 */ /* 0x000fea0003800000 */
.L_x_1269:
        /* <DEDUP_REMOVED lines=41> */
.L_x_1271:
        /* <DEDUP_REMOVED lines=22> */
.L_x_1272:
        /* <DEDUP_REMOVED lines=18> */
.L_x_1273:
        /* <DEDUP_REMOVED lines=22> */
.L_x_1274:
        /* <DEDUP_REMOVED lines=23> */
.L_x_1275:
        /* <DEDUP_REMOVED lines=8> */
.L_x_1278:
        /* <DEDUP_REMOVED lines=20> */
[----:B------:R-:W-:-:S04]  /*0ad0*/  SHF.R.S32.HI R0, RZ, 0x1f, R19 ;  /* 0x0000001fff007819 */ /* 0x000fc80000011413 */
[CC--:B------:R-:W-:Y:S02]  /*0ae0*/  LEA.HI R2, R0.reuse, R19.reuse, RZ, 0x5 ;  /* 0x0000001300027211 */ /* 0x0c0fe400078f28ff */
[----:B------:R-:W-:-:S03]  /*0af0*/  LEA.HI R6, R0, R19, RZ, 0x4 ;  /* 0x0000001300067211 */ /* 0x000fc600078f20ff */
[----:B------:R-:W-:Y:S01]  /*0b00*/  IMAD.SHL.U32 R3, R2, 0x10, RZ ;  /* 0x0000001002037824 */ /* 0x000fe200078e00ff */
[----:B------:R-:W-:-:S04]  /*0b10*/  LOP3.LUT R2, R6, 0x7fffff0, RZ, 0xc0, !PT ;  /* 0x07fffff006027812 */ /* 0x000fc800078ec0ff */
[----:B------:R-:W-:Y:S01]  /*0b20*/  LOP3.LUT R5, R3, 0xfffffe00, RZ, 0xc0, !PT ;  /* 0xfffffe0003057812 */ /* 0x000fe200078ec0ff */
[C---:B------:R-:W-:Y:S01]  /*0b30*/  IMAD.IADD R4, R19.reuse, 0x1, -R2 ;  /* 0x0000000113047824 */ /* 0x040fe200078e0a02 */
[-C--:B------:R-:W-:Y:S02]  /*0b40*/  LEA.HI R2, R0, R19.reuse, RZ, 0x7 ;  /* 0x0000001300027211 */ /* 0x080fe400078f38ff */
[C---:B------:R-:W-:Y:S01]  /*0b50*/  LEA.HI R3, R19.reuse, R19, RZ, 0x1 ;  /* 0x0000001313037211 */ /* 0x040fe200078f08ff */
[----:B------:R-:W-:Y:S01]  /*0b60*/  IMAD R8, R4, 0x20, R5 ;  /* 0x0000002004087824 */ /* 0x000fe200078e0205 */
[----:B------:R-:W-:Y:S02]  /*0b70*/  LOP3.LUT R7, R2, 0xffffff80, RZ, 0xc0, !PT ;  /* 0xffffff8002077812 */ /* 0x000fe400078ec0ff */
[--C-:B------:R-:W-:Y:S02]  /*0b80*/  SHF.R.S32.HI R10, RZ, 0x1, R3.reuse ;  /* 0x00000001ff0a7819 */ /* 0x100fe40000011403 */
[----:B------:R-:W-:Y:S01]  /*0b90*/  SHF.R.S32.HI R5, RZ, 0x1f, R3 ;  /* 0x0000001fff057819 */ /* 0x000fe20000011403 */
[----:B------:R-:W-:Y:S01]  /*0ba0*/  IMAD.IADD R15, R19, 0x1, -R7 ;  /* 0x00000001130f7824 */ /* 0x000fe200078e0a07 */
[----:B------:R-:W-:-:S02]  /*0bb0*/  LOP3.LUT R3, R3, 0xfffffffe, RZ, 0xc0, !PT ;  /* 0xfffffffe03037812 */ /* 0x000fc400078ec0ff */
[----:B------:R-:W-:Y:S02]  /*0bc0*/  LEA.HI R5, R5, R10, RZ, 0x2 ;  /* 0x0000000a05057211 */ /* 0x000fe400078f10ff */
[----:B------:R-:W-:Y:S01]  /*0bd0*/  SHF.R.S32.HI R23, RZ, 0x7, R2 ;  /* 0x00000007ff177819 */ /* 0x000fe20000011402 */
[----:B------:R-:W-:Y:S01]  /*0be0*/  IMAD.IADD R16, R19, 0x1, -R3 ;  /* 0x0000000113107824 */ /* 0x000fe200078e0a03 */
[----:B------:R-:W-:Y:S02]  /*0bf0*/  SHF.R.S32.HI R7, RZ, 0x1f, R15 ;  /* 0x0000001fff077819 */ /* 0x000fe4000001140f */
[----:B------:R-:W-:Y:S01]  /*0c00*/  SHF.R.S32.HI R2, RZ, 0x4, R6 ;  /* 0x00000004ff027819 */ /* 0x000fe20000011406 */
[C---:B------:R-:W-:Y:S01]  /*0c10*/  IMAD.SHL.U32 R24, R16.reuse, 0x8, RZ ;  /* 0x0000000810187824 */ /* 0x040fe200078e00ff */
[----:B------:R-:W-:Y:S01]  /*0c20*/  LOP3.LUT R5, R5, 0x7fffffc, RZ, 0xc0, !PT ;  /* 0x07fffffc05057812 */ /* 0x000fe200078ec0ff */
[----:B------:R-:W-:Y:S01]  /*0c30*/  IMAD.SHL.U32 R16, R16, 0x10, RZ ;  /* 0x0000001010107824 */ /* 0x000fe200078e00ff */
[----:B------:R-:W-:Y:S01]  /*0c40*/  LEA.HI R9, R7, R15, RZ, 0x2 ;  /* 0x0000000f07097211 */ /* 0x000fe200078f10ff */
[----:B------:R-:W-:Y:S01]  /*0c50*/  VIADD R21, R24, 0x20 ;  /* 0x0000002018157836 */ /* 0x000fe20000000000 */
[----:B------:R-:W-:Y:S01]  /*0c60*/  LEA.HI R6, R6, R2, RZ, 0x1 ;  /* 0x0000000206067211 */ /* 0x000fe200078f08ff */
[----:B------:R-:W-:Y:S01]  /*0c70*/  IMAD.IADD R5, R10, 0x1, -R5 ;  /* 0x000000010a057824 */ /* 0x000fe200078e0a05 */
[----:B------:R-:W-:Y:S01]  /*0c80*/  LEA.HI R4, R0, R19, RZ, 0x3 ;  /* 0x0000001300047211 */ /* 0x000fe200078f18ff */
[----:B------:R-:W-:Y:S01]  /*0c90*/  STL [R1+0x20], R24 ;  /* 0x0000201801007387 */ /* 0x000fe20000100800 */
[----:B------:R-:W-:Y:S01]  /*0ca0*/  SHF.R.S32.HI R10, RZ, 0x2, R9 ;  /* 0x00000002ff0a7819 */ /* 0x000fe20000011409 */
[----:B------:R-:W-:Y:S01]  /*0cb0*/  IMAD R13, R2, 0x8, R5 ;  /* 0x00000008020d7824 */ /* 0x000fe200078e0205 */
[----:B------:R-:W-:Y:S01]  /*0cc0*/  SHF.R.S32.HI R11, RZ, 0x1f, R9 ;  /* 0x0000001fff0b7819 */ /* 0x000fe20000011409 */
[----:B------:R-:W-:Y:S01]  /*0cd0*/  STL [R1+0x40], R21 ;  /* 0x0000401501007387 */ /* 0x000fe20000100800 */
[----:B------:R-:W-:Y:S01]  /*0ce0*/  LOP3.LUT R3, R6, 0x1ffffffe, RZ, 0xc0, !PT ;  /* 0x1ffffffe06037812 */ /* 0x000fe200078ec0ff */
[----:B------:R-:W-:Y:S01]  /*0cf0*/  IMAD.IADD R6, R24, 0x1, R21 ;  /* 0x0000000118067824 */ /* 0x000fe200078e0215 */
[----:B------:R-:W-:Y:S01]  /*0d00*/  SHF.R.S32.HI R4, RZ, 0x3, R4 ;  /* 0x00000003ff047819 */ /* 0x000fe20000011404 */
[----:B------:R-:W-:Y:S01]  /*0d10*/  IMAD.SHL.U32 R14, R13, 0x20, RZ ;  /* 0x000000200d0e7824 */ /* 0x000fe200078e00ff */
[----:B------:R-:W-:Y:S01]  /*0d20*/  LEA.HI R11, R11, R10, RZ, 0x3 ;  /* 0x0000000a0b0b7211 */ /* 0x000fe200078f18ff */
[----:B------:R-:W-:Y:S01]  /*0d30*/  IMAD.IADD R3, R2, 0x1, -R3 ;  /* 0x0000000102037824 */ /* 0x000fe200078e0a03 */
[----:B------:R-:W-:Y:S01]  /*0d40*/  SHF.R.S32.HI R5, RZ, 0x1f, R6 ;  /* 0x0000001fff057819 */ /* 0x000fe20000011406 */
[----:B------:R-:W-:Y:S01]  /*0d50*/  IMAD.HI R2, R23, 0x55555556, RZ ;  /* 0x5555555617027827 */ /* 0x000fe200078e02ff */
[----:B------:R-:W-:-:S02]  /*0d60*/  LOP3.LUT R11, R11, 0xfffffff8, RZ, 0xc0, !PT ;  /* 0xfffffff80b0b7812 */ /* 0x000fc400078ec0ff */
[----:B------:R-:W-:Y:S01]  /*0d70*/  LEA.HI R7, R7, R15, RZ, 0x5 ;  /* 0x0000000f07077211 */ /* 0x000fe200078f28ff */
[----:B------:R-:W-:Y:S01]  /*0d80*/  IMAD.SHL.U32 R4, R4, 0x80, RZ ;  /* 0x0000008004047824 */ /* 0x000fe200078e00ff */
[CC--:B------:R-:W-:Y:S01]  /*0d90*/  LEA.HI R12, R5.reuse, R6.reuse, RZ, 0x4 ;  /* 0x00000006050c7211 */ /* 0x0c0fe200078f20ff */
[----:B------:R-:W-:Y:S01]  /*0da0*/  IMAD.IADD R10, R10, 0x1, -R11 ;  /* 0x000000010a0a7824 */ /* 0x000fe200078e0a0b */
[----:B------:R-:W-:Y:S01]  /*0db0*/  LEA.HI R5, R5, R6, RZ, 0x5 ;  /* 0x0000000605057211 */ /* 0x000fe200078f28ff */
[----:B------:R-:W-:Y:S01]  /*0dc0*/  IMAD R6, R3, 0x8, R8 ;  /* 0x0000000803067824 */ /* 0x000fe200078e0208 */
[----:B------:R-:W-:Y:S02]  /*0dd0*/  LEA.HI R2, R2, R2, RZ, 0x1 ;  /* 0x0000000202027211 */ /* 0x000fe400078f08ff */
[----:B------:R-:W-:Y:S02]  /*0de0*/  SHF.R.S32.HI R7, RZ, 0x5, R7 ;  /* 0x00000005ff077819 */ /* 0x000fe40000011407 */
[----:B------:R-:W-:Y:S01]  /*0df0*/  LOP3.LUT R22, R4, 0x80, RZ, 0xc0, !PT ;  /* 0x0000008004167812 */ /* 0x000fe200078ec0ff */
[----:B------:R-:W-:Y:S01]  /*0e00*/  IMAD R2, R2, -0x3, R23 ;  /* 0xfffffffd02027824 */ /* 0x000fe200078e0217 */
[----:B------:R-:W-:Y:S01]  /*0e10*/  SHF.R.S32.HI R5, RZ, 0x5, R5 ;  /* 0x00000005ff057819 */ /* 0x000fe20000011405 */
[----:B------:R-:W-:Y:S01]  /*0e20*/  IMAD R7, R7, 0x10, R10 ;  /* 0x0000001007077824 */ /* 0x000fe200078e020a */
[----:B------:R-:W-:Y:S01]  /*0e30*/  SHF.R.U32.HI R20, RZ, 0x3, R22 ;  /* 0x00000003ff147819 */ /* 0x000fe20000011616 */
[----:B------:R-:W-:Y:S01]  /*0e40*/  STL [R1+0x30], R22 ;  /* 0x0000301601007387 */ /* 0x000fe20000100800 */
[----:B------:R-:W-:Y:S01]  /*0e50*/  LOP3.LUT R4, R22, 0x10, R12, 0xf8, !PT ;  /* 0x0000001016047812 */ /* 0x000fe200078ef80c */
[----:B------:R-:W-:Y:S01]  /*0e60*/  IMAD R5, R5, 0x1800, R14 ;  /* 0x0000180005057824 */ /* 0x000fe200078e020e */
[----:B------:R-:W-:Y:S01]  /*0e70*/  LEA.HI R0, R0, R19, RZ, 0x2 ;  /* 0x0000001300007211 */ /* 0x000fe200078f10ff */
[----:B------:R-:W-:Y:S01]  /*0e80*/  IMAD R3, R2, 0x40, R7 ;  /* 0x0000004002037824 */ /* 0x000fe200078e0207 */
[----:B------:R-:W-:Y:S01]  /*0e90*/  LOP3.LUT R4, R4, R20, RZ, 0x3c, !PT ;  /* 0x0000001404047212 */ /* 0x000fe200078e3cff */
[----:B------:R-:W-:Y:S01]  /*0ea0*/  STL [R1+0x44], R14 ;  /* 0x0000440e01007387 */ /* 0x000fe20000100800 */
[----:B------:R-:W-:Y:S01]  /*0eb0*/  LOP3.LUT R2, R0, 0xfffffffc, RZ, 0xc0, !PT ;  /* 0xfffffffc00027812 */ /* 0x000fe200078ec0ff */
[----:B------:R-:W-:Y:S01]  /*0ec0*/  VIADD R7, R16, 0x40 ;  /* 0x0000004010077836 */ /* 0x000fe20000000000 */
[----:B------:R-:W-:Y:S01]  /*0ed0*/  IADD3 R4, R18, R5, R4 ;  /* 0x0000000512047210 */ /* 0x000fe20007ffe004 */
[----:B------:R-:W-:Y:S01]  /*0ee0*/  STL [R1+0x78], R20 ;  /* 0x0000781401007387 */ /* 0x000fe20000100800 */
[----:B------:R-:W-:Y:S01]  /*0ef0*/  VIADD R5, R24, 0x10 ;  /* 0x0000001018057836 */ /* 0x000fe20000000000 */
[----:B------:R-:W-:Y:S01]  /*0f00*/  LOP3.LUT R9, R9, 0x7ffffffc, RZ, 0xc0, !PT ;  /* 0x7ffffffc09097812 */ /* 0x000fe200078ec0ff */
[----:B------:R-:W-:Y:S01]  /*0f10*/  IMAD.MOV.U32 R23, RZ, RZ, RZ ;  /* 0x000000ffff177224 */ /* 0x000fe200078e00ff */
[----:B------:R0:W-:Y:S02]  /*0f20*/  STL [R1+0x80], R6 ;  /* 0x0000800601007387 */ /* 0x0001e40000100800 */
[----:B------:R-:W-:-:S02]  /*0f30*/  SHF.R.S32.HI R8, RZ, 0x1f, R5 ;  /* 0x0000001fff087819 */ /* 0x000fc40000011405 */
[----:B------:R1:W-:Y:S04]  /*0f40*/  STL [R1+0x74], R4 ;  /* 0x0000740401007387 */ /* 0x0003e80000100800 */
[----:B------:R-:W-:Y:S01]  /*0f50*/  STL [R1+0x7c], R3 ;  /* 0x00007c0301007387 */ /* 0x000fe20000100800 */
[----:B0-----:R-:W-:Y:S01]  /*0f60*/  IMAD.IADD R6, R19, 0x1, -R2 ;  /* 0x0000000113067824 */ /* 0x001fe200078e0a02 */
[----:B------:R-:W-:Y:S02]  /*0f70*/  SHF.R.S32.HI R2, RZ, 0x2, R0 ;  /* 0x00000002ff027819 */ /* 0x000fe40000011400 */
[----:B------:R-:W-:Y:S01]  /*0f80*/  STL [R1+0x60], RZ ;  /* 0x000060ff01007387 */ /* 0x000fe20000100800 */
[----:B------:R-:W-:Y:S02]  /*0f90*/  IMAD.MOV.U32 R19, RZ, RZ, RZ ;  /* 0x000000ffff137224 */ /* 0x000fe400078e00ff */
[C---:B-1----:R-:W-:Y:S01]  /*0fa0*/  IMAD.SHL.U32 R4, R6.reuse, 0x8, RZ ;  /* 0x0000000806047824 */ /* 0x042fe200078e00ff */
[----:B------:R-:W-:Y:S01]  /*0fb0*/  STL [R1+0x18], RZ ;  /* 0x000018ff01007387 */ /* 0x000fe20000100800 */
[----:B------:R-:W-:-:S03]  /*0fc0*/  LEA.HI R0, R6, R6, RZ, 0x1 ;  /* 0x0000000606007211 */ /* 0x000fc600078f08ff */
[----:B------:R-:W-:Y:S01]  /*0fd0*/  STL [R1+0x54], R4 ;  /* 0x0000540401007387 */ /* 0x000fe20000100800 */
[----:B------:R-:W-:Y:S02]  /*0fe0*/  LOP3.LUT R2, R0, 0x1ffffffe, RZ, 0xc0, !PT ;  /* 0x1ffffffe00027812 */ /* 0x000fe400078ec0ff */
[----:B------:R-:W-:Y:S01]  /*0ff0*/  LOP3.LUT R0, R22, 0x10, R16, 0xf8, !PT ;  /* 0x0000001016007812 */ /* 0x000fe200078ef810 */
[----:B------:R0:W-:Y:S02]  /*1000*/  STL [R1+0x14], R7 ;  /* 0x0000140701007387 */ /* 0x0001e40000100800 */
[----:B------:R-:W-:Y:S01]  /*1010*/  IMAD.IADD R2, R6, 0x1, -R2 ;  /* 0x0000000106027824 */ /* 0x000fe200078e0a02 */
[----:B------:R-:W-:Y:S01]  /*1020*/  LOP3.LUT R0, R0, R20, RZ, 0x3c, !PT ;  /* 0x0000001400007212 */ /* 0x000fe200078e3cff */
[----:B------:R1:W-:Y:S01]  /*1030*/  STL [R1+0x3c], R5 ;  /* 0x00003c0501007387 */ /* 0x0003e20000100800 */
[----:B------:R-:W-:Y:S01]  /*1040*/  IMAD.IADD R6, R15, 0x1, -R9 ;  /* 0x000000010f067824 */ /* 0x000fe200078e0a09 */
[----:B0-----:R-:W-:Y:S01]  /*1050*/  SHF.R.S32.HI R7, RZ, 0x1f, R7 ;  /* 0x0000001fff077819 */ /* 0x001fe20000011407 */
[----:B-1----:R-:W-:-:S04]  /*1060*/  VIADD R5, R4, 0x20 ;  /* 0x0000002004057836 */ /* 0x002fc80000000000 */
[----:B------:R0:W-:Y:S01]  /*1070*/  STL [R1+0x34], R7 ;  /* 0x0000340701007387 */ /* 0x0001e20000100800 */
[----:B------:R-:W-:-:S03]  /*1080*/  VIADD R4, R4, 0x40 ;  /* 0x0000004004047836 */ /* 0x000fc60000000000 */
[----:B------:R-:W-:Y:S01]  /*1090*/  STL [R1+0x70], R8 ;  /* 0x0000700801007387 */ /* 0x000fe20000100800 */
[----:B0-----:R-:W-:-:S05]  /*10a0*/  SHF.R.S32.HI R7, RZ, 0x1f, R21 ;  /* 0x0000001fff077819 */ /* 0x001fca0000011415 */
[----:B------:R-:W-:Y:S04]  /*10b0*/  STL [R1+0x6c], R7 ;  /* 0x00006c0701007387 */ /* 0x000fe80000100800 */
[----:B------:R0:W-:Y:S04]  /*10c0*/  STL [R1+0x64], R5 ;  /* 0x0000640501007387 */ /* 0x0001e80000100800 */
[----:B------:R1:W-:Y:S01]  /*10d0*/  STL [R1+0x68], R4 ;  /* 0x0000680401007387 */ /* 0x0003e20000100800 */
[----:B0-----:R-:W-:Y:S02]  /*10e0*/  SHF.R.S32.HI R5, RZ, 0x1f, R5 ;  /* 0x0000001fff057819 */ /* 0x001fe40000011405 */
[----:B-1----:R-:W-:-:S03]  /*10f0*/  SHF.R.S32.HI R4, RZ, 0x1f, R4 ;  /* 0x0000001fff047819 */ /* 0x002fc60000011404 */
[----:B------:R0:W-:Y:S04]  /*1100*/  STL [R1+0x88], R5 ;  /* 0x0000880501007387 */ /* 0x0001e80000100800 */
[----:B------:R1:W-:Y:S04]  /*1110*/  STL [R1+0x84], R4 ;  /* 0x0000840401007387 */ /* 0x0003e80000100800 */
[----:B------:R2:W-:Y:S01]  /*1120*/  STL [R1+0x10], R6 ;  /* 0x0000100601007387 */ /* 0x0005e20000100800 */
[----:B0-----:R-:W-:Y:S02]  /*1130*/  IMAD.IADD R5, R14, 0x1, R0 ;  /* 0x000000010e057824 */ /* 0x001fe400078e0200 */
[----:B------:R-:W-:Y:S01]  /*1140*/  IMAD R0, R2, 0x8, R3 ;  /* 0x0000000802007824 */ /* 0x000fe200078e0203 */
[----:B-1----:R-:W-:-:S02]  /*1150*/  SHF.R.S32.HI R4, RZ, 0x4, R12 ;  /* 0x00000004ff047819 */ /* 0x002fc4000001140c */
[----:B------:R2:W-:Y:S04]  /*1160*/  STL [R1+0x50], R5 ;  /* 0x0000500501007387 */ /* 0x0005e80000100800 */
[----:B------:R2:W-:Y:S04]  /*1170*/  STL [R1+0x48], R0 ;  /* 0x0000480001007387 */ /* 0x0005e80000100800 */
[----:B------:R2:W-:Y:S02]  /*1180*/  STL [R1+0x28], R4 ;  /* 0x0000280401007387 */ /* 0x0005e40000100800 */
.L_x_1478:
[----:B------:R-:W-:Y:S01]  /*1190*/  ULDC.64 UR4, c[0x0][0xa28] ;  /* 0x00028a0000047ab9 */ /* 0x000fe20000000a00 */
[----:B0-234-:R-:W0:Y:S01]  /*11a0*/  LDC.64 R4, c[0x0][0xa08] ;  /* 0x00028200ff047b82 */ /* 0x01de220000000a00 */
[----:B------:R-:W-:Y:S01]  /*11b0*/  ISETP.NE.U32.AND P0, PT, RZ, UR4, PT ;  /* 0x00000004ff007c0c */ /* 0x000fe2000bf05070 */
[----:B------:R-:W-:Y:S01]  /*11c0*/  IMAD.MOV.U32 R11, RZ, RZ, RZ ;  /* 0x000000ffff0b7224 */ /* 0x000fe200078e00ff */
[----:B------:R-:W-:Y:S01]  /*11d0*/  ULDC.64 UR6, c[0x0][0xa20] ;  /* 0x0002880000067ab9 */ /* 0x000fe20000000a00 */
[----:B------:R-:W-:Y:S01]  /*11e0*/  IMAD.MOV.U32 R65, RZ, RZ, RZ ;  /* 0x000000ffff417224 */ /* 0x000fe200078e00ff */
[----:B------:R-:W-:Y:S01]  /*11f0*/  ISETP.NE.AND.EX P0, PT, RZ, UR5, PT, P0 ;  /* 0x00000005ff007c0c */ /* 0x000fe2000bf05300 */
[----:B------:R-:W-:Y:S02]  /*1200*/  ULDC.64 UR4, c[0x0][0xa18] ;  /* 0x0002860000047ab9 */ /* 0x000fe40000000a00 */
[----:B------:R-:W-:-:S04]  /*1210*/  ISETP.NE.U32.AND P1, PT, RZ, UR4, PT ;  /* 0x00000004ff007c0c */ /* 0x000fc8000bf25070 */
[----:B------:R-:W-:Y:S01]  /*1220*/  ISETP.NE.AND.EX P1, PT, RZ, UR5, PT, P1 ;  /* 0x00000005ff007c0c */ /* 0x000fe2000bf25310 */
[----:B------:R-:W-:Y:S02]  /*1230*/  ULDC.64 UR4, c[0x0][0xa08] ;  /* 0x0002820000047ab9 */ /* 0x000fe40000000a00 */
[----:B------:R-:W-:-:S03]  /*1240*/  ISETP.NE.U32.AND P3, PT, RZ, UR4, PT ;  /* 0x00000004ff007c0c */ /* 0x000fc6000bf65070 */
[----:B------:R-:W1:Y:S01]  /*1250*/  @P0 LDC.64 R2, c[0x0][0xa28] ;  /* 0x00028a00ff020b82 */ /* 0x000e620000000a00 */
[----:B------:R-:W-:Y:S01]  /*1260*/  ISETP.NE.AND.EX P3, PT, RZ, UR5, PT, P3 ;  /* 0x00000005ff007c0c */ /* 0x000fe2000bf65330 */
[----:B0-----:R-:W-:-:S06]  /*1270*/  IMAD.WIDE R8, R155, 0x4, R4 ;  /* 0x000000049b087825 */ /* 0x001fcc00078e0204 */
[----:B------:R-:W0:Y:S01]  /*1280*/  @P1 LDC.64 R6, c[0x0][0xa18] ;  /* 0x00028600ff061b82 */ /* 0x000e220000000a00 */
[----:B------:R-:W-:Y:S02]  /*1290*/  ULDC UR4, c[0x0][0x288] ;  /* 0x0000a20000047ab9 */ /* 0x000fe40000000800 */
[----:B------:R-:W-:Y:S01]  /*12a0*/  IMAD.U32 R157, RZ, RZ, UR4 ;  /* 0x00000004ff9d7e24 */ /* 0x000fe2000f8e00ff */
[----:B------:R2:W-:Y:S01]  /*12b0*/  STL [R1+0x58], R154 ;  /* 0x0000589a01007387 */ /* 0x0005e20000100800 */
[----:B------:R-:W-:-:S03]  /*12c0*/  ULDC.64 UR4, c[0x0][0x418] ;  /* 0x0001060000047ab9 */ /* 0x000fc60000000a00 */
[----:B-----5:R2:W5:Y:S01]  /*12d0*/  @P3 LDG.E R65, desc[UR42][R8.64] ;  /* 0x0000002a08413981 */ /* 0x020562000c1e1900 */
[----:B-1----:R-:W-:-:S05]  /*12e0*/  @P0 IMAD.WIDE R2, R155, 0x4, R2 ;  /* 0x000000049b020825 */ /* 0x002fca00078e0202 */
[----:B------:R2:W5:Y:S01]  /*12f0*/  @P0 LDG.E R11, desc[UR42][R2.64] ;  /* 0x0000002a020b0981 */ /* 0x000562000c1e1900 */
[----:B0-----:R-:W-:-:S05]  /*1300*/  @P1 IMAD.WIDE R4, R155, 0x4, R6 ;  /* 0x000000049b041825 */ /* 0x001fca00078e0206 */
[----:B------:R2:W5:Y:S04]  /*1310*/  @P1 LDG.E R157, desc[UR42][R4.64] ;  /* 0x0000002a049d1981 */ /* 0x000568000c1e1900 */
[----:B------:R2:W-:Y:S01]  /*1320*/  STL [R1+0x5c], R155 ;  /* 0x00005c9b01007387 */ /* 0x0005e20000100800 */
[----:B------:R-:W-:-:S03]  /*1330*/  UISETP.NE.U32.AND UP0, UPT, UR4, URZ, UPT ;  /* 0x0000003f0400728c */ /* 0x000fc6000bf05070 */
[----:B------:R-:W-:Y:S01]  /*1340*/  ULDC UR4, c[0x0][0x424] ;  /* 0x0001090000047ab9 */ /* 0x000fe20000000800 */
[----:B------:R-:W-:Y:S01]  /*1350*/  UISETP.NE.AND.EX UP0, UPT, UR5, URZ, UPT, UP0 ;  /* 0x0000003f0500728c */ /* 0x000fe2000bf05300 */
[----:B------:R-:W-:Y:S02]  /*1360*/  ISETP.NE.U32.AND P2, PT, RZ, UR6, PT ;  /* 0x00000006ff007c0c */ /* 0x000fe4000bf45070 */
[----:B------:R-:W-:Y:S01]  /*1370*/  ULDC UR5, c[0x0][0x2f0] ;  /* 0x0000bc0000057ab9 */ /* 0x000fe20000000800 */
[----:B------:R-:W-:Y:S01]  /*1380*/  USEL UR4, UR4, 0x1, UP0 ;  /* 0x0000000104047887 */ /* 0x000fe20008000000 */
[----:B------:R-:W-:-:S03]  /*1390*/  ISETP.NE.AND.EX P2, PT, RZ, UR7, PT, P2 ;  /* 0x00000007ff007c0c */ /* 0x000fc6000bf45320 */
[----:B------:R-:W-:-:S03]  /*13a0*/  UIMAD UR4, UR4, UR5, URZ ;  /* 0x00000005040472a4 */ /* 0x000fc6000f8e023f */
[----:B------:R-:W-:Y:S01]  /*13b0*/  ULDC UR5, c[0x0][0x348] ;  /* 0x0000d20000057ab9 */ /* 0x000fe20000000800 */
[----:B--2---:R-:W-:Y:S08]  /*13c0*/  @P1 BRA `(.L_x_1280) ;  /* 0x0000000000241947 */ /* 0x004ff00003800000 */
        /* <DEDUP_REMOVED lines=9> */
.L_x_1280:
[----:B------:R-:W-:Y:S02]  /*1460*/  IMAD.U32 R27, RZ, RZ, UR5 ;  /* 0x00000005ff1b7e24 */ /* 0x000fe4000f8e00ff */
[----:B------:R-:W-:Y:S01]  /*1470*/  IMAD.U32 R28, RZ, RZ, UR4 ;  /* 0x00000004ff1c7e24 */ /* 0x000fe2000f8e00ff */
[----:B------:R-:W-:Y:S06]  /*1480*/  @!P2 BRA `(.L_x_1281) ;  /* 0x000000000010a947 */ /* 0x000fec0003800000 */
[----:B------:R-:W0:Y:S02]  /*1490*/  LDC.64 R28, c[0x0][0xa20] ;  /* 0x00028800ff1c7b82 */ /* 0x000e240000000a00 */
[----:B0-----:R-:W-:-:S06]  /*14a0*/  IMAD.WIDE R28, R155, 0x4, R28 ;  /* 0x000000049b1c7825 */ /* 0x001fcc00078e021c */
[----:B------:R0:W5:Y:S01]  /*14b0*/  LDG.E R28, desc[UR42][R28.64] ;  /* 0x0000002a1c1c7981 */ /* 0x000162000c1e1900 */
[----:B------:R-:W-:Y:S05]  /*14c0*/  BRA `(.L_x_1282) ;  /* 0x0000000000107947 */ /* 0x000fea0003800000 */
.L_x_1281:
[----:B------:R-:W-:Y:S05]  /*14d0*/  @!P3 BRA `(.L_x_1282) ;  /* 0x00000000000cb947 */ /* 0x000fea0003800000 */
[----:B------:R-:W2:Y:S04]  /*14e0*/  LDG.E R3, desc[UR42][R8.64] ;  /* 0x0000002a08037981 */ /* 0x000ea8000c1e1900 */
[----:B------:R-:W2:Y:S02]  /*14f0*/  LDG.E R28, desc[UR42][R8.64+0x4] ;  /* 0x0000042a081c7981 */ /* 0x000ea4000c1e1900 */
[----:B--2---:R-:W-:-:S07]  /*1500*/  IMAD.IADD R28, R28, 0x1, -R3 ;  /* 0x000000011c1c7824 */ /* 0x004fce00078e0a03 */
.L_x_1282:
[----:B------:R-:W-:Y:S01]  /*1510*/  ULDC.64 UR4, c[0x0][0xa10] ;  /* 0x0002840000047ab9 */ /* 0x000fe20000000a00 */
[----:B------:R-:W1:Y:S01]  /*1520*/  LDC R2, c[0x0][0x448] ;  /* 0x00011200ff027b82 */ /* 0x000e620000000800 */
[----:B------:R-:W-:-:S04]  /*1530*/  ISETP.NE.U32.AND P0, PT, RZ, UR4, PT ;  /* 0x00000004ff007c0c */ /* 0x000fc8000bf05070 */
[----:B------:R-:W-:Y:S01]  /*1540*/  ISETP.NE.AND.EX P0, PT, RZ, UR5, PT, P0 ;  /* 0x00000005ff007c0c */ /* 0x000fe2000bf05300 */
[----:B------:R-:W-:Y:S02]  /*1550*/  ULDC.64 UR4, c[0x0][0xa30] ;  /* 0x00028c0000047ab9 */ /* 0x000fe40000000a00 */
[----:B------:R-:W-:-:S04]  /*1560*/  ISETP.NE.U32.AND P1, PT, RZ, UR4, PT ;  /* 0x00000004ff007c0c */ /* 0x000fc8000bf25070 */
[----:B------:R-:W-:-:S06]  /*1570*/  ISETP.NE.AND.EX P1, PT, RZ, UR5, PT, P1 ;  /* 0x00000005ff007c0c */ /* 0x000fcc000bf25310 */
[----:B------:R-:W2:Y:S08]  /*1580*/  @P0 LDC.64 R4, c[0x0][0xa10] ;  /* 0x00028400ff040b82 */ /* 0x000eb00000000a00 */
[----:B------:R-:W3:Y:S01]  /*1590*/  @P1 LDC.64 R6, c[0x0][0xa30] ;  /* 0x00028c00ff061b82 */ /* 0x000ee20000000a00 */
[----:B--2---:R-:W-:-:S05]  /*15a0*/  @P0 IMAD.WIDE R4, R155, 0x4, R4 ;  /* 0x000000049b040825 */ /* 0x004fca00078e0204 */
[----:B------:R-:W2:Y:S04]  /*15b0*/  @P0 LDG.E R0, desc[UR42][R4.64] ;  /* 0x0000002a04000981 */ /* 0x000ea8000c1e1900 */
[----:B------:R-:W2:Y:S01]  /*15c0*/  @P0 LDG.E R9, desc[UR42][R4.64+0x4] ;  /* 0x0000042a04090981 */ /* 0x000ea2000c1e1900 */
[----:B-----5:R-:W-:Y:S02]  /*15d0*/  IMAD.MOV.U32 R24, RZ, RZ, R28 ;  /* 0x000000ffff187224 */ /* 0x020fe400078e001c */
[----:B---3--:R-:W-:-:S05]  /*15e0*/  @P1 IMAD.WIDE R6, R155, 0x4, R6 ;  /* 0x000000049b061825 */ /* 0x008fca00078e0206 */
[----:B------:R3:W5:Y:S01]  /*15f0*/  @P1 LDG.E R24, desc[UR42][R6.64] ;  /* 0x0000002a06181981 */ /* 0x000762000c1e1900 */
[----:B-1----:R-:W-:Y:S01]  /*1600*/  ISETP.NE.AND P1, PT, R2, 0x1, PT ;  /* 0x000000010200780c */ /* 0x002fe20003f25270 */
[----:B------:R-:W-:Y:S01]  /*1610*/  IMAD.IADD R10, R28, 0x1, -R11 ;  /* 0x000000011c0a7824 */ /* 0x000fe200078e0a0b */
[----:B------:R-:W1:Y:S01]  /*1620*/  LDC.64 R2, c[0x0][0x9e0] ;  /* 0x00027800ff027b82 */ /* 0x000e620000000a00 */
[----:B------:R-:W-:-:S05]  /*1630*/  IMAD R14, R153, 0xc0, RZ ;  /* 0x000000c0990e7824 */ /* 0x000fca00078e02ff */
[----:B------:R4:W-:Y:S05]  /*1640*/  STL [R1+0x2c], R14 ;  /* 0x00002c0e01007387 */ /* 0x0009ea0000100800 */
[----:B------:R-:W0:Y:S08]  /*1650*/  @P1 LDC R13, c[0x0][0x44c] ;  /* 0x00011300ff0d1b82 */ /* 0x000e300000000800 */
[----:B------:R-:W3:Y:S01]  /*1660*/  @P1 LDC R8, c[0x0][0x450] ;  /* 0x00011400ff081b82 */ /* 0x000ee20000000800 */
[----:B-1----:R-:W-:Y:S01]  /*1670*/  ISETP.GE.AND P2, PT, R3, 0x1, PT ;  /* 0x000000010300780c */ /* 0x002fe20003f46270 */
[----:B--2---:R-:W-:-:S02]  /*1680*/  @P0 IMAD.IADD R27, R9, 0x1, -R0 ;  /* 0x00000001091b0824 */ /* 0x004fc400078e0a00 */
[----:B------:R-:W-:Y:S02]  /*1690*/  VIADD R0, R14, 0xbf ;  /* 0x000000bf0e007836 */ /* 0x000fe40000000000 */
[----:B------:R-:W-:Y:S02]  /*16a0*/  IMAD.IADD R12, R10, 0x1, R27 ;  /* 0x000000010a0c7824 */ /* 0x000fe400078e021b */
[----:B0-----:R-:W-:-:S03]  /*16b0*/  @P1 IMAD.HI.U32 R5, R0, R13, RZ ;  /* 0x0000000d00051227 */ /* 0x001fc600078e00ff */
[----:B------:R4:W-:Y:S01]  /*16c0*/  STL [R1+0x8], R12 ;  /* 0x0000080c01007387 */ /* 0x0009e20000100800 */
[----:B------:R-:W-:Y:S01]  /*16d0*/  IMAD.MOV.U32 R4, RZ, RZ, R0 ;  /* 0x000000ffff047224 */ /* 0x000fe200078e0000 */
[----:B---3--:R-:W-:Y:S01]  /*16e0*/  @P1 SHF.R.U32.HI R4, RZ, R8, R5 ;  /* 0x00000008ff041219 */ /* 0x008fe20000011605 */
[C---:B------:R-:W-:Y:S01]  /*16f0*/  VIADD R0, R12.reuse, 0x7f ;  /* 0x0000007f0c007836 */ /* 0x040fe20000000000 */
[----:B------:R-:W-:-:S04]  /*1700*/  IADD3 R7, R12, 0x1, -R157 ;  /* 0x000000010c077810 */ /* 0x000fc80007ffe89d */
[----:B------:R-:W-:Y:S01]  /*1710*/  SHF.R.S32.HI R5, RZ, 0x1f, R0 ;  /* 0x0000001fff057819 */ /* 0x000fe20000011400 */
[----:B------:R-:W-:-:S03]  /*1720*/  IMAD.IADD R9, R7, 0x1, R4 ;  /* 0x0000000107097824 */ /* 0x000fc600078e0204 */
[----:B------:R-:W-:Y:S01]  /*1730*/  LEA.HI R5, R5, R0, RZ, 0x7 ;  /* 0x0000000005057211 */ /* 0x000fe200078f38ff */
[----:B------:R-:W-:-:S03]  /*1740*/  IMAD.IADD R2, R9, 0x1, R2 ;  /* 0x0000000109027824 */ /* 0x000fc600078e0202 */
[----:B------:R-:W-:Y:S01]  /*1750*/  SHF.R.S32.HI R25, RZ, 0x7, R5 ;  /* 0x00000007ff197819 */ /* 0x000fe20000011405 */
[----:B----4-:R-:W-:Y:S06]  /*1760*/  @!P2 BRA `(.L_x_1283) ;  /* 0x000000000048a947 */ /* 0x010fec0003800000 */
[C---:B------:R-:W-:Y:S01]  /*1770*/  ISETP.GT.AND P0, PT, R9.reuse, RZ, PT ;  /* 0x000000ff0900720c */ /* 0x040fe20003f04270 */
[----:B------:R-:W-:Y:S01]  /*1780*/  BSSY B0, `(.L_x_1284) ;  /* 0x000000e000007945 */ /* 0x000fe20003800000 */
[----:B------:R-:W-:-:S11]  /*1790*/  VIADD R0, R9, 0xffffffff ;  /* 0xffffffff09007836 */ /* 0x000fd60000000000 */
[----:B------:R-:W-:Y:S05]  /*17a0*/  @P0 BRA `(.L_x_1285) ;  /* 0x00000000001c0947 */ /* 0x000fea0003800000 */
[----:B------:R-:W-:Y:S01]  /*17b0*/  ISETP.NE.AND P0, PT, R3, 0x1, PT ;  /* 0x000000010300780c */ /* 0x000fe20003f05270 */
[----:B------:R-:W-:-:S12]  /*17c0*/  IMAD.MOV R5, RZ, RZ, -R9 ;  /* 0x000000ffff057224 */ /* 0x000fd800078e0a09 */
[----:B------:R-:W0:Y:S02]  /*17d0*/  @P0 LDC.64 R6, c[0x0][0x9e8] ;  /* 0x00027a00ff060b82 */ /* 0x000e240000000a00 */
[----:B0-----:R-:W-:-:S05]  /*17e0*/  @P0 IMAD.HI.U32 R0, R5, R6, RZ ;  /* 0x0000000605000227 */ /* 0x001fca00078e00ff */
[----:B------:R-:W-:-:S04]  /*17f0*/  @P0 SHF.R.U32.HI R5, RZ, R7, R0 ;  /* 0x00000007ff050219 */ /* 0x000fc80000011600 */
[----:B------:R-:W-:Y:S01]  /*1800*/  LOP3.LUT R0, RZ, R5, RZ, 0x33, !PT ;  /* 0x00000005ff007212 */ /* 0x000fe200078e33ff */
[----:B------:R-:W-:Y:S06]  /*1810*/  BRA `(.L_x_1286) ;  /* 0x0000000000107947 */ /* 0x000fec0003800000 */
.L_x_1285:
[----:B------:R-:W-:-:S13]  /*1820*/  ISETP.NE.AND P0, PT, R3, 0x1, PT ;  /* 0x000000010300780c */ /* 0x000fda0003f05270 */
[----:B------:R-:W0:Y:S02]  /*1830*/  @P0 LDC.64 R4, c[0x0][0x9e8] ;  /* 0x00027a00ff040b82 */ /* 0x000e240000000a00 */
[----:B0-----:R-:W-:-:S05]  /*1840*/  @P0 IMAD.HI.U32 R4, R0, R4, RZ ;  /* 0x0000000400040227 */ /* 0x001fca00078e00ff */
[----:B------:R-:W-:-:S07]  /*1850*/  @P0 SHF.R.U32.HI R0, RZ, R5, R4 ;  /* 0x00000005ff000219 */ /* 0x000fce0000011604 */
.L_x_1286:
[----:B------:R-:W-:Y:S05]  /*1860*/  BSYNC B0 ;  /* 0x0000000000007941 */ /* 0x000fea0003800000 */
.L_x_1284:
[----:B------:R-:W-:-:S05]  /*1870*/  IMAD R5, R0, R3, R3 ;  /* 0x0000000300057224 */ /* 0x000fca00078e0203 */
[----:B------:R-:W-:-:S07]  /*1880*/  VIMNMX R2, R2, R5, PT ;  /* 0x0000000502027248 */ /* 0x000fce0003fe0100 */
.L_x_1283:
[----:B------:R-:W0:Y:S01]  /*1890*/  @P1 LDC R0, c[0x0][0x44c] ;  /* 0x00011300ff001b82 */ /* 0x000e220000000800 */
[----:B------:R-:W-:Y:S01]  /*18a0*/  IMAD.MOV.U32 R5, RZ, RZ, R14 ;  /* 0x000000ffff057224 */ /* 0x000fe200078e000e */
[----:B------:R-:W-:Y:S01]  /*18b0*/  ULDC UR4, c[0x0][0x9dc] ;  /* 0x0002770000047ab9 */ /* 0x000fe20000000800 */
[----:B------:R-:W-:-:S05]  /*18c0*/  IMAD.IADD R88, R12, 0x1, -R157 ;  /* 0x000000010c587824 */ /* 0x000fca00078e0a9d */
[----:B------:R-:W1:Y:S01]  /*18d0*/  @P1 LDC R7, c[0x0][0x450] ;  /* 0x00011400ff071b82 */ /* 0x000e620000000800 */
[----:B0-----:R-:W-:-:S05]  /*18e0*/  @P1 IMAD.HI.U32 R0, R14, R0, RZ ;  /* 0x000000000e001227 */ /* 0x001fca00078e00ff */
[----:B-1----:R-:W-:-:S05]  /*18f0*/  @P1 SHF.R.U32.HI R5, RZ, R7, R0 ;  /* 0x00000007ff051219 */ /* 0x002fca0000011600 */
[----:B------:R-:W-:-:S04]  /*1900*/  IMAD.IADD R0, R88, 0x1, R5 ;  /* 0x0000000158007824 */ /* 0x000fc800078e0205 */
[----:B------:R-:W-:Y:S01]  /*1910*/  VIADD R4, R0, -UR4 ;  /* 0x8000000400047c36 */ /* 0x000fe20008000000 */
[----:B------:R-:W-:Y:S06]  /*1920*/  @!P2 BRA `(.L_x_1287) ;  /* 0x000000000044a947 */ /* 0x000fec0003800000 */
[----:B------:R-:W-:Y:S01]  /*1930*/  ISETP.GT.AND P0, PT, R0, -0x1, PT ;  /* 0xffffffff0000780c */ /* 0x000fe20003f04270 */
[----:B------:R-:W-:-:S12]  /*1940*/  BSSY B0, `(.L_x_1288) ;  /* 0x000000d000007945 */ /* 0x000fd80003800000 */
[----:B------:R-:W-:Y:S05]  /*1950*/  @P0 BRA `(.L_x_1289) ;  /* 0x00000000001c0947 */ /* 0x000fea0003800000 */
[----:B------:R-:W-:Y:S02]  /*1960*/  ISETP.NE.AND P0, PT, R3, 0x1, PT ;  /* 0x000000010300780c */ /* 0x000fe40003f05270 */
[----:B------:R-:W-:-:S11]  /*1970*/  LOP3.LUT R5, RZ, R0, RZ, 0x33, !PT ;  /* 0x00000000ff057212 */ /* 0x000fd600078e33ff */
[----:B------:R-:W0:Y:S02]  /*1980*/  @P0 LDC.64 R6, c[0x0][0x9e8] ;  /* 0x00027a00ff060b82 */ /* 0x000e240000000a00 */
[----:B0-----:R-:W-:-:S05]  /*1990*/  @P0 IMAD.HI.U32 R0, R5, R6, RZ ;  /* 0x0000000605000227 */ /* 0x001fca00078e00ff */
[----:B------:R-:W-:-:S04]  /*19a0*/  @P0 SHF.R.U32.HI R5, RZ, R7, R0 ;  /* 0x00000007ff050219 */ /* 0x000fc80000011600 */
[----:B------:R-:W-:Y:S01]  /*19b0*/  LOP3.LUT R0, RZ, R5, RZ, 0x33, !PT ;  /* 0x00000005ff007212 */ /* 0x000fe200078e33ff */
[----:B------:R-:W-:Y:S06]  /*19c0*/  BRA `(.L_x_1290) ;  /* 0x0000000000107947 */ /* 0x000fec0003800000 */
.L_x_1289:
[----:B------:R-:W-:-:S13]  /*19d0*/  ISETP.NE.AND P0, PT, R3, 0x1, PT ;  /* 0x000000010300780c */ /* 0x000fda0003f05270 */
[----:B------:R-:W0:Y:S02]  /*19e0*/  @P0 LDC.64 R6, c[0x0][0x9e8] ;  /* 0x00027a00ff060b82 */ /* 0x000e240000000a00 */
[----:B0-----:R-:W-:-:S05]  /*19f0*/  @P0 IMAD.HI.U32 R6, R0, R6, RZ ;  /* 0x0000000600060227 */ /* 0x001fca00078e00ff */
[----:B------:R-:W-:-:S07]  /*1a00*/  @P0 SHF.R.U32.HI R0, RZ, R7, R6 ;  /* 0x00000007ff000219 */ /* 0x000fce0000011606 */
.L_x_1290:
[----:B------:R-:W-:Y:S05]  /*1a10*/  BSYNC B0 ;  /* 0x0000000000007941 */ /* 0x000fea0003800000 */
.L_x_1288:
[----:B------:R-:W-:-:S05]  /*1a20*/  IMAD R3, R0, R3, RZ ;  /* 0x0000000300037224 */ /* 0x000fca00078e02ff */
[----:B------:R-:W-:-:S07]  /*1a30*/  VIMNMX R4, R4, R3, !PT ;  /* 0x0000000304047248 */ /* 0x000fce0007fe0100 */
.L_x_1287:
[----:B------:R-:W-:Y:S01]  /*1a40*/  VIADD R2, R2, 0x7f ;  /* 0x0000007f02027836 */ /* 0x000fe20000000000 */
[----:B------:R-:W-:-:S04]  /*1a50*/  SHF.R.S32.HI R5, RZ, 0x1f, R4 ;  /* 0x0000001fff057819 */ /* 0x000fc80000011404 */
[----:B------:R-:W-:Y:S02]  /*1a60*/  SHF.R.S32.HI R3, RZ, 0x1f, R2 ;  /* 0x0000001fff037819 */ /* 0x000fe40000011402 */
[----:B------:R-:W-:Y:S02]  /*1a70*/  LEA.HI R5, R5, R4, RZ, 0x7 ;  /* 0x0000000405057211 */ /* 0x000fe400078f38ff */
[----:B------:R-:W-:Y:S02]  /*1a80*/  LEA.HI R3, R3, R2, RZ, 0x7 ;  /* 0x0000000203037211 */ /* 0x000fe400078f38ff */
[----:B------:R-:W-:Y:S02]  /*1a90*/  SHF.R.S32.HI R5, RZ, 0x7, R5 ;  /* 0x00000007ff057819 */ /* 0x000fe40000011405 */
[----:B------:R-:W-:Y:S02]  /*1aa0*/  SHF.R.S32.HI R0, RZ, 0x7, R3 ;  /* 0x00000007ff007819 */ /* 0x000fe40000011403 */
[----:B------:R-:W-:-:S02]  /*1ab0*/  VIMNMX R5, RZ, R5, !PT ;  /* 0x00000005ff057248 */ /* 0x000fc40007fe0100 */
[----:B------:R-:W-:-:S03]  /*1ac0*/  VIMNMX R0, R25, R0, PT ;  /* 0x0000000019007248 */ /* 0x000fc60003fe0100 */
[--C-:B------:R-:W-:Y:S02]  /*1ad0*/  IMAD R5, R5, 0x80, -R10.reuse ;  /* 0x0000008005057824 */ /* 0x100fe400078e0a0a */
[----:B------:R-:W-:-:S03]  /*1ae0*/  IMAD R0, R0, 0x80, -R10 ;  /* 0x0000008000007824 */ /* 0x000fc600078e0a0a */
[----:B------:R-:W-:Y:S02]  /*1af0*/  VIMNMX R5, RZ, R5, !PT ;  /* 0x00000005ff057248 */ /* 0x000fe40007fe0100 */
[----:B------:R-:W-:Y:S02]  /*1b00*/  VIMNMX R0, R0, R27, PT ;  /* 0x0000001b00007248 */ /* 0x000fe40003fe0100 */
[----:B------:R-:W-:Y:S02]  /*1b10*/  SHF.R.U32.HI R26, RZ, 0x7, R5 ;  /* 0x00000007ff1a7819 */ /* 0x000fe40000011605 */
[----:B------:R-:W-:-:S03]  /*1b20*/  ISETP.GT.AND P0, PT, R0, R5, PT ;  /* 0x000000050000720c */ /* 0x000fc60003f04270 */
[----:B------:R-:W-:-:S10]  /*1b30*/  IMAD.MOV.U32 R2, RZ, RZ, R26 ;  /* 0x000000ffff027224 */ /* 0x000fd400078e001a */
[----:B------:R-:W-:-:S05]  /*1b40*/  @P0 VIADD R0, R0, 0x7f ;  /* 0x0000007f00000836 */ /* 0x000fca0000000000 */
[----:B------:R-:W-:-:S04]  /*1b50*/  @P0 SHF.R.S32.HI R3, RZ, 0x1f, R0 ;  /* 0x0000001fff030819 */ /* 0x000fc80000011400 */
[----:B------:R-:W-:-:S04]  /*1b60*/  @P0 LEA.HI R3, R3, R0, RZ, 0x7 ;  /* 0x0000000003030211 */ /* 0x000fc800078f38ff */
[----:B------:R-:W-:Y:S02]  /*1b70*/  @P0 SHF.R.S32.HI R2, RZ, 0x7, R3 ;  /* 0x00000007ff020819 */ /* 0x000fe40000011403 */
[----:B------:R-:W-:Y:S02]  /*1b80*/  PLOP3.LUT P0, PT, PT, PT, PT, 0x80, 0x0 ;  /* 0x000000000000781c */ /* 0x000fe40003f0f070 */
[----:B------:R-:W-:-:S13]  /*1b90*/  ISETP.GT.AND P1, PT, R2, R26, PT ;  /* 0x0000001a0200720c */ /* 0x000fda0003f24270 */
[----:B------:R-:W-:Y:S05]  /*1ba0*/  @!P1 BRA `(.L_x_1291) ;  /* 0x0000005000989947 */ /* 0x000fea0003800000 */
        /* <DEDUP_REMOVED lines=20> */
.L_x_1293:
[----:B------:R-:W-:Y:S05]  /*1cf0*/  BSYNC B6 ;  /* 0x0000000000067941 */ /* 0x000fea0003800000 */
.L_x_1292:
        /* <DEDUP_REMOVED lines=20> */
.L_x_1295:
[----:B------:R-:W-:Y:S05]  /*1e40*/  BSYNC B6 ;  /* 0x0000000000067941 */ /* 0x000fea0003800000 */
.L_x_1294:
[----:B------:R-:W2:Y:S01]  /*1e50*/  LDL.64 R32, [R1+0x20] ;  /* 0x0000200001207983 */ /* 0x000ea20000100a00 */
[----:B------:R-:W-:-:S03]  /*1e60*/  ULDC.64 UR4, c[0x0][0x9f8] ;  /* 0x00027e0000047ab9 */ /* 0x000fc60000000a00 */
[----:B------:R-:W2:Y:S01]  /*1e70*/  LDL.64 R20, [R1+0x20] ;  /* 0x0000200001147983 */ /* 0x000ea20000100a00 */
[----:B------:R-:W-:Y:S01]  /*1e80*/  ISETP.NE.U32.AND P0, PT, RZ, UR4, PT ;  /* 0x00000004ff007c0c */ /* 0x000fe2000bf05070 */
[----:B------:R-:W-:Y:S01]  /*1e90*/  IMAD.MOV.U32 R67, RZ, RZ, R155 ;  /* 0x000000ffff437224 */ /* 0x000fe200078e009b */
[----:B------:R-:W0:Y:S01]  /*1ea0*/  LDC R53, c[0x0][0x3f4] ;  /* 0x0000fd00ff357b82 */ /* 0x000e220000000800 */
[----:B------:R-:W3:Y:S01]  /*1eb0*/  LDL R30, [R1+0x30] ;  /* 0x00003000011e7983 */ /* 0x000ee20000100800 */
[----:B------:R-:W-:Y:S01]  /*1ec0*/  ISETP.NE.AND.EX P0, PT, RZ, UR5, PT, P0 ;  /* 0x00000005ff007c0c */ /* 0x000fe2000bf05300 */
[----:B------:R-:W1:Y:S05]  /*1ed0*/  S2R R29, SR_TID.X ;  /* 0x00000000001d7919 */ /* 0x000e6a0000002100 */
[----:B------:R-:W4:Y:S01]  /*1ee0*/  LDC.64 R6, c[0x0][0x3f8] ;  /* 0x0000fe00ff067b82 */ /* 0x000f220000000a00 */
[----:B------:R-:W3:Y:S01]  /*1ef0*/  LDL R12, [R1+0x78] ;  /* 0x00007800010c7983 */ /* 0x000ee20000100800 */
[----:B------:R-:W-:Y:S01]  /*1f00*/  VIADD R66, R16, 0x20 ;  /* 0x0000002010427836 */ /* 0x000fe20000000000 */
[----:B------:R-:W-:-:S05]  /*1f10*/  ULDC UR4, c[0x0][0x2f4] ;  /* 0x0000bd0000047ab9 */ /* 0x000fca0000000800 */
[----:B------:R-:W1:Y:S08]  /*1f20*/  @P0 LDC.64 R8, c[0x0][0x9f8] ;  /* 0x00027e00ff080b82 */ /* 0x000e700000000a00 */
[----:B------:R-:W4:Y:S01]  /*1f30*/  LDC.64 R4, c[0x0][0x408] ;  /* 0x00010200ff047b82 */ /* 0x000f220000000a00 */
[----:B-1----:R-:W-:-:S05]  /*1f40*/  @P0 IMAD.WIDE R8, R155, 0x4, R8 ;  /* 0x000000049b080825 */ /* 0x002fca00078e0208 */
[----:B------:R1:W3:Y:S01]  /*1f50*/  @P0 LDG.E R67, desc[UR42][R8.64] ;  /* 0x0000002a08430981 */ /* 0x0002e2000c1e1900 */
[----:B------:R-:W-:Y:S01]  /*1f60*/  VIADD R31, R29, 0xffffff80 ;  /* 0xffffff801d1f7836 */ /* 0x000fe20000000000 */
[----:B------:R-:W-:-:S04]  /*1f70*/  ISETP.GE.AND P1, PT, R66, UR4, PT ;  /* 0x0000000442007c0c */ /* 0x000fc8000bf26270 */
[----:B------:R-:W-:Y:S01]  /*1f80*/  LEA.HI R29, R31, R31, RZ, 0x1 ;  /* 0x0000001f1f1d7211 */ /* 0x000fe200078f08ff */
[----:B--2---:R-:W-:-:S05]  /*1f90*/  IMAD.MOV.U32 R20, RZ, RZ, R32 ;  /* 0x000000ffff147224 */ /* 0x004fca00078e0020 */
[----:B------:R-:W-:-:S05]  /*1fa0*/  SHF.R.S32.HI R21, RZ, 0x1f, R20 ;  /* 0x0000001fff157819 */ /* 0x000fca0000011414 */
[----:B------:R2:W-:Y:S04]  /*1fb0*/  STL [R1+0x24], R21 ;  /* 0x0000241501007387 */ /* 0x0005e80000100800 */
[----:B------:R-:W2:Y:S04]  /*1fc0*/  LDL R15, [R1+0x44] ;  /* 0x00004400010f7983 */ /* 0x000ea80000100800 */
[----:B------:R-:W2:Y:S01]  /*1fd0*/  LDL R14, [R1+0x14] ;  /* 0x00001400010e7983 */ /* 0x000ea20000100800 */
[----:B------:R-:W-:Y:S02]  /*1fe0*/  SEL R3, RZ, 0xffffffff, P1 ;  /* 0xffffffffff037807 */ /* 0x000fe40000800000 */
[----:B------:R-:W-:-:S02]  /*1ff0*/  SHF.R.S32.HI R29, RZ, 0x1, R29 ;  /* 0x00000001ff1d7819 */ /* 0x000fc4000001141d */
[C---:B------:R-:W-:Y:S01]  /*2000*/  ISETP.GE.AND P0, PT, R16.reuse, UR4, PT ;  /* 0x0000000410007c0c */ /* 0x040fe2000bf06270 */
[----:B-1----:R-:W-:Y:S01]  /*2010*/  IMAD.SHL.U32 R9, R3, 0x2, RZ ;  /* 0x0000000203097824 */ /* 0x002fe200078e00ff */
[----:B------:R-:W-:Y:S02]  /*2020*/  SHF.R.S32.HI R3, RZ, 0x1f, R29 ;  /* 0x0000001fff037819 */ /* 0x000fe4000001141d */
[----:B------:R-:W-:Y:S02]  /*2030*/  SEL R0, RZ, 0x1, P0 ;  /* 0x00000001ff007807 */ /* 0x000fe40000000000 */
[-C--:B0-----:R-:W-:Y:S02]  /*2040*/  ISETP.GE.AND P3, PT, R16, R53.reuse, PT ;  /* 0x000000351000720c */ /* 0x081fe40003f66270 */
[----:B------:R-:W-:Y:S01]  /*2050*/  ISETP.GE.AND P2, PT, R66, R53, PT ;  /* 0x000000354200720c */ /* 0x000fe20003f46270 */
[----:B----4-:R-:W-:Y:S01]  /*2060*/  IMAD R8, R3, R6, RZ ;  /* 0x0000000603087224 */ /* 0x010fe200078e02ff */
[----:B------:R-:W-:Y:S01]  /*2070*/  LOP3.LUT R0, R9, 0x2, R0, 0xe2, !PT ;  /* 0x0000000209007812 */ /* 0x000fe200078ee200 */
[----:B------:R-:W-:Y:S01]  /*2080*/  IMAD R10, R3, R4, RZ ;  /* 0x00000004030a7224 */ /* 0x000fe200078e02ff */
[----:B------:R-:W-:-:S02]  /*2090*/  SEL R3, R53, RZ, P3 ;  /* 0x000000ff35037207 */ /* 0x000fc40001800000 */
[----:B------:R-:W-:-:S03]  /*20a0*/  SEL R9, R53, RZ, P2 ;  /* 0x000000ff35097207 */ /* 0x000fc60001000000 */
[----:B------:R-:W-:Y:S02]  /*20b0*/  IMAD.IADD R3, R16, 0x1, R3 ;  /* 0x0000000110037824 */ /* 0x000fe400078e0203 */
[----:B------:R-:W-:Y:S02]  /*20c0*/  IMAD.IADD R9, R66, 0x1, R9 ;  /* 0x0000000142097824 */ /* 0x000fe400078e0209 */
[C---:B------:R-:W-:Y:S01]  /*20d0*/  IMAD R11, R29.reuse, R7, R8 ;  /* 0x000000071d0b7224 */ /* 0x040fe200078e0208 */
[----:B------:R-:W-:Y:S01]  /*20e0*/  SHF.R.S32.HI R8, RZ, 0x1f, R3 ;  /* 0x0000001fff087819 */ /* 0x000fe20000011403 */
[----:B------:R-:W-:Y:S01]  /*20f0*/  IMAD R13, R29, R5, R10 ;  /* 0x000000051d0d7224 */ /* 0x000fe200078e020a */
[----:B------:R-:W-:Y:S02]  /*2100*/  SHF.R.S32.HI R10, RZ, 0x1f, R9 ;  /* 0x0000001fff0a7819 */ /* 0x000fe40000011409 */
[----:B------:R-:W-:Y:S02]  /*2110*/  LEA.HI R64, R8, R3, RZ, 0x4 ;  /* 0x0000000308407211 */ /* 0x000fe400078f20ff */
[----:B------:R-:W-:-:S02]  /*2120*/  LEA.HI R63, R10, R9, RZ, 0x4 ;  /* 0x000000090a3f7211 */ /* 0x000fc400078f20ff */
[----:B------:R-:W-:Y:S02]  /*2130*/  LEA.HI R3, R8, R3, RZ, 0x5 ;  /* 0x0000000308037211 */ /* 0x000fe400078f28ff */
[----:B------:R-:W-:-:S03]  /*2140*/  LEA.HI R9, R10, R9, RZ, 0x5 ;  /* 0x000000090a097211 */ /* 0x000fc600078f28ff */
[----:B------:R-:W-:Y:S01]  /*2150*/  IMAD.SHL.U32 R8, R3, 0x80, RZ ;  /* 0x0000008003087824 */ /* 0x000fe200078e00ff */
[C---:B---3--:R-:W-:Y:S01]  /*2160*/  LOP3.LUT R3, R30.reuse, 0x10, R64, 0xf8, !PT ;  /* 0x000000101e037812 */ /* 0x048fe200078ef840 */
[----:B------:R-:W-:Y:S01]  /*2170*/  IMAD.SHL.U32 R10, R9, 0x80, RZ ;  /* 0x00000080090a7824 */ /* 0x000fe200078e00ff */
[----:B------:R-:W-:Y:S02]  /*2180*/  LOP3.LUT R9, R30, 0x10, R63, 0xf8, !PT ;  /* 0x000000101e097812 */ /* 0x000fe400078ef83f */
[----:B------:R-:W0:Y:S01]  /*2190*/  S2R R30, SR_TID.X ;  /* 0x00000000001e7919 */ /* 0x000e220000002100 */
[----:B------:R-:W-:Y:S01]  /*21a0*/  SHF.R.S32.HI R17, RZ, 0x1f, R16 ;  /* 0x0000001fff117819 */ /* 0x000fe20000011410 */
[----:B------:R-:W-:-:S04]  /*21b0*/  IMAD.WIDE.U32 R44, R29, R6, R20 ;  /* 0x000000061d2c7225 */ /* 0x000fc800078e0014 */
[----:B------:R-:W-:-:S04]  /*21c0*/  IMAD.WIDE.U32 R42, R29, R6, R16 ;  /* 0x000000061d2a7225 */ /* 0x000fc800078e0010 */
[----:B------:R-:W-:Y:S02]  /*21d0*/  IMAD.IADD R45, R45, 0x1, R11 ;  /* 0x000000012d2d7824 */ /* 0x000fe400078e020b */
[----:B------:R-:W-:Y:S01]  /*21e0*/  IMAD.IADD R43, R11, 0x1, R43 ;  /* 0x000000010b2b7824 */ /* 0x000fe200078e022b */
[----:B-----5:R-:W-:Y:S01]  /*21f0*/  SHF.R.S32.HI R11, RZ, 0x1f, R24 ;  /* 0x0000001fff0b7819 */ /* 0x020fe20000011418 */
[----:B------:R-:W-:Y:S01]  /*2200*/  IMAD.IADD R65, R65, 0x1, R28 ;  /* 0x0000000141417824 */ /* 0x000fe200078e021c */
[----:B------:R-:W-:Y:S01]  /*2210*/  LEA.HI R28, R31, R31, RZ, 0x1 ;  /* 0x0000001f1f1c7211 */ /* 0x000fe200078f08ff */
[----:B------:R-:W-:Y:S01]  /*2220*/  IMAD.WIDE.U32 R40, R29, R4, R20 ;  /* 0x000000041d287225 */ /* 0x000fe200078e0014 */
[----:B------:R-:W-:-:S03]  /*2230*/  LOP3.LUT R8, R8, 0xfffff000, RZ, 0xc0, !PT ;  /* 0xfffff00008087812 */ /* 0x000fc600078ec0ff */
[----:B--2---:R-:W-:Y:S01]  /*2240*/  IMAD.WIDE.U32 R20, R29, R4, R16 ;  /* 0x000000041d147225 */ /* 0x004fe200078e0010 */
[-C--:B------:R-:W-:Y:S02]  /*2250*/  LOP3.LUT R3, R3, R12.reuse, RZ, 0x3c, !PT ;  /* 0x0000000c03037212 */ /* 0x080fe400078e3cff */
[----:B------:R-:W-:Y:S02]  /*2260*/  LOP3.LUT R10, R10, 0xfffff000, RZ, 0xc0, !PT ;  /* 0xfffff0000a0a7812 */ /* 0x000fe400078ec0ff */
[----:B------:R-:W-:Y:S01]  /*2270*/  LOP3.LUT R9, R9, R12, RZ, 0x3c, !PT ;  /* 0x0000000c09097212 */ /* 0x000fe200078e3cff */
[----:B------:R-:W-:Y:S01]  /*2280*/  IMAD R12, R11, R6, RZ ;  /* 0x000000060b0c7224 */ /* 0x000fe200078e02ff */
[----:B------:R-:W-:Y:S01]  /*2290*/  LOP3.LUT R28, R28, 0xfffffffe, RZ, 0xc0, !PT ;  /* 0xfffffffe1c1c7812 */ /* 0x000fe200078ec0ff */
[----:B------:R-:W-:Y:S02]  /*22a0*/  IMAD.IADD R41, R41, 0x1, R13 ;  /* 0x0000000129297824 */ /* 0x000fe400078e020d */
[----:B------:R-:W-:-:S02]  /*22b0*/  IMAD.IADD R21, R13, 0x1, R21 ;  /* 0x000000010d157824 */ /* 0x000fc400078e0215 */
[----:B------:R-:W-:Y:S02]  /*22c0*/  IMAD R11, R11, R4, RZ ;  /* 0x000000040b0b7224 */ /* 0x000fe400078e02ff */
[----:B------:R-:W-:-:S04]  /*22d0*/  IMAD.WIDE.U32 R44, R24, R6, R44 ;  /* 0x00000006182c7225 */ /* 0x000fc800078e002c */
[----:B------:R-:W-:Y:S01]  /*22e0*/  IMAD.WIDE.U32 R42, R24, R6, R42 ;  /* 0x00000006182a7225 */ /* 0x000fe200078e002a */
[----:B------:R-:W-:-:S03]  /*22f0*/  LOP3.LUT R52, R0, 0x1, RZ, 0xc0, !PT ;  /* 0x0000000100347812 */ /* 0x000fc600078ec0ff */
[C---:B------:R-:W-:Y:S02]  /*2300*/  IMAD R11, R24.reuse, R5, R11 ;  /* 0x00000005180b7224 */ /* 0x040fe400078e020b */
[----:B------:R-:W-:Y:S01]  /*2310*/  IMAD.WIDE.U32 R40, R24, R4, R40 ;  /* 0x0000000418287225 */ /* 0x000fe200078e0028 */
[----:B------:R-:W-:-:S03]  /*2320*/  LOP3.LUT R51, R0, 0x2, RZ, 0xc0, !PT ;  /* 0x0000000200337812 */ /* 0x000fc600078ec0ff */
[----:B------:R-:W-:-:S04]  /*2330*/  IMAD.WIDE.U32 R20, R24, R4, R20 ;  /* 0x0000000418147225 */ /* 0x000fc800078e0014 */
[----:B------:R-:W-:Y:S01]  /*2340*/  IMAD.IADD R28, R31, 0x1, -R28 ;  /* 0x000000011f1c7824 */ /* 0x000fe200078e0a1c */
[C---:B------:R-:W-:Y:S01]  /*2350*/  SHF.L.U64.HI R60, R6.reuse, 0x7, R7 ;  /* 0x00000007063c7819 */ /* 0x040fe20000010207 */
[----:B------:R-:W-:Y:S01]  /*2360*/  IMAD.SHL.U32 R59, R6, 0x80, RZ ;  /* 0x00000080063b7824 */ /* 0x000fe200078e00ff */
[C---:B------:R-:W-:Y:S01]  /*2370*/  SHF.L.U64.HI R58, R4.reuse, 0x7, R5 ;  /* 0x00000007043a7819 */ /* 0x040fe20000010205 */
[----:B------:R-:W-:Y:S01]  /*2380*/  IMAD.SHL.U32 R57, R4, 0x80, RZ ;  /* 0x0000008004397824 */ /* 0x000fe200078e00ff */
[----:B------:R-:W-:Y:S01]  /*2390*/  SHF.R.S32.HI R56, RZ, 0x1f, R154 ;  /* 0x0000001fff387819 */ /* 0x000fe2000001149a */
[----:B------:R-:W-:Y:S01]  /*23a0*/  IMAD R55, R28, 0xc0, R29 ;  /* 0x000000c01c377824 */ /* 0x000fe200078e021d */
[----:B------:R-:W-:Y:S01]  /*23b0*/  SHF.R.S32.HI R50, RZ, 0x1f, R67 ;  /* 0x0000001fff327819 */ /* 0x000fe20000011443 */
[----:B------:R-:W-:Y:S01]  /*23c0*/  IMAD.SHL.U32 R53, R53, 0x2, RZ ;  /* 0x0000000235357824 */ /* 0x000fe200078e00ff */
[----:B------:R-:W-:Y:S01]  /*23d0*/  LOP3.LUT R0, R63, 0xfffffff0, RZ, 0xc0, !PT ;  /* 0xfffffff03f007812 */ /* 0x000fe200078ec0ff */
[----:B------:R-:W-:-:S02]  /*23e0*/  IMAD.IADD R47, R41, 0x1, R11 ;  /* 0x00000001292f7824 */ /* 0x000fc400078e020b */
[----:B------:R-:W-:Y:S01]  /*23f0*/  IMAD.IADD R46, R11, 0x1, R21 ;  /* 0x000000010b2e7824 */ /* 0x000fe200078e0215 */
[--C-:B------:R-:W-:Y:S01]  /*2400*/  IADD3 R62, R3, R8, R15.reuse ;  /* 0x00000008033e7210 */ /* 0x100fe20007ffe00f */
[----:B------:R-:W-:Y:S01]  /*2410*/  IMAD R3, R24, R7, R12 ;  /* 0x0000000718037224 */ /* 0x000fe200078e020c */
[----:B------:R-:W-:Y:S02]  /*2420*/  IADD3 R61, R9, R10, R15 ;  /* 0x0000000a093d7210 */ /* 0x000fe40007ffe00f */
[----:B0-----:R-:W-:Y:S01]  /*2430*/  SHF.R.U32.HI R15, RZ, 0x7, R30 ;  /* 0x00000007ff0f7819 */ /* 0x001fe2000001161e */
[----:B------:R-:W-:Y:S01]  /*2440*/  IMAD.IADD R49, R45, 0x1, R3 ;  /* 0x000000012d317824 */ /* 0x000fe200078e0203 */
[----:B------:R-:W-:Y:S01]  /*2450*/  ISETP.GE.AND P1, PT, R14, UR4, PT ;  /* 0x000000040e007c0c */ /* 0x000fe2000bf26270 */
[----:B------:R-:W-:Y:S01]  /*2460*/  IMAD.IADD R48, R3, 0x1, R43 ;  /* 0x0000000103307824 */ /* 0x000fe200078e022b */
[----:B------:R-:W-:Y:S01]  /*2470*/  LOP3.LUT R3, R64, 0xfffffff0, RZ, 0xc0, !PT ;  /* 0xfffffff040037812 */ /* 0x000fe200078ec0ff */
[----:B------:R-:W-:-:S10]  /*2480*/  VIADD R54, R15, 0x8 ;  /* 0x000000080f367836 */ /* 0x000fd40000000000 */
.L_x_1338:
[----:B--2---:R-:W2:Y:S01]  /*2490*/  LDL R10, [R1+0x50] ;  /* 0x00005000010a7983 */ /* 0x004ea20000100800 */
[----:B0-----:R-:W0:Y:S01]  /*24a0*/  LDC R77, c[0x0][0x430] ;  /* 0x00010c00ff4d7b82 */ /* 0x001e220000000800 */
        /* <DEDUP_REMOVED lines=36> */
[C---:B------:R-:W-:Y:S01]  /*26f0*/  IMAD.WIDE.U32 R4, R77.reuse, UR4, RZ ;  /* 0x000000044d047c25 */ /* 0x040fe2000f8e00ff */
[----:B------:R-:W-:Y:S02]  /*2700*/  ULDC.U8 UR6, c[0x0][0x410] ;  /* 0x0001040000067ab9 */ /* 0x000fe40000000000 */
[----:B------:R-:W-:Y:S01]  /*2710*/  ISETP.NE.AND P0, PT, RZ, UR6, PT ;  /* 0x00000006ff007c0c */ /* 0x000fe2000bf05270 */
[----:B------:R-:W-:Y:S02]  /*2720*/  IMAD R6, R76, UR4, RZ ;  /* 0x000000044c067c24 */ /* 0x000fe4000f8e02ff */
[----:B------:R-:W-:Y:S02]  /*2730*/  IMAD R10, R58, R2, RZ ;  /* 0x000000023a0a7224 */ /* 0x000fe400078e02ff */
[----:B------:R-:W-:Y:S01]  /*2740*/  IMAD R7, R77, UR5, R6 ;  /* 0x000000054d077c24 */ /* 0x000fe2000f8e0206 */
[----:B------:R-:W-:Y:S01]  /*2750*/  ULDC.64 UR4, c[0x0][0x310] ;  /* 0x0000c40000047ab9 */ /* 0x000fe20000000a00 */
[----:B------:R-:W-:Y:S01]  /*2760*/  SHF.R.S32.HI R6, RZ, 0x1f, R2 ;  /* 0x0000001fff067819 */ /* 0x000fe20000011402 */
[----:B------:R-:W-:-:S02]  /*2770*/  IMAD R9, R71, UR4, RZ ;  /* 0x0000000447097c24 */ /* 0x000fc4000f8e02ff */
        /* <DEDUP_REMOVED lines=9> */
[-C--:B------:R-:W-:Y:S01]  /*2810*/  IMAD R8, R60, R2.reuse, RZ ;  /* 0x000000023c087224 */ /* 0x080fe200078e02ff */
[----:B------:R-:W-:Y:S01]  /*2820*/  IADD3 R72, P5, R4, UR4, RZ ;  /* 0x0000000404487c10 */ /* 0x000fe2000ffbe0ff */
[----:B------:R-:W-:Y:S02]  /*2830*/  IMAD R15, R6, R57, R10 ;  /* 0x00000039060f7224 */ /* 0x000fe400078e020a */
[----:B------:R-:W-:Y:S01]  /*2840*/  IMAD R70, R12, -0x80, R27 ;  /* 0xffffff800c467824 */ /* 0x000fe200078e021b */
[----:B------:R-:W-:Y:S01]  /*2850*/  IADD3.X R81, R5, UR5, R7, P5, !PT ;  /* 0x0000000505517c10 */ /* 0x000fe2000affe407 */
[----:B------:R-:W-:Y:S02]  /*2860*/  IMAD R9, R6, R59, R8 ;  /* 0x0000003b06097224 */ /* 0x000fe400078e0208 */
[----:B------:R-:W-:Y:S01]  /*2870*/  IMAD.WIDE.U32 R12, R59, R2, RZ ;  /* 0x000000023b0c7225 */ /* 0x000fe200078e00ff */
[----:B------:R-:W-:-:S03]  /*2880*/  VIMNMX R70, R70, 0x80, PT ;  /* 0x0000008046467848 */ /* 0x000fc60003fe0100 */
[----:B------:R-:W-:-:S04]  /*2890*/  IMAD.WIDE.U32 R10, R57, R2, RZ ;  /* 0x00000002390a7225 */ /* 0x000fc800078e00ff */
[----:B------:R-:W-:Y:S02]  /*28a0*/  IMAD.IADD R14, R13, 0x1, R9 ;  /* 0x000000010d0e7824 */ /* 0x000fe400078e0209 */
        /* <DEDUP_REMOVED lines=15> */
[----:B------:R-:W2:Y:S01]  /*29a0*/  LDL.64 R74, [R1+0x20] ;  /* 0x00002000014a7983 */ /* 0x000ea20000100a00 */
[----:B------:R-:W-:Y:S01]  /*29b0*/  ULDC.64 UR4, c[0x0][0x3e8] ;  /* 0x0000fa0000047ab9 */ /* 0x000fe20000000a00 */
[----:B------:R-:W-:Y:S02]  /*29c0*/  ULDC.64 UR6, c[0x0][0x400] ;  /* 0x0001000000067ab9 */ /* 0x000fe40000000a00 */
[----:B------:R-:W3:Y:S04]  /*29d0*/  LDL R39, [R1+0x3c] ;  /* 0x00003c0001277983 */ /* 0x000ee80000100800 */
[----:B------:R-:W4:Y:S01]  /*29e0*/  LDL R38, [R1+0x40] ;  /* 0x0000400001267983 */ /* 0x000f220000100800 */
[----:B------:R-:W-:Y:S02]  /*29f0*/  IADD3 R12, P0, P6, R44, UR4, R12 ;  /* 0x000000042c0c7c10 */ /* 0x000fe4000fe1e00c */
[----:B------:R-:W-:-:S02]  /*2a00*/  CS2R R34, SRZ ;  /* 0x0000000000227805 */ /* 0x000fc4000001ff00 */
[----:B------:R-:W-:Y:S02]  /*2a10*/  CS2R R36, SRZ ;  /* 0x0000000000247805 */ /* 0x000fe4000001ff00 */
[----:B------:R-:W-:Y:S02]  /*2a20*/  IADD3.X R13, R49, UR5, R14, P0, P6 ;  /* 0x00000005310d7c10 */ /* 0x000fe400087ec40e */
[----:B------:R-:W-:-:S04]  /*2a30*/  IADD3 R10, P0, P6, R40, UR6, R10 ;  /* 0x00000006280a7c10 */ /* 0x000fc8000fe1e00a */
[----:B------:R-:W-:Y:S02]  /*2a40*/  IADD3.X R11, R47, UR7, R15, P0, P6 ;  /* 0x000000072f0b7c10 */ /* 0x000fe400087ec40f */
[----:B------:R-:W-:Y:S02]  /*2a50*/  CS2R R30, SRZ ;  /* 0x00000000001e7805 */ /* 0x000fe4000001ff00 */
[----:B------:R-:W-:Y:S02]  /*2a60*/  CS2R R8, SRZ ;  /* 0x0000000000087805 */ /* 0x000fe4000001ff00 */
[----:B------:R-:W-:Y:S02]  /*2a70*/  CS2R R32, SRZ ;  /* 0x0000000000207805 */ /* 0x000fe4000001ff00 */
[----:B------:R-:W-:Y:S02]  /*2a80*/  CS2R R28, SRZ ;  /* 0x00000000001c7805 */ /* 0x000fe4000001ff00 */
[----:B--2---:R-:W-:-:S02]  /*2a90*/  ISETP.GE.AND P6, PT, R74, R80, PT ;  /* 0x000000504a00720c */ /* 0x004fc40003fc6270 */
[----:B---3--:R-:W-:-:S11]  /*2aa0*/  ISETP.GE.AND P0, PT, R39, R80, PT ;  /* 0x000000502700720c */ /* 0x008fd60003f06270 */
[----:B------:R0:W5:Y:S04]  /*2ab0*/  @!P6 LDG.E.64 R34, desc[UR42][R12.64] ;  /* 0x0000002a0c22e981 */ /* 0x000168000c1e1b00 */
[----:B------:R0:W5:Y:S01]  /*2ac0*/  @!P6 LDG.E.64 R36, desc[UR42][R10.64] ;  /* 0x0000002a0a24e981 */ /* 0x000162000c1e1b00 */
[----:B----4-:R-:W-:-:S03]  /*2ad0*/  ISETP.GE.AND P6, PT, R38, R80, PT ;  /* 0x000000502600720c */ /* 0x010fc60003fc6270 */
[----:B------:R0:W5:Y:S04]  /*2ae0*/  @!P0 LDG.E.64 R30, desc[UR42][R12.64+0x10] ;  /* 0x0000102a0c1e8981 */ /* 0x000168000c1e1b00 */
[----:B------:R0:W5:Y:S06]  /*2af0*/  @!P0 LDG.E.64 R32, desc[UR42][R10.64+0x10] ;  /* 0x0000102a0a208981 */ /* 0x00016c000c1e1b00 */
[----:B------:R0:W5:Y:S04]  /*2b00*/  @!P6 LDG.E.64 R8, desc[UR42][R12.64+0x20] ;  /* 0x0000202a0c08e981 */ /* 0x000168000c1e1b00 */
[----:B------:R0:W5:Y:S02]  /*2b10*/  @!P6 LDG.E.64 R28, desc[UR42][R10.64+0x20] ;  /* 0x0000202a0a1ce981 */ /* 0x000164000c1e1b00 */
.L_x_1300:
[----:B------:R-:W-:Y:S05]  /*2b20*/  BSYNC B1 ;  /* 0x0000000000017941 */ /* 0x000fea0003800000 */
.L_x_1299:
        /* <DEDUP_REMOVED lines=10> */
.L_x_1301:
[----:B------:R-:W2:Y:S01]  /*2bd0*/  LDL R4, [R1+0x18] ;  /* 0x0000180001047983 */ /* 0x000ea20000100800 */
[----:B------:R-:W-:Y:S01]  /*2be0*/  IMAD R68, R23, 0x8, R18 ;  /* 0x0000000817447824 */ /* 0x000fe200078e0212 */
[----:B------:R-:W-:Y:S01]  /*2bf0*/  BSSY B1, `(.L_x_1302) ;  /* 0x0000004000017945 */ /* 0x000fe20003800000 */
[----:B--2---:R-:W-:-:S04]  /*2c00*/  SHF.L.U32 R79, R4, 0x1f, RZ ;  /* 0x0000001f044f7819 */ /* 0x004fc800000006ff */
[----:B------:R-:W1:Y:S02]  /*2c10*/  SYNCS.PHASECHK.TRANS64.TRYWAIT P6, [R68+URZ+0x19c90], R79 ;  /* 0x019c904f440075a7 */ /* 0x000e6400080c017f */
[----:B-1----:R-:W-:Y:S05]  /*2c20*/  @!P6 BRA `(.L_x_1303) ;  /* 0x000001ec0034e947 */ /* 0x002fea0003800000 */
.L_x_1637:
[----:B------:R-:W-:Y:S05]  /*2c30*/  BSYNC B1 ;  /* 0x0000000000017941 */ /* 0x000fea0003800000 */
.L_x_1302:
[----:B------:R-:W-:-:S03]  /*2c40*/  UMOV UR4, 0xffffffff ;  /* 0xffffffff00047882 */ /* 0x000fc60000000000 */
[----:B------:R-:W-:Y:S05]  /*2c50*/  BRA.DIV UR4, `(.L_x_1304) ;  /* 0x000001ee043c7947 */ /* 0x000fea000b800000 */
[----:B------:R2:W3:Y:S04]  /*2c60*/  SHFL.IDX PT, R39, R81, RZ, 0x1e1f ;  /* 0x001e1fff51277589 */ /* 0x0004e800000e0000 */
[----:B------:R2:W4:Y:S02]  /*2c70*/  SHFL.IDX PT, R14, R72, RZ, 0x1e1f ;  /* 0x001e1fff480e7589 */ /* 0x00052400000e0000 */
.L_x_1641:
[----:B------:R-:W-:Y:S05]  /*2c80*/  @P5 BRA `(.L_x_1305) ;  /* 0x0000003c00005947 */ /* 0x000fea0003800000 */
[----:B------:R-:W-:Y:S01]  /*2c90*/  ISETP.NE.AND P5, PT, R52, RZ, PT ;  /* 0x000000ff3400720c */ /* 0x000fe20003fa5270 */
[----:B------:R-:W-:-:S12]  /*2ca0*/  BSSY B1, `(.L_x_1306) ;  /* 0x0000072000017945 */ /* 0x000fd80003800000 */
[----:B------:R-:W-:Y:S05]  /*2cb0*/  @!P5 BRA `(.L_x_1307) ;  /* 0x0000000400c0d947 */ /* 0x000fea0003800000 */
[----:B0-----:R-:W5:Y:S01]  /*2cc0*/  LDL.64 R12, [R1+0x20] ;  /* 0x00002000010c7983 */ /* 0x001f620000100a00 */
[----:B----4-:R-:W-:Y:S01]  /*2cd0*/  IADD3 R10, P5, R16, R14, RZ ;  /* 0x0000000e100a7210 */ /* 0x010fe20007fbe0ff */
[----:B------:R-:W-:Y:S02]  /*2ce0*/  BSSY B2, `(.L_x_1308) ;  /* 0x000006c000027945 */ /* 0x000fe40003800000 */
[----:B------:R0:W4:Y:S02]  /*2cf0*/  LDS.128 R4, [R69+0x13800] ;  /* 0x0138000045047984 */ /* 0x0001240000000c00 */
[----:B---3--:R-:W-:Y:S01]  /*2d00*/  IMAD.X R11, R39, 0x1, R17, P5 ;  /* 0x00000001270b7824 */ /* 0x008fe200028e0611 */
[----:B-----5:R-:W-:-:S13]  /*2d10*/  ISETP.GE.AND P6, PT, R12, R80, PT ;  /* 0x000000500c00720c */ /* 0x020fda0003fc6270 */
[----:B0---4-:R-:W-:Y:S05]  /*2d20*/  @P6 BRA `(.L_x_1309) ;  /* 0x00000004009c6947 */ /* 0x011fea0003800000 */
[----:B------:R-:W-:Y:S01]  /*2d30*/  SHF.R.U32.HI R12, RZ, 0x8, R35 ;  /* 0x00000008ff0c7819 */ /* 0x000fe20000011623 */
[----:B------:R-:W-:Y:S01]  /*2d40*/  IMAD.MOV.U32 R15, RZ, RZ, R4 ;  /* 0x000000ffff0f7224 */ /* 0x000fe200078e0004 */
        /* <DEDUP_REMOVED lines=11> */
[----:B------:R-:W-:Y:S02]  /*2e00*/  F2FP.F16.E4M3.UNPACK_B R4, R5 ;  /* 0x00000005ff04723e */ /* 0x000fe400020006ff */
[----:B------:R-:W-:Y:S02]  /*2e10*/  F2FP.F16.E4M3.UNPACK_B R35, R83.H1 ;  /* 0x00000053ff23723e */ /* 0x000fe400030006ff */
        /* <DEDUP_REMOVED lines=9> */
[-C--:B------:R-:W-:Y:S01]  /*2eb0*/  FMUL.FTZ R87, R34, R85.reuse ;  /* 0x0000005522577220 */ /* 0x080fe20000410000 */
        /* <DEDUP_REMOVED lines=26> */
[----:B------:R-:W-:Y:S01]  /*3060*/  F2FP.F16.E4M3.UNPACK_B R83, R12.H1 ;  /* 0x0000000cff53723e */ /* 0x000fe200030006ff */
[-C--:B------:R-:W-:Y:S01]  /*3070*/  FFMA.FTZ R36, R36, R15.reuse, -R85 ;  /* 0x0000000f24247223 */ /* 0x080fe20000010855 */
[----:B------:R-:W-:Y:S01]  /*3080*/  FFMA.FTZ R37, R37, R15, R84 ;  /* 0x0000000f25257223 */ /* 0x000fe20000010054 */
[-C--:B------:R-:W-:Y:S01]  /*3090*/  FFMA.FTZ R15, R34, R82.reuse, -R81 ;  /* 0x00000052220f7223 */ /* 0x080fe20000010851 */
[----:B------:R-:W-:Y:S01]  /*30a0*/  FFMA.FTZ R34, R35, R82, R72 ;  /* 0x0000005223227223 */ /* 0x000fe20000010048 */
[----:B------:R-:W-:Y:S01]  /*30b0*/  F2FP.F16.E4M3.UNPACK_B R72, R7.H1 ;  /* 0x00000007ff48723e */ /* 0x000fe200030006ff */
[--C-:B------:R-:W-:Y:S01]  /*30c0*/  HADD2.F32 R84, -RZ, R83.reuse.H1_H1 ;  /* 0x30000053ff547230 */ /* 0x100fe20000004100 */
[----:B------:R-:W-:Y:S01]  /*30d0*/  F2FP.SATFINITE.E4M3.F32.PACK_AB_MERGE_C R35, R87, R86, RZ ;  /* 0x000000565723723e */ /* 0x000fe200048070ff */
[----:B------:R-:W-:Y:S01]  /*30e0*/  HADD2.F32 R83, -RZ, R83.H0_H0 ;  /* 0x20000053ff537230 */ /* 0x000fe20000004100 */
[-C--:B------:R-:W-:Y:S01]  /*30f0*/  F2FP.F16.E4M3.UNPACK_B R86, R13.reuse.H1 ;  /* 0x0000000dff56723e */ /* 0x080fe200030006ff */
[--C-:B------:R-:W-:Y:S01]  /*3100*/  HADD2.F32 R81, -RZ, R72.reuse.H0_H0 ;  /* 0x20000048ff517230 */ /* 0x100fe20000004100 */
[----:B------:R-:W-:Y:S01]  /*3110*/  F2FP.SATFINITE.E4M3.F32.PACK_AB_MERGE_C R36, R37, R36, RZ ;  /* 0x000000242524723e */ /* 0x000fe200048070ff */
[----:B------:R-:W-:Y:S01]  /*3120*/  HADD2.F32 R72, -RZ, R72.H1_H1 ;  /* 0x30000048ff487230 */ /* 0x000fe20000004100 */
[----:B------:R-:W-:Y:S01]  /*3130*/  F2FP.F16.E4M3.UNPACK_B R37, R6.H1 ;  /* 0x00000006ff25723e */ /* 0x000fe200030006ff */
[--C-:B------:R-:W-:Y:S01]  /*3140*/  HADD2.F32 R87, -RZ, R86.reuse.H1_H1 ;  /* 0x30000056ff577230 */ /* 0x100fe20000004100 */
[----:B------:R-:W-:Y:S01]  /*3150*/  F2FP.F16.E4M3.UNPACK_B R85, R13 ;  /* 0x0000000dff55723e */ /* 0x000fe200020006ff */
[----:B------:R-:W-:Y:S01]  /*3160*/  HADD2.F32 R86, -RZ, R86.H0_H0 ;  /* 0x20000056ff567230 */ /* 0x000fe20000004100 */
        /* <DEDUP_REMOVED lines=19> */
[--C-:B------:R-:W-:Y:S01]  /*32a0*/  HADD2.F32 R7, -RZ, R6.reuse.H0_H0 ;  /* 0x20000006ff077230 */ /* 0x100fe20000004100 */
[----:B------:R-:W-:Y:S01]  /*32b0*/  F2FP.SATFINITE.E4M3.F32.PACK_AB_MERGE_C R37, R37, R92, RZ ;  /* 0x0000005c2525723e */ /* 0x000fe200048070ff */
[----:B------:R-:W-:Y:S02]  /*32c0*/  HADD2.F32 R6, -RZ, R6.H1_H1 ;  /* 0x30000006ff067230 */ /* 0x000fe40000004100 */
[----:B------:R-:W-:Y:S01]  /*32d0*/  FMUL.FTZ R81, R13, R86 ;  /* 0x000000560d517220 */ /* 0x000fe20000410000 */
[----:B------:R-:W-:-:S02]  /*32e0*/  HADD2.F32 R82, -RZ, R82.H0_H0 ;  /* 0x20000052ff527230 */ /* 0x000fc40000004100 */
[----:B------:R-:W-:Y:S01]  /*32f0*/  FMUL.FTZ R86, R12, R86 ;  /* 0x000000560c567220 */ /* 0x000fe20000410000 */
[----:B------:R-:W-:Y:S01]  /*3300*/  F2FP.SATFINITE.E4M3.F32.PACK_AB_MERGE_C R84, R84, R87, RZ ;  /* 0x000000575454723e */ /* 0x000fe200048070ff */
        /* <DEDUP_REMOVED lines=9> */
.L_x_1309:
[----:B------:R-:W-:Y:S05]  /*33a0*/  BSYNC B2 ;  /* 0x0000000000027941 */ /* 0x000fea0003800000 */
.L_x_1308:
[----:B------:R0:W-:Y:S02]  /*33b0*/  ST.E.128 desc[UR42][R10.64], R4 ;  /* 0x000000040a007985 */ /* 0x0001e4000c101d2a */
.L_x_1307:
[----:B------:R-:W-:Y:S05]  /*33c0*/  BSYNC B1 ;  /* 0x0000000000017941 */ /* 0x000fea0003800000 */
.L_x_1306:
        /* <DEDUP_REMOVED lines=68> */
[----:B------:R-:W-:-:S02]  /*3810*/  F2FP.F16.E4M3.UNPACK_B R34, R7.H1 ;  /* 0x00000007ff22723e */ /* 0x000fc400030006ff */
[----:B------:R-:W-:Y:S01]  /*3820*/  F2FP.SATFINITE.E4M3.F32.PACK_AB_MERGE_C R31, R81, R72, RZ ;  /* 0x00000048511f723e */ /* 0x000fe200048070ff */
[--C-:B------:R-:W-:Y:S01]  /*3830*/  HADD2.F32 R81, -RZ, R75.reuse.H1_H1 ;  /* 0x3000004bff517230 */ /* 0x100fe20000004100 */
[----:B------:R-:W-:Y:S01]  /*3840*/  F2FP.SATFINITE.E4M3.F32.PACK_AB_MERGE_C R32, R33, R32, RZ ;  /* 0x000000202120723e */ /* 0x000fe200048070ff */
[--C-:B------:R-:W-:Y:S01]  /*3850*/  HADD2.F32 R35, -RZ, R34.reuse.H0_H0 ;  /* 0x20000022ff237230 */ /* 0x100fe20000004100 */
        /* <DEDUP_REMOVED lines=8> */
[----:B------:R-:W-:Y:S01]  /*38e0*/  FMUL.FTZ R12, R34, R81 ;  /* 0x00000051220c7220 */ /* 0x000fe20000410000 */
[----:B------:R-:W-:Y:S01]  /*38f0*/  HADD2.F32 R82, -RZ, R74.H1_H1 ;  /* 0x3000004aff527230 */ /* 0x000fe20000004100 */
[----:B------:R-:W-:Y:S01]  /*3900*/  F2FP.F16.E4M3.UNPACK_B R7, R7 ;  /* 0x00000007ff07723e */ /* 0x000fe200020006ff */
[----:B------:R-:W-:Y:S02]  /*3910*/  HADD2.F32 R33, -RZ, R33.H0_H0 ;  /* 0x20000021ff217230 */ /* 0x000fe40000004100 */
[----:B------:R-:W-:Y:S01]  /*3920*/  FFMA.FTZ R83, R35, R72, -R12 ;  /* 0x0000004823537223 */ /* 0x000fe2000001080c */
[----:B------:R-:W-:Y:S02]  /*3930*/  HADD2.F32 R12, -RZ, R36.H1_H1 ;  /* 0x30000024ff0c7230 */ /* 0x000fe40000004100 */
[----:B------:R-:W-:Y:S01]  /*3940*/  FMUL.FTZ R84, R13, R82 ;  /* 0x000000520d547220 */ /* 0x000fe20000410000 */
[----:B------:R-:W-:Y:S01]  /*3950*/  F2FP.F16.E4M3.UNPACK_B R6, R6 ;  /* 0x00000006ff06723e */ /* 0x000fe200020006ff */
[----:B------:R-:W-:Y:S01]  /*3960*/  FMUL.FTZ R82, R33, R82 ;  /* 0x0000005221527220 */ /* 0x000fe20000410000 */
[----:B------:R-:W-:Y:S01]  /*3970*/  FMUL.FTZ R81, R35, R81 ;  /* 0x0000005123517220 */ /* 0x000fe20000410000 */
        /* <DEDUP_REMOVED lines=24> */
.L_x_1313:
[----:B------:R-:W-:Y:S05]  /*3b00*/  BSYNC B2 ;  /* 0x0000000000027941 */ /* 0x000fea0003800000 */
.L_x_1312:
[----:B--2---:R0:W-:Y:S02]  /*3b10*/  ST.E.128 desc[UR42][R10.64], R4 ;  /* 0x000000040a007985 */ /* 0x0041e4000c101d2a */
.L_x_1311:
[----:B------:R-:W-:Y:S05]  /*3b20*/  BSYNC B1 ;  /* 0x0000000000017941 */ /* 0x000fea0003800000 */
.L_x_1310:
[----:B------:R-:W-:Y:S05]  /*3b30*/  @P1 BRA `(.L_x_1305) ;  /* 0x0000002c00541947 */ /* 0x000fea0003800000 */
[----:B0-----:R-:W4:Y:S04]  /*3b40*/  LDL R4, [R1+0x14] ;  /* 0x0000140001047983 */ /* 0x001f280000100800 */
[----:B------:R-:W5:Y:S04]  /*3b50*/  LDL R13, [R1+0x40] ;  /* 0x00004000010d7983 */ /* 0x000f680000100800 */
[----:B------:R-:W3:Y:S01]  /*3b60*/  LDL R12, [R1+0x34] ;  /* 0x00003400010c7983 */ /* 0x000ee20000100800 */
[----:B------:R-:W-:Y:S01]  /*3b70*/  BSSY B1, `(.L_x_1314) ;  /* 0x000006d000017945 */ /* 0x000fe20003800000 */
[----:B----4-:R-:W-:-:S02]  /*3b80*/  IADD3 R10, P5, R4, R14, RZ ;  /* 0x0000000e040a7210 */ /* 0x010fc40007fbe0ff */
[----:B------:R0:W4:Y:S01]  /*3b90*/  LDS.128 R4, [R69+0x15800] ;  /* 0x0158000045047984 */ /* 0x0001220000000c00 */
[----:B-----5:R-:W-:Y:S02]  /*3ba0*/  ISETP.GE.AND P6, PT, R13, R80, PT ;  /* 0x000000500d00720c */ /* 0x020fe40003fc6270 */
[----:B---3--:R-:W-:-:S11]  /*3bb0*/  IMAD.X R11, R39, 0x1, R12, P5 ;  /* 0x00000001270b7824 */ /* 0x008fd600028e060c */
[----:B0-----:R-:W-:Y:S05]  /*3bc0*/  @P6 BRA `(.L_x_1315) ;  /* 0x00000004009c6947 */ /* 0x001fea0003800000 */
        /* <DEDUP_REMOVED lines=8> */
[----:B----4-:R-:W-:Y:S01]  /*3c50*/  IMAD.MOV.U32 R9, RZ, RZ, R4 ;  /* 0x000000ffff097224 */ /* 0x010fe200078e0004 */
[----:B------:R-:W-:Y:S01]  /*3c60*/  LOP3.LUT R15, R15, 0xff00, R12, 0xf8, !PT ;  /* 0x0000ff000f0f7812 */ /* 0x000fe200078ef80c */
[----:B------:R-:W-:Y:S01]  /*3c70*/  IMAD.U32 R12, R14, 0x10000, RZ ;  /* 0x000100000e0c7824 */ /* 0x000fe200078e00ff */
[----:B------:R-:W-:-:S02]  /*3c80*/  F2FP.F16.E4M3.UNPACK_B R4, R5 ;  /* 0x00000005ff04723e */ /* 0x000fc400020006ff */
[----:B------:R-:W-:Y:S02]  /*3c90*/  F2FP.F16.E4M3.UNPACK_B R14, R73.H1 ;  /* 0x00000049ff0e723e */ /* 0x000fe400030006ff */
[----:B------:R-:W-:Y:S01]  /*3ca0*/  LOP3.LUT R13, R13, 0xff00, R8, 0xf8, !PT ;  /* 0x0000ff000d0d7812 */ /* 0x000fe200078ef808 */
[----:B------:R-:W-:Y:S01]  /*3cb0*/  IMAD.U32 R8, R28, 0x10000, RZ ;  /* 0x000100001c087824 */ /* 0x000fe200078e00ff */
[----:B------:R-:W-:Y:S01]  /*3cc0*/  LOP3.LUT R30, R15, 0xff0000, R12, 0xf8, !PT ;  /* 0x00ff00000f1e7812 */ /* 0x000fe200078ef80c */
[----:B------:R-:W-:Y:S01]  /*3cd0*/  HADD2.F32 R12, -RZ, R4.H1_H1 ;  /* 0x30000004ff0c7230 */ /* 0x000fe20000004100 */
[----:B------:R-:W-:Y:S01]  /*3ce0*/  F2FP.F16.E4M3.UNPACK_B R15, R38.H1 ;  /* 0x00000026ff0f723e */ /* 0x000fe200030006ff */
[----:B------:R-:W-:Y:S01]  /*3cf0*/  HADD2.F32 R31, -RZ, R14.H0_H0 ;  /* 0x2000000eff1f7230 */ /* 0x000fe20000004100 */
[----:B------:R-:W-:Y:S01]  /*3d00*/  F2FP.F16.E4M3.UNPACK_B R5, R5.H1 ;  /* 0x00000005ff05723e */ /* 0x000fe200030006ff */
[----:B------:R-:W-:Y:S01]  /*3d10*/  HADD2.F32 R4, -RZ, R4.H0_H0 ;  /* 0x20000004ff047230 */ /* 0x000fe20000004100 */
[----:B------:R-:W-:Y:S01]  /*3d20*/  LOP3.LUT R8, R13, 0xff0000, R8, 0xf8, !PT ;  /* 0x00ff00000d087812 */ /* 0x000fe200078ef808 */
[----:B------:R-:W-:-:S02]  /*3d30*/  HADD2.F32 R28, -RZ, R14.H1_H1 ;  /* 0x3000000eff1c7230 */ /* 0x000fc40000004100 */
[----:B------:R-:W-:Y:S01]  /*3d40*/  FMUL.FTZ R33, R12, R31 ;  /* 0x0000001f0c217220 */ /* 0x000fe20000410000 */
[----:B------:R-:W-:Y:S01]  /*3d50*/  HADD2.F32 R29, -RZ, R15.H0_H0 ;  /* 0x2000000fff1d7230 */ /* 0x000fe20000004100 */
[----:B------:R-:W-:Y:S01]  /*3d60*/  F2FP.F16.E4M3.UNPACK_B R73, R73 ;  /* 0x00000049ff49723e */ /* 0x000fe200020006ff */
        /* <DEDUP_REMOVED lines=15> */
[----:B------:R-:W-:Y:S01]  /*3e60*/  HADD2.F32 R15, -RZ, R12.H1_H1 ;  /* 0x3000000cff0f7230 */ /* 0x000fe20000004100 */
[----:B------:R-:W-:Y:S01]  /*3e70*/  F2FP.SATFINITE.E4M3.F32.PACK_AB_MERGE_C R39, R34, R33, RZ ;  /* 0x000000212227723e */ /* 0x000fe200048070ff */
[--C-:B------:R-:W-:Y:S02]  /*3e80*/  HADD2.F32 R12, -RZ, R9.reuse.H0_H0 ;  /* 0x20000009ff0c7230 */ /* 0x100fe40000004100 */
[-C--:B------:R-:W-:Y:S01]  /*3e90*/  FMUL.FTZ R32, R14, R28.reuse ;  /* 0x0000001c0e207220 */ /* 0x080fe20000410000 */
[----:B------:R-:W-:Y:S02]  /*3ea0*/  HADD2.F32 R13, -RZ, R9.H1_H1 ;  /* 0x30000009ff0d7230 */ /* 0x000fe40000004100 */
[----:B------:R-:W-:Y:S01]  /*3eb0*/  FMUL.FTZ R31, R15, R28 ;  /* 0x0000001c0f1f7220 */ /* 0x000fe20000410000 */
[----:B------:R-:W-:Y:S01]  /*3ec0*/  HADD2.F32 R73, -RZ, R73.H0_H0 ;  /* 0x20000049ff497230 */ /* 0x000fe20000004100 */
[----:B------:R-:W-:Y:S01]  /*3ed0*/  F2FP.SATFINITE.E4M3.F32.PACK_AB_MERGE_C R5, R5, R4, R39 ;  /* 0x000000040505723e */ /* 0x000fe20004807027 */
[----:B------:R-:W-:-:S02]  /*3ee0*/  HADD2.F32 R9, -RZ, R38.H1_H1 ;  /* 0x30000026ff097230 */ /* 0x000fc40000004100 */
[----:B------:R-:W-:Y:S02]  /*3ef0*/  HADD2.F32 R38, -RZ, R38.H0_H0 ;  /* 0x20000026ff267230 */ /* 0x000fe40000004100 */
[-C--:B------:R-:W-:Y:S01]  /*3f00*/  FMUL.FTZ R29, R13, R73.reuse ;  /* 0x000000490d1d7220 */ /* 0x080fe20000410000 */
[----:B------:R-:W-:Y:S01]  /*3f10*/  FMUL.FTZ R28, R12, R73 ;  /* 0x000000490c1c7220 */ /* 0x000fe20000410000 */
[-C--:B------:R-:W-:Y:S01]  /*3f20*/  FFMA.FTZ R31, R14, R9.reuse, -R31 ;  /* 0x000000090e1f7223 */ /* 0x080fe2000001081f */
[----:B------:R-:W-:Y:S01]  /*3f30*/  FFMA.FTZ R32, R15, R9, R32 ;  /* 0x000000090f207223 */ /* 0x000fe20000010020 */
[-C--:B------:R-:W-:Y:S01]  /*3f40*/  FFMA.FTZ R9, R12, R38.reuse, -R29 ;  /* 0x000000260c097223 */ /* 0x080fe2000001081d */
[----:B------:R-:W-:Y:S01]  /*3f50*/  FFMA.FTZ R38, R13, R38, R28 ;  /* 0x000000260d267223 */ /* 0x000fe2000001001c */
[----:B------:R-:W-:Y:S02]  /*3f60*/  F2FP.F16.E4M3.UNPACK_B R13, R7.H1 ;  /* 0x00000007ff0d723e */ /* 0x000fe400030006ff */
[----:B------:R-:W-:-:S02]  /*3f70*/  F2FP.SATFINITE.E4M3.F32.PACK_AB_MERGE_C R37, R32, R31, RZ ;  /* 0x0000001f2025723e */ /* 0x000fc400048070ff */
[----:B------:R-:W-:Y:S01]  /*3f80*/  F2FP.F16.E4M3.UNPACK_B R32, R30.H1 ;  /* 0x0000001eff20723e */ /* 0x000fe200030006ff */
[--C-:B------:R-:W-:Y:S01]  /*3f90*/  HADD2.F32 R15, -RZ, R13.reuse.H1_H1 ;  /* 0x3000000dff0f7230 */ /* 0x100fe20000004100 */
[----:B------:R-:W-:Y:S01]  /*3fa0*/  F2FP.F16.E4M3.UNPACK_B R12, R6.H1 ;  /* 0x00000006ff0c723e */ /* 0x000fe200030006ff */
[----:B------:R-:W-:Y:S01]  /*3fb0*/  HADD2.F32 R14, -RZ, R13.H0_H0 ;  /* 0x2000000dff0e7230 */ /* 0x000fe20000004100 */
[----:B------:R-:W-:Y:S01]  /*3fc0*/  F2FP.F16.E4M3.UNPACK_B R29, R8.H1 ;  /* 0x00000008ff1d723e */ /* 0x000fe200030006ff */
[----:B------:R-:W-:Y:S01]  /*3fd0*/  HADD2.F32 R34, -RZ, R32.H1_H1 ;  /* 0x30000020ff227230 */ /* 0x000fe20000004100 */
[----:B------:R-:W-:Y:S01]  /*3fe0*/  F2FP.F16.E4M3.UNPACK_B R31, R30 ;  /* 0x0000001eff1f723e */ /* 0x000fe200020006ff */
[----:B------:R-:W-:Y:S01]  /*3ff0*/  HADD2.F32 R13, -RZ, R12.H1_H1 ;  /* 0x3000000cff0d7230 */ /* 0x000fe20000004100 */
[----:B------:R-:W-:Y:S01]  /*4000*/  F2FP.F16.E4M3.UNPACK_B R28, R8 ;  /* 0x00000008ff1c723e */ /* 0x000fe200020006ff */
[----:B------:R-:W-:Y:S02]  /*4010*/  HADD2.F32 R30, -RZ, R29.H1_H1 ;  /* 0x3000001dff1e7230 */ /* 0x000fe40000004100 */
[----:B------:R-:W-:Y:S01]  /*4020*/  FMUL.FTZ R35, R15, R34 ;  /* 0x000000220f237220 */ /* 0x000fe20000410000 */
[----:B------:R-:W-:-:S02]  /*4030*/  HADD2.F32 R33, -RZ, R31.H1_H1 ;  /* 0x3000001fff217230 */ /* 0x000fc40000004100 */
        /* <DEDUP_REMOVED lines=17> */
[----:B------:R-:W-:-:S02]  /*4150*/  HADD2.F32 R13, -RZ, R32.H0_H0 ;  /* 0x20000020ff0d7230 */ /* 0x000fc40000004100 */
[----:B------:R-:W-:Y:S02]  /*4160*/  HADD2.F32 R6, -RZ, R6.H1_H1 ;  /* 0x30000006ff067230 */ /* 0x000fe40000004100 */
        /* <DEDUP_REMOVED lines=13> */
.L_x_1315:
[----:B------:R-:W-:Y:S05]  /*4240*/  BSYNC B1 ;  /* 0x0000000000017941 */ /* 0x000fea0003800000 */
.L_x_1314:
[----:B----4-:R0:W-:Y:S01]  /*4250*/  ST.E.128 desc[UR42][R10.64], R4 ;  /* 0x000000040a007985 */ /* 0x0101e2000c101d2a */
[----:B------:R-:W-:Y:S05]  /*4260*/  BRA `(.L_x_1305) ;  /* 0x0000002400887947 */ /* 0x000fea0003800000 */
.L_x_1298:
        /* <DEDUP_REMOVED lines=31> */
.L_x_1317:
[----:B------:R-:W-:Y:S05]  /*4460*/  BSYNC B1 ;  /* 0x0000000000017941 */ /* 0x000fea0003800000 */
.L_x_1316:
        /* <DEDUP_REMOVED lines=12> */
.L_x_1318:
[----:B------:R-:W2:Y:S01]  /*4530*/  LDL R8, [R1+0x18] ;  /* 0x0000180001087983 */ /* 0x000ea20000100800 */
[----:B------:R-:W-:Y:S01]  /*4540*/  IMAD R68, R23, 0x8, R18 ;  /* 0x0000000817447824 */ /* 0x000fe200078e0212 */
[----:B------:R-:W-:Y:S01]  /*4550*/  BSSY B1, `(.L_x_1319) ;  /* 0x0000004000017945 */ /* 0x000fe20003800000 */
[----:B--2---:R-:W-:-:S04]  /*4560*/  SHF.L.U32 R79, R8, 0x1f, RZ ;  /* 0x0000001f084f7819 */ /* 0x004fc800000006ff */
[----:B------:R-:W1:Y:S02]  /*4570*/  SYNCS.PHASECHK.TRANS64.TRYWAIT P6, [R68+URZ+0x19c90], R79 ;  /* 0x019c904f440075a7 */ /* 0x000e6400080c017f */
[----:B-1----:R-:W-:Y:S05]  /*4580*/  @!P6 BRA `(.L_x_1320) ;  /* 0x000001d40038e947 */ /* 0x002fea0003800000 */
.L_x_1642:
[----:B------:R-:W-:Y:S05]  /*4590*/  BSYNC B1 ;  /* 0x0000000000017941 */ /* 0x000fea0003800000 */
.L_x_1319:
[----:B------:R-:W-:-:S03]  /*45a0*/  UMOV UR4, 0xffffffff ;  /* 0xffffffff00047882 */ /* 0x000fc60000000000 */
[----:B------:R-:W-:Y:S05]  /*45b0*/  BRA.DIV UR4, `(.L_x_1321) ;  /* 0x000001d604407947 */ /* 0x000fea000b800000 */
[----:B------:R-:W2:Y:S04]  /*45c0*/  SHFL.IDX PT, R81, R81, RZ, 0x1e1f ;  /* 0x001e1fff51517589 */ /* 0x000ea800000e0000 */
[----:B------:R3:W4:Y:S02]  /*45d0*/  SHFL.IDX PT, R82, R72, RZ, 0x1e1f ;  /* 0x001e1fff48527589 */ /* 0x00072400000e0000 */
.L_x_1646:
[----:B------:R-:W-:Y:S05]  /*45e0*/  @P5 BRA `(.L_x_1305) ;  /* 0x0000002000a85947 */ /* 0x000fea0003800000 */
[----:B------:R-:W5:Y:S01]  /*45f0*/  LDC R90, c[0x0][0x2f4] ;  /* 0x0000bd00ff5a7b82 */ /* 0x000f620000000800 */
[----:B------:R-:W-:Y:S01]  /*4600*/  ISETP.NE.AND P5, PT, R52, RZ, PT ;  /* 0x000000ff3400720c */ /* 0x000fe20003fa5270 */
[----:B------:R-:W-:Y:S01]  /*4610*/  BSSY B1, `(.L_x_1322) ;  /* 0x00000f7000017945 */ /* 0x000fe20003800000 */
[----:B-----5:R-:W-:-:S11]  /*4620*/  IMAD.IADD R92, R90, 0x1, -R53 ;  /* 0x000000015a5c7824 */ /* 0x020fd600078e0a35 */
[----:B------:R-:W-:Y:S05]  /*4630*/  @!P5 BRA `(.L_x_1323) ;  /* 0x0000000c00d0d947 */ /* 0x000fea0003800000 */
[----:B0-----:R-:W5:Y:S04]  /*4640*/  LDL R13, [R1+0x30] ;  /* 0x00003000010d7983 */ /* 0x001f680000100800 */
[----:B------:R-:W5:Y:S04]  /*4650*/  LDL R12, [R1+0x78] ;  /* 0x00007800010c7983 */ /* 0x000f680000100800 */
[----:B------:R-:W5:Y:S01]  /*4660*/  LDL R10, [R1+0x44] ;  /* 0x00004400010a7983 */ /* 0x000f620000100800 */
[----:B------:R-:W-:Y:S01]  /*4670*/  SEL R8, R53, R92, !P3 ;  /* 0x0000005c35087207 */ /* 0x000fe20005800000 */
[----:B------:R-:W-:Y:S01]  /*4680*/  BSSY B2, `(.L_x_1324) ;  /* 0x00000ed000027945 */ /* 0x000fe20003800000 */
[----:B---34-:R-:W-:-:S02]  /*4690*/  IADD3 R72, P6, R3, R82, RZ ;  /* 0x0000005203487210 */ /* 0x018fc40007fde0ff */
[----:B------:R-:W-:Y:S02]  /*46a0*/  SHF.R.S32.HI R9, RZ, 0x1f, R8 ;  /* 0x0000001fff097819 */ /* 0x000fe40000011408 */
[----:B--2---:R-:W-:Y:S02]  /*46b0*/  LEA.HI.X.SX32 R73, R3, R81, 0x1, P6 ;  /* 0x0000005103497211 */ /* 0x004fe400030f0eff */
[----:B------:R-:W-:-:S04]  /*46c0*/  LEA.HI R9, R9, R8, RZ, 0x5 ;  /* 0x0000000809097211 */ /* 0x000fc800078f28ff */
[----:B------:R-:W-:-:S04]  /*46d0*/  SHF.R.S32.HI R9, RZ, 0x5, R9 ;  /* 0x00000005ff097819 */ /* 0x000fc80000011409 */
[----:B------:R-:W-:-:S04]  /*46e0*/  LEA.HI.SX32 R9, R64, R9, 0x1c ;  /* 0x0000000940097211 */ /* 0x000fc800078fe2ff */
[C---:B------:R-:W-:Y:S01]  /*46f0*/  LEA.HI R8, R9.reuse, R9, RZ, 0x1 ;  /* 0x0000000909087211 */ /* 0x040fe200078f08ff */
[----:B------:R-:W-:-:S04]  /*4700*/  IMAD.SHL.U32 R11, R9, 0x10, RZ ;  /* 0x00000010090b7824 */ /* 0x000fc800078e00ff */
[----:B------:R-:W-:Y:S01]  /*4710*/  IMAD.SHL.U32 R9, R8, 0x800, RZ ;  /* 0x0000080008097824 */ /* 0x000fe200078e00ff */
[----:B------:R-:W-:-:S04]  /*4720*/  ISETP.GE.AND P5, PT, R11, R90, PT ;  /* 0x0000005a0b00720c */ /* 0x000fc80003fa6270 */
[----:B------:R-:W-:-:S09]  /*4730*/  LOP3.LUT R9, R9, 0xfffff000, RZ, 0xc0, !PT ;  /* 0xfffff00009097812 */ /* 0x000fd200078ec0ff */
[----:B------:R-:W-:-:S04]  /*4740*/  @!P5 IADD3 R74, P6, R82, R11, RZ ;  /* 0x0000000b524ad210 */ /* 0x000fc80007fde0ff */
[----:B------:R-:W-:Y:S02]  /*4750*/  @!P5 LEA.HI.X.SX32 R75, R11, R81, 0x1, P6 ;  /* 0x000000510b4bd211 */ /* 0x000fe400030f0eff */
[----:B------:R-:W-:Y:S02]  /*4760*/  ISETP.GE.AND P6, PT, R16, R80, PT ;  /* 0x000000501000720c */ /* 0x000fe40003fc6270 */
[----:B-----5:R-:W-:-:S04]  /*4770*/  LOP3.LUT R8, R13, 0x10, R11, 0xf8, !PT ;  /* 0x000000100d087812 */ /* 0x020fc800078ef80b */
[----:B------:R-:W-:-:S04]  /*4780*/  LOP3.LUT R8, R8, R12, RZ, 0x3c, !PT ;  /* 0x0000000c08087212 */ /* 0x000fc800078e3cff */
        /* <DEDUP_REMOVED lines=8> */
[----:B------:R-:W-:Y:S01]  /*4810*/  SHF.R.U32.HI R28, RZ, 0x8, R29 ;  /* 0x00000008ff1c7819 */ /* 0x000fe2000001161d */
[----:B0-----:R-:W-:Y:S01]  /*4820*/  IMAD.MOV.U32 R36, RZ, RZ, R8 ;  /* 0x000000ffff247224 */ /* 0x001fe200078e0008 */
[----:B------:R-:W-:Y:S02]  /*4830*/  LOP3.LUT R97, R29, 0xff0000ff, RZ, 0xc0, !PT ;  /* 0xff0000ff1d617812 */ /* 0x000fe400078ec0ff */
[----:B------:R-:W-:Y:S01]  /*4840*/  SHF.R.U32.HI R100, RZ, 0x8, R31 ;  /* 0x00000008ff647819 */ /* 0x000fe2000001161f */
[----:B------:R-:W-:Y:S01]  /*4850*/  IMAD.SHL.U32 R8, R28, 0x100, RZ ;  /* 0x000001001c087824 */ /* 0x000fe200078e00ff */
[----:B------:R-:W-:Y:S01]  /*4860*/  SHF.R.U32.HI R94, RZ, 0x10, R29 ;  /* 0x00000010ff5e7819 */ /* 0x000fe2000001161d */
[----:B------:R-:W-:Y:S01]  /*4870*/  IMAD.MOV.U32 R28, RZ, RZ, R10 ;  /* 0x000000ffff1c7224 */ /* 0x000fe200078e000a */
[--C-:B------:R-:W-:Y:S01]  /*4880*/  SHF.R.U32.HI R99, RZ, 0x8, R37.reuse ;  /* 0x00000008ff637819 */ /* 0x100fe20000011625 */
[----:B--2---:R-:W-:Y:S01]  /*4890*/  IMAD.MOV.U32 R29, RZ, RZ, R14 ;  /* 0x000000ffff1d7224 */ /* 0x004fe200078e000e */
[----:B------:R-:W-:-:S02]  /*48a0*/  SHF.R.U32.HI R30, RZ, 0x10, R37 ;  /* 0x00000010ff1e7819 */ /* 0x000fc40000011625 */
[----:B------:R-:W-:Y:S01]  /*48b0*/  LOP3.LUT R96, R37, 0xff0000ff, RZ, 0xc0, !PT ;  /* 0xff0000ff25607812 */ /* 0x000fe200078ec0ff */
[----:B------:R-:W-:Y:S01]  /*48c0*/  IMAD.MOV.U32 R37, RZ, RZ, R12 ;  /* 0x000000ffff257224 */ /* 0x000fe200078e000c */
[----:B------:R-:W-:Y:S01]  /*48d0*/  LOP3.LUT R97, R97, 0xff00, R8, 0xf8, !PT ;  /* 0x0000ff0061617812 */ /* 0x000fe200078ef808 */
[----:B------:R-:W-:Y:S01]  /*48e0*/  IMAD.SHL.U32 R8, R100, 0x100, RZ ;  /* 0x0000010064087824 */ /* 0x000fe200078e00ff */
[----:B------:R-:W-:Y:S01]  /*48f0*/  SHF.R.U32.HI R38, RZ, 0x10, R31 ;  /* 0x00000010ff267819 */ /* 0x000fe2000001161f */
[----:B------:R-:W-:Y:S01]  /*4900*/  IMAD.U32 R12, R94, 0x10000, RZ ;  /* 0x000100005e0c7824 */ /* 0x000fe200078e00ff */
[----:B------:R-:W-:Y:S01]  /*4910*/  LOP3.LUT R95, R31, 0xff0000ff, RZ, 0xc0, !PT ;  /* 0xff0000ff1f5f7812 */ /* 0x000fe200078ec0ff */
[----:B------:R-:W-:Y:S01]  /*4920*/  IMAD.U32 R14, R30, 0x10000, RZ ;  /* 0x000100001e0e7824 */ /* 0x000fe200078e00ff */
[--C-:B------:R-:W-:Y:S02]  /*4930*/  SHF.R.U32.HI R31, RZ, 0x10, R39.reuse ;  /* 0x00000010ff1f7819 */ /* 0x100fe40000011627 */
[----:B------:R-:W-:-:S02]  /*4940*/  SHF.R.U32.HI R98, RZ, 0x8, R39 ;  /* 0x00000008ff627819 */ /* 0x000fc40000011627 */
[----:B------:R-:W-:Y:S01]  /*4950*/  LOP3.LUT R101, R39, 0xff0000ff, RZ, 0xc0, !PT ;  /* 0xff0000ff27657812 */ /* 0x000fe200078ec0ff */
[----:B------:R-:W-:Y:S01]  /*4960*/  IMAD.SHL.U32 R39, R99, 0x100, RZ ;  /* 0x0000010063277824 */ /* 0x000fe200078e00ff */
[----:B------:R-:W-:Y:S01]  /*4970*/  LOP3.LUT R95, R95, 0xff00, R8, 0xf8, !PT ;  /* 0x0000ff005f5f7812 */ /* 0x000fe200078ef808 */
[----:B------:R-:W-:Y:S01]  /*4980*/  IMAD.SHL.U32 R10, R98, 0x100, RZ ;  /* 0x00000100620a7824 */ /* 0x000fe200078e00ff */
[----:B------:R-:W-:Y:S01]  /*4990*/  LOP3.LUT R12, R97, 0xff0000, R12, 0xf8, !PT ;  /* 0x00ff0000610c7812 */ /* 0x000fe200078ef80c */
[----:B------:R-:W-:Y:S01]  /*49a0*/  IMAD.U32 R8, R38, 0x10000, RZ ;  /* 0x0001000026087824 */ /* 0x000fe200078e00ff */
[----:B------:R-:W-:Y:S01]  /*49b0*/  LOP3.LUT R99, R96, 0xff00, R39, 0xf8, !PT ;  /* 0x0000ff0060637812 */ /* 0x000fe200078ef827 */
[----:B------:R-:W-:Y:S01]  /*49c0*/  IMAD.U32 R31, R31, 0x10000, RZ ;  /* 0x000100001f1f7824 */ /* 0x000fe200078e00ff */
[----:B------:R-:W-:Y:S02]  /*49d0*/  F2FP.F16.E4M3.UNPACK_B R97, R91.H1 ;  /* 0x0000005bff61723e */ /* 0x000fe400030006ff */
[----:B------:R-:W-:-:S02]  /*49e0*/  F2FP.F16.E4M3.UNPACK_B R38, R37.H1 ;  /* 0x00000025ff26723e */ /* 0x000fc400030006ff */
[----:B------:R-:W-:Y:S02]  /*49f0*/  F2FP.F16.E4M3.UNPACK_B R39, R36.H1 ;  /* 0x00000024ff27723e */ /* 0x000fe400030006ff */
[----:B------:R-:W-:Y:S01]  /*4a00*/  LOP3.LUT R98, R101, 0xff00, R10, 0xf8, !PT ;  /* 0x0000ff0065627812 */ /* 0x000fe200078ef80a */
[----:B------:R-:W-:Y:S01]  /*4a10*/  HADD2.F32 R10, -RZ, R97.H0_H0 ;  /* 0x20000061ff0a7230 */ /* 0x000fe20000004100 */
[----:B------:R-:W-:Y:S01]  /*4a20*/  LOP3.LUT R8, R95, 0xff0000, R8, 0xf8, !PT ;  /* 0x00ff00005f087812 */ /* 0x000fe200078ef808 */
[----:B------:R-:W-:Y:S01]  /*4a30*/  HADD2.F32 R95, -RZ, R38.H0_H0 ;  /* 0x20000026ff5f7230 */ /* 0x000fe20000004100 */
[----:B------:R-:W-:Y:S01]  /*4a40*/  F2FP.F16.E4M3.UNPACK_B R96, R93.H1 ;  /* 0x0000005dff60723e */ /* 0x000fe200030006ff */
[--C-:B------:R-:W-:Y:S01]  /*4a50*/  HADD2.F32 R94, -RZ, R39.reuse.H0_H0 ;  /* 0x20000027ff5e7230 */ /* 0x100fe20000004100 */
[----:B------:R-:W-:Y:S01]  /*4a60*/  LOP3.LUT R14, R99, 0xff0000, R14, 0xf8, !PT ;  /* 0x00ff0000630e7812 */ /* 0x000fe200078ef80e */
[----:B------:R-:W-:Y:S02]  /*4a70*/  HADD2.F32 R39, -RZ, R39.H1_H1 ;  /* 0x30000027ff277230 */ /* 0x000fe40000004100 */
[----:B------:R-:W-:Y:S01]  /*4a80*/  FMUL.FTZ R101, R95, R10 ;  /* 0x0000000a5f657220 */ /* 0x000fe20000410000 */
[----:B------:R-:W-:-:S02]  /*4a90*/  HADD2.F32 R30, -RZ, R96.H0_H0 ;  /* 0x20000060ff1e7230 */ /* 0x000fc40000004100 */
[----:B------:R-:W-:Y:S01]  /*4aa0*/  FMUL.FTZ R100, R94, R10 ;  /* 0x0000000a5e647220 */ /* 0x000fe20000410000 */
[----:B------:R-:W-:Y:S01]  /*4ab0*/  LOP3.LUT R10, R98, 0xff0000, R31, 0xf8, !PT ;  /* 0x00ff0000620a7812 */ /* 0x000fe200078ef81f */
[----:B------:R-:W-:Y:S02]  /*4ac0*/  HADD2.F32 R98, -RZ, R96.H1_H1 ;  /* 0x30000060ff627230 */ /* 0x000fe40000004100 */
[-C--:B------:R-:W-:Y:S01]  /*4ad0*/  FFMA.FTZ R31, R94, R30.reuse, -R101 ;  /* 0x0000001e5e1f7223 */ /* 0x080fe20000010865 */
[----:B------:R-:W-:Y:S01]  /*4ae0*/  FFMA.FTZ R30, R95, R30, R100 ;  /* 0x0000001e5f1e7223 */ /* 0x000fe20000010064 */
[----:B------:R-:W-:Y:S01]  /*4af0*/  HADD2.F32 R100, -RZ, R97.H1_H1 ;  /* 0x30000061ff647230 */ /* 0x000fe20000004100 */
[----:B------:R-:W-:Y:S02]  /*4b00*/  F2FP.F16.E4M3.UNPACK_B R97, R91 ;  /* 0x0000005bff61723e */ /* 0x000fe400020006ff */
[----:B------:R-:W-:Y:S02]  /*4b10*/  F2FP.F16.E4M3.UNPACK_B R94, R36 ;  /* 0x00000024ff5e723e */ /* 0x000fe400020006ff */
[----:B------:R-:W-:Y:S01]  /*4b20*/  F2FP.F16.E4M3.UNPACK_B R91, R37 ;  /* 0x00000025ff5b723e */ /* 0x000fe200020006ff */
[----:B------:R-:W-:Y:S01]  /*4b30*/  HADD2.F32 R36, -RZ, R97.H0_H0 ;  /* 0x20000061ff247230 */ /* 0x000fe20000004100 */
[----:B------:R-:W-:Y:S01]  /*4b40*/  F2FP.F16.E4M3.UNPACK_B R95, R93 ;  /* 0x0000005dff5f723e */ /* 0x000fe200020006ff */
[----:B------:R-:W-:-:S02]  /*4b50*/  HADD2.F32 R93, -RZ, R38.H1_H1 ;  /* 0x30000026ff5d7230 */ /* 0x000fc40000004100 */
[-C--:B------:R-:W-:Y:S01]  /*4b60*/  FMUL.FTZ R104, R39, R100.reuse ;  /* 0x0000006427687220 */ /* 0x080fe20000410000 */
[--C-:B------:R-:W-:Y:S01]  /*4b70*/  HADD2.F32 R38, -RZ, R94.reuse.H0_H0 ;  /* 0x2000005eff267230 */ /* 0x100fe20000004100 */
[----:B------:R-:W-:Y:S01]  /*4b80*/  F2FP.F16.E4M3.UNPACK_B R101, R87.H1 ;  /* 0x00000057ff65723e */ /* 0x000fe200030006ff */
[----:B------:R-:W-:Y:S02]  /*4b90*/  HADD2.F32 R37, -RZ, R91.H0_H0 ;  /* 0x2000005bff257230 */ /* 0x000fe40000004100 */
[----:B------:R-:W-:Y:S01]  /*4ba0*/  FMUL.FTZ R102, R93, R100 ;  /* 0x000000645d667220 */ /* 0x000fe20000410000 */
[--C-:B------:R-:W-:Y:S02]  /*4bb0*/  HADD2.F32 R96, -RZ, R95.reuse.H0_H0 ;  /* 0x2000005fff607230 */ /* 0x100fe40000004100 */
[-C--:B------:R-:W-:Y:S01]  /*4bc0*/  FMUL.FTZ R100, R38, R36.reuse ;  /* 0x0000002426647220 */ /* 0x080fe20000410000 */
[----:B------:R-:W-:Y:S02]  /*4bd0*/  HADD2.F32 R94, -RZ, R94.H1_H1 ;  /* 0x3000005eff5e7230 */ /* 0x000fe40000004100 */
[----:B------:R-:W-:Y:S01]  /*4be0*/  FMUL.FTZ R99, R37, R36 ;  /* 0x0000002425637220 */ /* 0x000fe20000410000 */
[----:B------:R-:W-:Y:S01]  /*4bf0*/  FFMA.FTZ R36, R39, R98, -R102 ;  /* 0x0000006227247223 */ /* 0x000fe20000010866 */
[----:B------:R-:W-:Y:S01]  /*4c00*/  FFMA.FTZ R37, R37, R96, R100 ;  /* 0x0000006025257223 */ /* 0x000fe20000010064 */
[----:B------:R-:W-:Y:S01]  /*4c10*/  FFMA.FTZ R39, R93, R98, R104 ;  /* 0x000000625d277223 */ /* 0x000fe20000010068 */
[----:B------:R-:W-:Y:S01]  /*4c20*/  HADD2.F32 R100, -RZ, R95.H1_H1 ;  /* 0x3000005fff647230 */ /* 0x000fe20000004100 */
[----:B------:R-:W-:Y:S01]  /*4c30*/  F2FP.F16.E4M3.UNPACK_B R98, R28.H1 ;  /* 0x0000001cff62723e */ /* 0x000fe200030006ff */
[----:B------:R-:W-:Y:S01]  /*4c40*/  HADD2.F32 R93, -RZ, R97.H1_H1 ;  /* 0x30000061ff5d7230 */ /* 0x000fe20000004100 */
[----:B------:R-:W-:Y:S01]  /*4c50*/  F2FP.F16.E4M3.UNPACK_B R97, R29.H1 ;  /* 0x0000001dff61723e */ /* 0x000fe200030006ff */
[----:B------:R-:W-:-:S02]  /*4c60*/  HADD2.F32 R95, -RZ, R91.H1_H1 ;  /* 0x3000005bff5f7230 */ /* 0x000fc40000004100 */
[----:B------:R-:W-:Y:S01]  /*4c70*/  FFMA.FTZ R38, R38, R96, -R99 ;  /* 0x0000006026267223 */ /* 0x000fe20000010863 */
[----:B------:R-:W-:Y:S01]  /*4c80*/  F2FP.F16.E4M3.UNPACK_B R96, R89.H1 ;  /* 0x00000059ff60723e */ /* 0x000fe200030006ff */
[CC--:B------:R-:W-:Y:S01]  /*4c90*/  FMUL.FTZ R104, R94.reuse, R93.reuse ;  /* 0x0000005d5e687220 */ /* 0x0c0fe20000410000 */
[----:B------:R-:W-:Y:S02]  /*4ca0*/  HADD2.F32 R102, -RZ, R101.H0_H0 ;  /* 0x20000065ff667230 */ /* 0x000fe40000004100 */
[C---:B------:R-:W-:Y:S01]  /*4cb0*/  FMUL.FTZ R91, R95.reuse, R93 ;  /* 0x0000005d5f5b7220 */ /* 0x040fe20000410000 */
[----:B------:R-:W-:Y:S01]  /*4cc0*/  HADD2.F32 R99, -RZ, R97.H0_H0 ;  /* 0x20000061ff637230 */ /* 0x000fe20000004100 */
[----:B------:R-:W-:Y:S01]  /*4cd0*/  F2FP.F16.E4M3.UNPACK_B R87, R87 ;  /* 0x00000057ff57723e */ /* 0x000fe200020006ff */
[----:B------:R-:W-:Y:S02]  /*4ce0*/  HADD2.F32 R93, -RZ, R98.H0_H0 ;  /* 0x20000062ff5d7230 */ /* 0x000fe40000004100 */
[-C--:B------:R-:W-:Y:S01]  /*4cf0*/  FFMA.FTZ R91, R94, R100.reuse, -R91 ;  /* 0x000000645e5b7223 */ /* 0x080fe2000001085b */
[----:B------:R-:W-:Y:S01]  /*4d00*/  FFMA.FTZ R94, R95, R100, R104 ;  /* 0x000000645f5e7223 */ /* 0x000fe20000010068 */
[----:B------:R-:W-:-:S02]  /*4d10*/  HADD2.F32 R100, -RZ, R96.H0_H0 ;  /* 0x20000060ff647230 */ /* 0x000fc40000004100 */
[-C--:B------:R-:W-:Y:S01]  /*4d20*/  FMUL.FTZ R104, R99, R102.reuse ;  /* 0x0000006663687220 */ /* 0x080fe20000410000 */
[----:B------:R-:W-:Y:S01]  /*4d30*/  FMUL.FTZ R106, R93, R102 ;  /* 0x000000665d6a7220 */ /* 0x000fe20000410000 */
[----:B------:R-:W-:Y:S01]  /*4d40*/  HADD2.F32 R102, -RZ, R101.H1_H1 ;  /* 0x30000065ff667230 */ /* 0x000fe20000004100 */
[----:B------:R-:W-:Y:S01]  /*4d50*/  F2FP.SATFINITE.E4M3.F32.PACK_AB_MERGE_C R30, R39, R30, RZ ;  /* 0x0000001e271e723e */ /* 0x000fe200048070ff */
[----:B------:R-:W-:Y:S02]  /*4d60*/  HADD2.F32 R98, -RZ, R98.H1_H1 ;  /* 0x30000062ff627230 */ /* 0x000fe40000004100 */
[-C--:B------:R-:W-:Y:S01]  /*4d70*/  FFMA.FTZ R93, R93, R100.reuse, -R104 ;  /* 0x000000645d5d7223 */ /* 0x080fe20000010868 */
[----:B------:R-:W-:Y:S02]  /*4d80*/  HADD2.F32 R97, -RZ, R97.H1_H1 ;  /* 0x30000061ff617230 */ /* 0x000fe40000004100 */
[----:B------:R-:W-:Y:S01]  /*4d90*/  FFMA.FTZ R95, R99, R100, R106 ;  /* 0x00000064635f7223 */ /* 0x000fe2000001006a */
[----:B------:R-:W-:Y:S01]  /*4da0*/  HADD2.F32 R101, -RZ, R96.H1_H1 ;  /* 0x30000060ff657230 */ /* 0x000fe20000004100 */
[----:B------:R-:W-:Y:S01]  /*4db0*/  F2FP.F16.E4M3.UNPACK_B R99, R29 ;  /* 0x0000001dff63723e */ /* 0x000fe200020006ff */
[-C--:B------:R-:W-:Y:S01]  /*4dc0*/  FMUL.FTZ R104, R98, R102.reuse ;  /* 0x0000006662687220 */ /* 0x080fe20000410000 */
[----:B------:R-:W-:Y:S01]  /*4dd0*/  FMUL.FTZ R103, R97, R102 ;  /* 0x0000006661677220 */ /* 0x000fe20000410000 */
[----:B------:R-:W-:Y:S01]  /*4de0*/  F2FP.F16.E4M3.UNPACK_B R29, R28 ;  /* 0x0000001cff1d723e */ /* 0x000fe200020006ff */
[----:B------:R-:W-:-:S02]  /*4df0*/  HADD2.F32 R102, -RZ, R87.H0_H0 ;  /* 0x20000057ff667230 */ /* 0x000fc40000004100 */
[-C--:B------:R-:W-:Y:S01]  /*4e00*/  FFMA.FTZ R28, R97, R101.reuse, R104 ;  /* 0x00000065611c7223 */ /* 0x080fe20000010068 */
[----:B------:R-:W-:Y:S01]  /*4e10*/  FFMA.FTZ R96, R98, R101, -R103 ;  /* 0x0000006562607223 */ /* 0x000fe20000010867 */
[----:B------:R-:W-:Y:S01]  /*4e20*/  HADD2.F32 R104, -RZ, R87.H1_H1 ;  /* 0x30000057ff687230 */ /* 0x000fe20000004100 */
[----:B------:R-:W-:Y:S01]  /*4e30*/  F2FP.F16.E4M3.UNPACK_B R100, R89 ;  /* 0x00000059ff64723e */ /* 0x000fe200020006ff */
[----:B------:R-:W-:Y:S01]  /*4e40*/  HADD2.F32 R98, -RZ, R99.H0_H0 ;  /* 0x20000063ff627230 */ /* 0x000fe20000004100 */
[----:B------:R-:W-:Y:S01]  /*4e50*/  F2FP.SATFINITE.E4M3.F32.PACK_AB_MERGE_C R31, R36, R31, RZ ;  /* 0x0000001f241f723e */ /* 0x000fe200048070ff */
[----:B------:R-:W-:Y:S01]  /*4e60*/  HADD2.F32 R87, -RZ, R29.H0_H0 ;  /* 0x2000001dff577230 */ /* 0x000fe20000004100 */
[----:B------:R-:W-:Y:S01]  /*4e70*/  F2FP.SATFINITE.E4M3.F32.PACK_AB_MERGE_C R96, R96, R93, RZ ;  /* 0x0000005d6060723e */ /* 0x000fe200048070ff */
[----:B------:R-:W-:Y:S02]  /*4e80*/  HADD2.F32 R99, -RZ, R99.H1_H1 ;  /* 0x30000063ff637230 */ /* 0x000fe40000004100 */
[----:B------:R-:W-:Y:S01]  /*4e90*/  FMUL.FTZ R106, R98, R102 ;  /* 0x00000066626a7220 */ /* 0x000fe20000410000 */
[----:B------:R-:W-:-:S02]  /*4ea0*/  HADD2.F32 R89, -RZ, R29.H1_H1 ;  /* 0x3000001dff597230 */ /* 0x000fc40000004100 */
[----:B------:R-:W-:Y:S01]  /*4eb0*/  FMUL.FTZ R101, R87, R102 ;  /* 0x0000006657657220 */ /* 0x000fe20000410000 */
[--C-:B------:R-:W-:Y:S02]  /*4ec0*/  HADD2.F32 R97, -RZ, R100.reuse.H0_H0 ;  /* 0x20000064ff617230 */ /* 0x100fe40000004100 */
[-C--:B------:R-:W-:Y:S01]  /*4ed0*/  FMUL.FTZ R102, R99, R104.reuse ;  /* 0x0000006863667220 */ /* 0x080fe20000410000 */
[----:B------:R-:W-:Y:S02]  /*4ee0*/  HADD2.F32 R100, -RZ, R100.H1_H1 ;  /* 0x30000064ff647230 */ /* 0x000fe40000004100 */
[----:B------:R-:W-:Y:S01]  /*4ef0*/  FMUL.FTZ R104, R89, R104 ;  /* 0x0000006859687220 */ /* 0x000fe20000410000 */
[----:B------:R-:W-:Y:S01]  /*4f00*/  F2FP.F16.E4M3.UNPACK_B R39, R13 ;  /* 0x0000000dff27723e */ /* 0x000fe200020006ff */
[-C--:B------:R-:W-:Y:S01]  /*4f10*/  FFMA.FTZ R29, R87, R97.reuse, -R106 ;  /* 0x00000061571d7223 */ /* 0x080fe2000001086a */
[----:B------:R-:W-:Y:S01]  /*4f20*/  F2FP.F16.E4M3.UNPACK_B R93, R14 ;  /* 0x0000000eff5d723e */ /* 0x000fe200020006ff */
[----:B------:R-:W-:Y:S01]  /*4f30*/  FFMA.FTZ R87, R98, R97, R101 ;  /* 0x0000006162577223 */ /* 0x000fe20000010065 */
[----:B------:R-:W-:Y:S01]  /*4f40*/  F2FP.SATFINITE.E4M3.F32.PACK_AB_MERGE_C R30, R94, R37, R30 ;  /* 0x000000255e1e723e */ /* 0x000fe2000480701e */
[-C--:B------:R-:W-:Y:S01]  /*4f50*/  FFMA.FTZ R102, R89, R100.reuse, -R102 ;  /* 0x0000006459667223 */ /* 0x080fe20000010866 */
[----:B------:R-:W-:Y:S01]  /*4f60*/  F2FP.F16.E4M3.UNPACK_B R37, R9 ;  /* 0x00000009ff25723e */ /* 0x000fe200020006ff */
[----:B------:R-:W-:Y:S01]  /*4f70*/  FFMA.FTZ R104, R99, R100, R104 ;  /* 0x0000006463687223 */ /* 0x000fe20000010068 */
[----:B------:R-:W-:Y:S01]  /*4f80*/  F2FP.SATFINITE.E4M3.F32.PACK_AB_MERGE_C R28, R28, R95, RZ ;  /* 0x0000005f1c1c723e */ /* 0x000fe200048070ff */
[----:B------:R-:W-:Y:S01]  /*4f90*/  HADD2.F32 R95, -RZ, R93.H0_H0 ;  /* 0x2000005dff5f7230 */ /* 0x000fe20000004100 */
[----:B------:R-:W-:Y:S01]  /*4fa0*/  F2FP.SATFINITE.E4M3.F32.PACK_AB_MERGE_C R31, R91, R38, R31 ;  /* 0x000000265b1f723e */ /* 0x000fe2000480701f */
[----:B------:R-:W-:Y:S01]  /*4fb0*/  HADD2.F32 R38, -RZ, R39.H0_H0 ;  /* 0x20000027ff267230 */ /* 0x000fe20000004100 */
[----:B------:R-:W-:Y:S01]  /*4fc0*/  F2FP.F16.E4M3.UNPACK_B R91, R12 ;  /* 0x0000000cff5b723e */ /* 0x000fe200020006ff */
[----:B------:R-:W-:Y:S01]  /*4fd0*/  HADD2.F32 R36, -RZ, R37.H0_H0 ;  /* 0x20000025ff247230 */ /* 0x000fe20000004100 */
[----:B------:R-:W-:Y:S01]  /*4fe0*/  F2FP.SATFINITE.E4M3.F32.PACK_AB_MERGE_C R29, R102, R29, R96 ;  /* 0x0000001d661d723e */ /* 0x000fe20004807060 */
[----:B------:R-:W-:Y:S01]  /*4ff0*/  HADD2.F32 R89, -RZ, R39.H1_H1 ;  /* 0x30000027ff597230 */ /* 0x000fe20000004100 */
[----:B------:R-:W-:Y:S01]  /*5000*/  F2FP.SATFINITE.E4M3.F32.PACK_AB_MERGE_C R28, R104, R87, R28 ;  /* 0x00000057681c723e */ /* 0x000fe2000480701c */
[----:B------:R-:W-:-:S02]  /*5010*/  HADD2.F32 R87, -RZ, R91.H0_H0 ;  /* 0x2000005bff577230 */ /* 0x000fc40000004100 */
[-C--:B------:R-:W-:Y:S01]  /*5020*/  FMUL.FTZ R97, R38, R95.reuse ;  /* 0x0000005f26617220 */ /* 0x080fe20000410000 */
[----:B------:R-:W-:Y:S02]  /*5030*/  HADD2.F32 R96, -RZ, R93.H1_H1 ;  /* 0x3000005dff607230 */ /* 0x000fe40000004100 */
[C---:B------:R-:W-:Y:S01]  /*5040*/  FMUL.FTZ R95, R36.reuse, R95 ;  /* 0x0000005f245f7220 */ /* 0x040fe20000410000 */
[----:B------:R-:W-:Y:S02]  /*5050*/  HADD2.F32 R39, -RZ, R37.H1_H1 ;  /* 0x30000025ff277230 */ /* 0x000fe40000004100 */
[-C--:B------:R-:W-:Y:S01]  /*5060*/  FFMA.FTZ R36, R36, R87.reuse, -R97 ;  /* 0x0000005724247223 */ /* 0x080fe20000010861 */
[----:B------:R-:W-:Y:S02]  /*5070*/  HADD2.F32 R94, -RZ, R91.H1_H1 ;  /* 0x3000005bff5e7230 */ /* 0x000fe40000004100 */
[----:B------:R-:W-:Y:S01]  /*5080*/  FFMA.FTZ R37, R38, R87, R95 ;  /* 0x0000005726257223 */ /* 0x000fe2000001005f */
[-C--:B------:R-:W-:Y:S01]  /*5090*/  FMUL.FTZ R98, R89, R96.reuse ;  /* 0x0000006059627220 */ /* 0x080fe20000410000 */
[----:B------:R-:W-:Y:S01]  /*50a0*/  FMUL.FTZ R96, R39, R96 ;  /* 0x0000006027607220 */ /* 0x000fe20000410000 */
[----:B------:R-:W-:-:S02]  /*50b0*/  F2FP.F16.E4M3.UNPACK_B R87, R13.H1 ;  /* 0x0000000dff57723e */ /* 0x000fc400030006ff */
[----:B------:R-:W-:Y:S01]  /*50c0*/  F2FP.F16.E4M3.UNPACK_B R93, R14.H1 ;  /* 0x0000000eff5d723e */ /* 0x000fe200030006ff */
[-C--:B------:R-:W-:Y:S01]  /*50d0*/  FFMA.FTZ R14, R89, R94.reuse, R96 ;  /* 0x0000005e590e7223 */ /* 0x080fe20000010060 */
[----:B------:R-:W-:Y:S01]  /*50e0*/  F2FP.F16.E4M3.UNPACK_B R38, R9.H1 ;  /* 0x00000009ff26723e */ /* 0x000fe200030006ff */
[----:B------:R-:W-:Y:S01]  /*50f0*/  FFMA.FTZ R9, R39, R94, -R98 ;  /* 0x0000005e27097223 */ /* 0x000fe20000010862 */
[----:B------:R-:W-:Y:S01]  /*5100*/  F2FP.F16.E4M3.UNPACK_B R12, R12.H1 ;  /* 0x0000000cff0c723e */ /* 0x000fe200030006ff */
[----:B------:R-:W-:Y:S01]  /*5110*/  HADD2.F32 R39, -RZ, R87.H0_H0 ;  /* 0x20000057ff277230 */ /* 0x000fe20000004100 */
[----:B------:R-:W-:Y:S01]  /*5120*/  F2FP.F16.E4M3.UNPACK_B R99, R10.H1 ;  /* 0x0000000aff63723e */ /* 0x000fe200030006ff */
[----:B------:R-:W-:Y:S02]  /*5130*/  HADD2.F32 R96, -RZ, R93.H0_H0 ;  /* 0x2000005dff607230 */ /* 0x000fe40000004100 */
[----:B------:R-:W-:Y:S02]  /*5140*/  HADD2.F32 R13, -RZ, R38.H0_H0 ;  /* 0x20000026ff0d7230 */ /* 0x000fe40000004100 */
[----:B------:R-:W-:-:S02]  /*5150*/  HADD2.F32 R91, -RZ, R87.H1_H1 ;  /* 0x30000057ff5b7230 */ /* 0x000fc40000004100 */
[-C--:B------:R-:W-:Y:S01]  /*5160*/  FMUL.FTZ R98, R39, R96.reuse ;  /* 0x0000006027627220 */ /* 0x080fe20000410000 */
[----:B------:R-:W-:Y:S02]  /*5170*/  HADD2.F32 R87, -RZ, R93.H1_H1 ;  /* 0x3000005dff577230 */ /* 0x000fe40000004100 */
[----:B------:R-:W-:Y:S01]  /*5180*/  FMUL.FTZ R96, R13, R96 ;  /* 0x000000600d607220 */ /* 0x000fe20000410000 */
[----:B------:R-:W-:Y:S02]  /*5190*/  HADD2.F32 R94, -RZ, R12.H0_H0 ;  /* 0x2000000cff5e7230 */ /* 0x000fe40000004100 */
[----:B------:R-:W-:Y:S02]  /*51a0*/  HADD2.F32 R38, -RZ, R38.H1_H1 ;  /* 0x30000026ff267230 */ /* 0x000fe40000004100 */
[-C--:B------:R-:W-:Y:S01]  /*51b0*/  FMUL.FTZ R89, R91, R87.reuse ;  /* 0x000000575b597220 */ /* 0x080fe20000410000 */
[----:B------:R-:W-:Y:S02]  /*51c0*/  HADD2.F32 R93, -RZ, R12.H1_H1 ;  /* 0x3000000cff5d7230 */ /* 0x000fe40000004100 */
[-C--:B------:R-:W-:Y:S01]  /*51d0*/  FFMA.FTZ R12, R13, R94.reuse, -R98 ;  /* 0x0000005e0d0c7223 */ /* 0x080fe20000010862 */
[----:B------:R-:W-:Y:S01]  /*51e0*/  FFMA.FTZ R13, R39, R94, R96 ;  /* 0x0000005e270d7223 */ /* 0x000fe20000010060 */
[C---:B------:R-:W-:Y:S01]  /*51f0*/  FMUL.FTZ R94, R38.reuse, R87 ;  /* 0x00000057265e7220 */ /* 0x040fe20000410000 */
[----:B------:R-:W-:Y:S01]  /*5200*/  F2FP.F16.E4M3.UNPACK_B R87, R15 ;  /* 0x0000000fff57723e */ /* 0x000fe200020006ff */
[----:B------:R-:W-:Y:S01]  /*5210*/  FFMA.FTZ R39, R38, R93, -R89 ;  /* 0x0000005d26277223 */ /* 0x000fe20000010859 */
[----:B------:R-:W-:Y:S01]  /*5220*/  F2FP.F16.E4M3.UNPACK_B R96, R15.H1 ;  /* 0x0000000fff60723e */ /* 0x000fe200030006ff */
[----:B------:R-:W-:Y:S01]  /*5230*/  FFMA.FTZ R38, R91, R93, R94 ;  /* 0x0000005d5b267223 */ /* 0x000fe2000001005e */
[----:B------:R-:W-:Y:S01]  /*5240*/  F2FP.F16.E4M3.UNPACK_B R15, R10 ;  /* 0x0000000aff0f723e */ /* 0x000fe200020006ff */
[----:B------:R-:W-:Y:S01]  /*5250*/  HADD2.F32 R93, -RZ, R87.H0_H0 ;  /* 0x20000057ff5d7230 */ /* 0x000fe20000004100 */
[-C--:B------:R-:W-:Y:S01]  /*5260*/  F2FP.F16.E4M3.UNPACK_B R89, R11.reuse ;  /* 0x0000000bff59723e */ /* 0x080fe200020006ff */
[----:B------:R-:W-:Y:S01]  /*5270*/  HADD2.F32 R95, -RZ, R96.H0_H0 ;  /* 0x20000060ff5f7230 */ /* 0x000fe20000004100 */
[-C--:B------:R-:W-:Y:S01]  /*5280*/  F2FP.F16.E4M3.UNPACK_B R10, R8.reuse ;  /* 0x00000008ff0a723e */ /* 0x080fe200020006ff */
[----:B------:R-:W-:Y:S01]  /*5290*/  HADD2.F32 R100, -RZ, R15.H0_H0 ;  /* 0x2000000fff647230 */ /* 0x000fe20000004100 */
[----:B------:R-:W-:Y:S01]  /*52a0*/  F2FP.F16.E4M3.UNPACK_B R11, R11.H1 ;  /* 0x0000000bff0b723e */ /* 0x000fe200030006ff */
[----:B------:R-:W-:Y:S01]  /*52b0*/  HADD2.F32 R91, -RZ, R89.H0_H0 ;  /* 0x20000059ff5b7230 */ /* 0x000fe20000004100 */
[----:B------:R-:W-:Y:S01]  /*52c0*/  F2FP.F16.E4M3.UNPACK_B R8, R8.H1 ;  /* 0x00000008ff08723e */ /* 0x000fe200030006ff */
[----:B------:R-:W-:-:S02]  /*52d0*/  HADD2.F32 R98, -RZ, R10.H0_H0 ;  /* 0x2000000aff627230 */ /* 0x000fc40000004100 */
[-C--:B------:R-:W-:Y:S01]  /*52e0*/  FMUL.FTZ R102, R93, R100.reuse ;  /* 0x000000645d667220 */ /* 0x080fe20000410000 */
[----:B------:R-:W-:Y:S02]  /*52f0*/  HADD2.F32 R101, -RZ, R99.H0_H0 ;  /* 0x20000063ff657230 */ /* 0x000fe40000004100 */
[C---:B------:R-:W-:Y:S01]  /*5300*/  FMUL.FTZ R100, R91.reuse, R100 ;  /* 0x000000645b647220 */ /* 0x040fe20000410000 */
[----:B------:R-:W-:Y:S02]  /*5310*/  HADD2.F32 R94, -RZ, R11.H0_H0 ;  /* 0x2000000bff5e7230 */ /* 0x000fe40000004100 */
[-C--:B------:R-:W-:Y:S01]  /*5320*/  FFMA.FTZ R91, R91, R98.reuse, -R102 ;  /* 0x000000625b5b7223 */ /* 0x080fe20000010866 */
[----:B------:R-:W-:Y:S02]  /*5330*/  HADD2.F32 R96, -RZ, R96.H1_H1 ;  /* 0x30000060ff607230 */ /* 0x000fe40000004100 */
[----:B------:R-:W-:Y:S01]  /*5340*/  FFMA.FTZ R93, R93, R98, R100 ;  /* 0x000000625d5d7223 */ /* 0x000fe20000010064 */
[----:B------:R-:W-:-:S02]  /*5350*/  HADD2.F32 R99, -RZ, R99.H1_H1 ;  /* 0x30000063ff637230 */ /* 0x000fc40000004100 */
[-C--:B------:R-:W-:Y:S01]  /*5360*/  FMUL.FTZ R104, R94, R101.reuse ;  /* 0x000000655e687220 */ /* 0x080fe20000410000 */
[----:B------:R-:W-:Y:S02]  /*5370*/  HADD2.F32 R11, -RZ, R11.H1_H1 ;  /* 0x3000000bff0b7230 */ /* 0x000fe40000004100 */
[----:B------:R-:W-:Y:S01]  /*5380*/  FMUL.FTZ R103, R95, R101 ;  /* 0x000000655f677220 */ /* 0x000fe20000410000 */
[----:B------:R-:W-:Y:S02]  /*5390*/  HADD2.F32 R97, -RZ, R8.H0_H0 ;  /* 0x20000008ff617230 */ /* 0x000fe40000004100 */
[-C--:B------:R-:W-:Y:S01]  /*53a0*/  FMUL.FTZ R102, R96, R99.reuse ;  /* 0x0000006360667220 */ /* 0x080fe20000410000 */
[----:B------:R-:W-:Y:S02]  /*53b0*/  HADD2.F32 R87, -RZ, R87.H1_H1 ;  /* 0x30000057ff577230 */ /* 0x000fe40000004100 */
[----:B------:R-:W-:Y:S01]  /*53c0*/  FMUL.FTZ R99, R11, R99 ;  /* 0x000000630b637220 */ /* 0x000fe20000410000 */
[----:B------:R-:W-:-:S02]  /*53d0*/  HADD2.F32 R98, -RZ, R15.H1_H1 ;  /* 0x3000000fff627230 */ /* 0x000fc40000004100 */
[-C--:B------:R-:W-:Y:S01]  /*53e0*/  FFMA.FTZ R95, R95, R97.reuse, R104 ;  /* 0x000000615f5f7223 */ /* 0x080fe20000010068 */
[----:B------:R-:W-:Y:S02]  /*53f0*/  HADD2.F32 R8, -RZ, R8.H1_H1 ;  /* 0x30000008ff087230 */ /* 0x000fe40000004100 */
[----:B------:R-:W-:Y:S01]  /*5400*/  FFMA.FTZ R94, R94, R97, -R103 ;  /* 0x000000615e5e7223 */ /* 0x000fe20000010867 */
[----:B------:R-:W-:Y:S02]  /*5410*/  HADD2.F32 R89, -RZ, R89.H1_H1 ;  /* 0x30000059ff597230 */ /* 0x000fe40000004100 */
[----:B------:R-:W-:Y:S01]  /*5420*/  FMUL.FTZ R100, R87, R98 ;  /* 0x0000006257647220 */ /* 0x000fe20000410000 */
[----:B------:R-:W-:Y:S02]  /*5430*/  HADD2.F32 R10, -RZ, R10.H1_H1 ;  /* 0x3000000aff0a7230 */ /* 0x000fe40000004100 */
[-C--:B------:R-:W-:Y:S01]  /*5440*/  FFMA.FTZ R11, R11, R8.reuse, -R102 ;  /* 0x000000080b0b7223 */ /* 0x080fe20000010866 */
[----:B------:R-:W-:Y:S01]  /*5450*/  FFMA.FTZ R8, R96, R8, R99 ;  /* 0x0000000860087223 */ /* 0x000fe20000010063 */
[----:B------:R-:W-:Y:S01]  /*5460*/  FMUL.FTZ R98, R89, R98 ;  /* 0x0000006259627220 */ /* 0x000fe20000410000 */
[----:B------:R-:W-:Y:S01]  /*5470*/  F2FP.SATFINITE.E4M3.F32.PACK_AB_MERGE_C R12, R39, R12, RZ ;  /* 0x0000000c270c723e */ /* 0x000fe200048070ff */
[-C--:B------:R-:W-:Y:S01]  /*5480*/  FFMA.FTZ R100, R89, R10.reuse, -R100 ;  /* 0x0000000a59647223 */ /* 0x080fe20000010864 */
[----:B------:R-:W-:Y:S01]  /*5490*/  F2FP.SATFINITE.E4M3.F32.PACK_AB_MERGE_C R13, R38, R13, RZ ;  /* 0x0000000d260d723e */ /* 0x000fe200048070ff */
[----:B------:R-:W-:Y:S01]  /*54a0*/  FFMA.FTZ R98, R87, R10, R98 ;  /* 0x0000000a57627223 */ /* 0x000fe20000010062 */
[----:B------:R-:W-:Y:S01]  /*54b0*/  F2FP.SATFINITE.E4M3.F32.PACK_AB_MERGE_C R8, R8, R95, RZ ;  /* 0x0000005f0808723e */ /* 0x000fe200048070ff */
[----:B------:R-:W-:Y:S01]  /*54c0*/  IMAD.MOV.U32 R10, RZ, RZ, R29 ;  /* 0x000000ffff0a7224 */ /* 0x000fe200078e001d */
[----:B------:R-:W-:-:S02]  /*54d0*/  F2FP.SATFINITE.E4M3.F32.PACK_AB_MERGE_C R11, R11, R94, RZ ;  /* 0x0000005e0b0b723e */ /* 0x000fc400048070ff */
[----:B------:R-:W-:Y:S01]  /*54e0*/  F2FP.SATFINITE.E4M3.F32.PACK_AB_MERGE_C R9, R9, R36, R12 ;  /* 0x000000240909723e */ /* 0x000fe2000480700c */
[----:B------:R-:W-:Y:S01]  /*54f0*/  IMAD.MOV.U32 R12, RZ, RZ, R30 ;  /* 0x000000ffff0c7224 */ /* 0x000fe200078e001e */
[----:B------:R-:W-:Y:S01]  /*5500*/  F2FP.SATFINITE.E4M3.F32.PACK_AB_MERGE_C R13, R14, R37, R13 ;  /* 0x000000250e0d723e */ /* 0x000fe2000480700d */
[----:B------:R-:W-:Y:S01]  /*5510*/  IMAD.MOV.U32 R14, RZ, RZ, R28 ;  /* 0x000000ffff0e7224 */ /* 0x000fe200078e001c */
[----:B------:R-:W-:Y:S01]  /*5520*/  F2FP.SATFINITE.E4M3.F32.PACK_AB_MERGE_C R15, R98, R93, R8 ;  /* 0x0000005d620f723e */ /* 0x000fe20004807008 */
[----:B------:R-:W-:Y:S01]  /*5530*/  IMAD.MOV.U32 R8, RZ, RZ, R31 ;  /* 0x000000ffff087224 */ /* 0x000fe200078e001f */
[----:B------:R-:W-:-:S07]  /*5540*/  F2FP.SATFINITE.E4M3.F32.PACK_AB_MERGE_C R11, R100, R91, R11 ;  /* 0x0000005b640b723e */ /* 0x000fce000480700b */
.L_x_1325:
[----:B------:R-:W-:Y:S05]  /*5550*/  BSYNC B2 ;  /* 0x0000000000027941 */ /* 0x000fea0003800000 */
.L_x_1324:
[----:B0-----:R0:W-:Y:S04]  /*5560*/  ST.E.128 desc[UR42][R72.64], R8 ;  /* 0x0000000848007985 */ /* 0x0011e8000c101d2a */
[----:B--2---:R0:W-:Y:S02]  /*5570*/  @!P5 ST.E.128 desc[UR42][R74.64], R12 ;  /* 0x0000000c4a00d985 */ /* 0x0041e4000c101d2a */
.L_x_1323:
[----:B------:R-:W-:Y:S05]  /*5580*/  BSYNC B1 ;  /* 0x0000000000017941 */ /* 0x000fea0003800000 */
.L_x_1322:
[----:B------:R-:W-:-:S13]  /*5590*/  ISETP.NE.AND P5, PT, R51, RZ, PT ;  /* 0x000000ff3300720c */ /* 0x000fda0003fa5270 */
[----:B------:R-:W-:Y:S05]  /*55a0*/  @!P5 BRA `(.L_x_1305) ;  /* 0x0000001000b8d947 */ /* 0x000fea0003800000 */
[----:B0-----:R-:W5:Y:S04]  /*55b0*/  LDL R12, [R1+0x30] ;  /* 0x00003000010c7983 */ /* 0x001f680000100800 */
[----:B------:R-:W3:Y:S04]  /*55c0*/  LDL R11, [R1+0x78] ;  /* 0x00007800010b7983 */ /* 0x000ee80000100800 */
[----:B------:R-:W3:Y:S01]  /*55d0*/  LDL R10, [R1+0x44] ;  /* 0x00004400010a7983 */ /* 0x000ee20000100800 */
[----:B------:R-:W-:Y:S01]  /*55e0*/  SEL R92, R53, R92, !P2 ;  /* 0x0000005c355c7207 */ /* 0x000fe20005000000 */
[----:B------:R-:W-:Y:S01]  /*55f0*/  BSSY B1, `(.L_x_1326) ;  /* 0x00000e4000017945 */ /* 0x000fe20003800000 */
[----:B------:R-:W-:-:S02]  /*5600*/  ISETP.GE.AND P6, PT, R66, R80, PT ;  /* 0x000000504200720c */ /* 0x000fc40003fc6270 */
[----:B------:R-:W-:Y:S02]  /*5610*/  SHF.R.S32.HI R9, RZ, 0x1f, R92 ;  /* 0x0000001fff097819 */ /* 0x000fe4000001145c */
[C---:B----4-:R-:W-:Y:S02]  /*5620*/  IADD3 R28, P5, R0.reuse, R82, RZ ;  /* 0x00000052001c7210 */ /* 0x050fe40007fbe0ff */
        /* <DEDUP_REMOVED lines=8> */
[----:B-----5:R-:W-:-:S04]  /*56b0*/  LOP3.LUT R8, R12, 0x10, R31, 0xf8, !PT ;  /* 0x000000100c087812 */ /* 0x020fc800078ef81f */
[----:B---3--:R-:W-:-:S04]  /*56c0*/  LOP3.LUT R8, R8, R11, RZ, 0x3c, !PT ;  /* 0x0000000b08087212 */ /* 0x008fc800078e3cff */
        /* <DEDUP_REMOVED lines=26> */
[----:B------:R-:W-:Y:S02]  /*5870*/  LOP3.LUT R36, R35, 0xff0000ff, RZ, 0xc0, !PT ;  /* 0xff0000ff23247812 */ /* 0x000fe400078ec0ff */
[----:B------:R-:W-:Y:S01]  /*5880*/  SHF.R.U32.HI R72, RZ, 0x10, R35 ;  /* 0x00000010ff487819 */ /* 0x000fe20000011623 */
[----:B------:R-:W-:Y:S01]  /*5890*/  IMAD.SHL.U32 R35, R37, 0x100, RZ ;  /* 0x0000010025237824 */ /* 0x000fe200078e00ff */
[----:B------:R-:W-:Y:S01]  /*58a0*/  LOP3.LUT R6, R4, 0xff0000, R5, 0xf8, !PT ;  /* 0x00ff000004067812 */ /* 0x000fe200078ef805 */
[----:B------:R-:W-:Y:S01]  /*58b0*/  IMAD.U32 R4, R74, 0x10000, RZ ;  /* 0x000100004a047824 */ /* 0x000fe200078e00ff */
[----:B------:R-:W-:Y:S01]  /*58c0*/  LOP3.LUT R38, R34, 0xff00, R33, 0xf8, !PT ;  /* 0x0000ff0022267812 */ /* 0x000fe200078ef821 */
[----:B------:R-:W-:Y:S01]  /*58d0*/  IMAD.U32 R72, R72, 0x10000, RZ ;  /* 0x0001000048487824 */ /* 0x000fe200078e00ff */
[----:B------:R-:W-:-:S02]  /*58e0*/  LOP3.LUT R39, R36, 0xff00, R35, 0xf8, !PT ;  /* 0x0000ff0024277812 */ /* 0x000fc400078ef823 */
[----:B------:R-:W-:Y:S01]  /*58f0*/  LOP3.LUT R4, R7, 0xff0000, R4, 0xf8, !PT ;  /* 0x00ff000007047812 */ /* 0x000fe200078ef804 */
[----:B------:R-:W-:Y:S01]  /*5900*/  IMAD.U32 R7, R73, 0x10000, RZ ;  /* 0x0001000049077824 */ /* 0x000fe200078e00ff */
[----:B------:R-:W-:Y:S02]  /*5910*/  F2FP.F16.E4M3.UNPACK_B R36, R86.H1 ;  /* 0x00000056ff24723e */ /* 0x000fe400030006ff */
[----:B------:R-:W-:Y:S02]  /*5920*/  F2FP.F16.E4M3.UNPACK_B R34, R32.H1 ;  /* 0x00000020ff22723e */ /* 0x000fe400030006ff */
        /* <DEDUP_REMOVED lines=9> */
[----:B------:R-:W-:-:S02]  /*59c0*/  HADD2.F32 R38, -RZ, R35.H1_H1 ;  /* 0x30000023ff267230 */ /* 0x000fc40000004100 */
[-C--:B------:R-:W-:Y:S01]  /*59d0*/  FMUL.FTZ R73, R12, R5.reuse ;  /* 0x000000050c497220 */ /* 0x080fe20000410000 */
[----:B------:R-:W-:Y:S02]  /*59e0*/  HADD2.F32 R36, -RZ, R36.H1_H1 ;  /* 0x30000024ff247230 */ /* 0x000fe40000004100 */
[----:B------:R-:W-:Y:S01]  /*59f0*/  FMUL.FTZ R75, R8, R5 ;  /* 0x00000005084b7220 */ /* 0x000fe20000410000 */
[----:B------:R-:W-:Y:S01]  /*5a00*/  HADD2.F32 R33, -RZ, R33.H1_H1 ;  /* 0x30000021ff217230 */ /* 0x000fe20000004100 */
[----:B------:R-:W-:Y:S01]  /*5a10*/  LOP3.LUT R5, R39, 0xff0000, R72, 0xf8, !PT ;  /* 0x00ff000027057812 */ /* 0x000fe200078ef848 */
[----:B------:R-:W-:Y:S01]  /*5a20*/  HADD2.F32 R35, -RZ, R34.H1_H1 ;  /* 0x30000022ff237230 */ /* 0x000fe20000004100 */
[----:B------:R-:W-:Y:S01]  /*5a30*/  F2FP.F16.E4M3.UNPACK_B R34, R30 ;  /* 0x0000001eff22723e */ /* 0x000fe200020006ff */
[----:B------:R-:W-:Y:S02]  /*5a40*/  HADD2.F32 R39, -RZ, R86.H0_H0 ;  /* 0x20000056ff277230 */ /* 0x000fe40000004100 */
[----:B------:R-:W-:Y:S01]  /*5a50*/  FMUL.FTZ R74, R33, R36 ;  /* 0x00000024214a7220 */ /* 0x000fe20000410000 */
        /* <DEDUP_REMOVED lines=24> */
[-C--:B------:R-:W-:Y:S01]  /*5be0*/  F2FP.F16.E4M3.UNPACK_B R34, R10.reuse.H1 ;  /* 0x0000000aff22723e */ /* 0x080fe200030006ff */
[----:B------:R-:W-:Y:S01]  /*5bf0*/  HADD2.F32 R72, -RZ, R38.H0_H0 ;  /* 0x20000026ff487230 */ /* 0x000fe20000004100 */
[----:B------:R-:W-:Y:S01]  /*5c00*/  F2FP.F16.E4M3.UNPACK_B R85, R85 ;  /* 0x00000055ff55723e */ /* 0x000fe200020006ff */
[----:B------:R-:W-:Y:S01]  /*5c10*/  HADD2.F32 R80, -RZ, R36.H1_H1 ;  /* 0x30000024ff507230 */ /* 0x000fe20000004100 */
[----:B------:R-:W-:Y:S01]  /*5c20*/  F2FP.F16.E4M3.UNPACK_B R10, R10 ;  /* 0x0000000aff0a723e */ /* 0x000fe200020006ff */
[----:B------:R-:W-:-:S02]  /*5c30*/  HADD2.F32 R36, -RZ, R34.H0_H0 ;  /* 0x20000022ff247230 */ /* 0x000fc40000004100 */
[----:B------:R-:W-:Y:S01]  /*5c40*/  FMUL.FTZ R89, R72, R87 ;  /* 0x0000005748597220 */ /* 0x000fe20000410000 */
[----:B------:R-:W-:Y:S01]  /*5c50*/  HADD2.F32 R75, -RZ, R74.H0_H0 ;  /* 0x2000004aff4b7230 */ /* 0x000fe20000004100 */
[----:B------:R-:W-:Y:S01]  /*5c60*/  F2FP.F16.E4M3.UNPACK_B R83, R83 ;  /* 0x00000053ff53723e */ /* 0x000fe200020006ff */
[----:B------:R-:W-:Y:S02]  /*5c70*/  HADD2.F32 R73, -RZ, R38.H1_H1 ;  /* 0x30000026ff497230 */ /* 0x000fe40000004100 */
[C---:B------:R-:W-:Y:S01]  /*5c80*/  FMUL.FTZ R87, R36.reuse, R87 ;  /* 0x0000005724577220 */ /* 0x040fe20000410000 */
[----:B------:R-:W-:Y:S02]  /*5c90*/  HADD2.F32 R38, -RZ, R34.H1_H1 ;  /* 0x30000022ff267230 */ /* 0x000fe40000004100 */
[-C--:B------:R-:W-:Y:S01]  /*5ca0*/  FFMA.FTZ R34, R36, R75.reuse, -R89 ;  /* 0x0000004b24227223 */ /* 0x080fe20000010859 */
[----:B------:R-:W-:Y:S02]  /*5cb0*/  HADD2.F32 R74, -RZ, R74.H1_H1 ;  /* 0x3000004aff4a7230 */ /* 0x000fe40000004100 */
[----:B------:R-:W-:Y:S01]  /*5cc0*/  FMUL.FTZ R89, R73, R80 ;  /* 0x0000005049597220 */ /* 0x000fe20000410000 */
[----:B------:R-:W-:Y:S01]  /*5cd0*/  F2FP.F16.E4M3.UNPACK_B R36, R14 ;  /* 0x0000000eff24723e */ /* 0x000fe200020006ff */
[----:B------:R-:W-:Y:S01]  /*5ce0*/  FMUL.FTZ R80, R38, R80 ;  /* 0x0000005026507220 */ /* 0x000fe20000410000 */
[----:B------:R-:W-:Y:S01]  /*5cf0*/  FFMA.FTZ R72, R72, R75, R87 ;  /* 0x0000004b48487223 */ /* 0x000fe20000010057 */
[----:B------:R-:W-:Y:S01]  /*5d00*/  FFMA.FTZ R91, R38, R74, -R89 ;  /* 0x0000004a265b7223 */ /* 0x000fe20000010859 */
[----:B------:R-:W-:-:S02]  /*5d10*/  HADD2.F32 R75, -RZ, R85.H0_H0 ;  /* 0x20000055ff4b7230 */ /* 0x000fc40000004100 */
[----:B------:R-:W-:Y:S01]  /*5d20*/  FFMA.FTZ R39, R39, R84, R86 ;  /* 0x0000005427277223 */ /* 0x000fe20000010056 */
[----:B------:R-:W-:Y:S01]  /*5d30*/  HADD2.F32 R38, -RZ, R36.H0_H0 ;  /* 0x20000024ff267230 */ /* 0x000fe20000004100 */
[----:B------:R-:W-:Y:S01]  /*5d40*/  F2FP.SATFINITE.E4M3.F32.PACK_AB_MERGE_C R12, R35, R12, RZ ;  /* 0x0000000c230c723e */ /* 0x000fe200048070ff */
[----:B------:R-:W-:Y:S02]  /*5d50*/  HADD2.F32 R85, -RZ, R85.H1_H1 ;  /* 0x30000055ff557230 */ /* 0x000fe40000004100 */
[----:B------:R-:W-:Y:S01]  /*5d60*/  FFMA.FTZ R93, R73, R74, R80 ;  /* 0x0000004a495d7223 */ /* 0x000fe20000010050 */
[----:B------:R-:W-:Y:S02]  /*5d70*/  HADD2.F32 R14, -RZ, R10.H0_H0 ;  /* 0x2000000aff0e7230 */ /* 0x000fe40000004100 */
[----:B------:R-:W-:Y:S01]  /*5d80*/  FMUL.FTZ R87, R38, R75 ;  /* 0x0000004b26577220 */ /* 0x000fe20000410000 */
[----:B------:R-:W-:Y:S01]  /*5d90*/  HADD2.F32 R36, -RZ, R36.H1_H1 ;  /* 0x30000024ff247230 */ /* 0x000fe20000004100 */
[----:B------:R-:W-:Y:S01]  /*5da0*/  F2FP.SATFINITE.E4M3.F32.PACK_AB_MERGE_C R8, R33, R8, RZ ;  /* 0x000000082108723e */ /* 0x000fe200048070ff */
[----:B------:R-:W-:Y:S01]  /*5db0*/  HADD2.F32 R10, -RZ, R10.H1_H1 ;  /* 0x3000000aff0a7230 */ /* 0x000fe20000004100 */
[----:B------:R-:W-:Y:S01]  /*5dc0*/  F2FP.SATFINITE.E4M3.F32.PACK_AB_MERGE_C R91, R91, R34, RZ ;  /* 0x000000225b5b723e */ /* 0x000fe200048070ff */
[----:B------:R-:W-:-:S02]  /*5dd0*/  HADD2.F32 R73, -RZ, R83.H0_H0 ;  /* 0x20000053ff497230 */ /* 0x000fc40000004100 */
        /* <DEDUP_REMOVED lines=65> */
[----:B------:R-:W-:Y:S01]  /*61f0*/  F2FP.SATFINITE.E4M3.F32.PACK_AB_MERGE_C R6, R33, R6, RZ ;  /* 0x000000062106723e */ /* 0x000fe200048070ff */
        /* <DEDUP_REMOVED lines=24> */
[----:B------:R-:W-:Y:S01]  /*6380*/  F2FP.SATFINITE.E4M3.F32.PACK_AB_MERGE_C R10, R10, R87, R91 ;  /* 0x000000570a0a723e */ /* 0x000fe2000480705b */
        /* <DEDUP_REMOVED lines=10> */
.L_x_1327:
[----:B------:R-:W-:Y:S05]  /*6430*/  BSYNC B1 ;  /* 0x0000000000017941 */ /* 0x000fea0003800000 */
.L_x_1326:
[----:B0-----:R0:W-:Y:S01]  /*6440*/  ST.E.128 desc[UR42][R28.64], R8 ;  /* 0x000000081c007985 */ /* 0x0011e2000c101d2a */
[----:B------:R-:W-:-:S13]  /*6450*/  ISETP.GE.AND P5, PT, R31, R90, PT ;  /* 0x0000005a1f00720c */ /* 0x000fda0003fa6270 */
[----:B------:R-:W-:Y:S05]  /*6460*/  @P5 BRA `(.L_x_1305) ;  /* 0x0000000400085947 */ /* 0x000fea0003800000 */
[----:B------:R-:W-:-:S04]  /*6470*/  IADD3 R4, P5, R82, R31, RZ ;  /* 0x0000001f52047210 */ /* 0x000fc80007fbe0ff */
[----:B------:R-:W-:-:S05]  /*6480*/  LEA.HI.X.SX32 R5, R31, R81, 0x1, P5 ;  /* 0x000000511f057211 */ /* 0x000fca00028f0eff */
[----:B--2---:R2:W-:Y:S01]  /*6490*/  ST.E.128 desc[UR42][R4.64], R12 ;  /* 0x0000000c04007985 */ /* 0x0045e2000c101d2a */
[----:B------:R-:W-:Y:S05]  /*64a0*/  BRA `(.L_x_1305) ;  /* 0x0000000000f87947 */ /* 0x000fea0003800000 */
.L_x_1297:
[----:B------:R-:W-:-:S06]  /*64b0*/  UISETP.NE.AND UP0, UPT, UR36, 0x3, UPT ;  /* 0x000000032400788c */ /* 0x000fcc000bf05270 */
[----:B------:R-:W-:-:S13]  /*64c0*/  PLOP3.LUT P0, PT, PT, PT, UP0, 0x80, 0x0 ;  /* 0x000000000000781c */ /* 0x000fda0003f0f008 */
[----:B------:R-:W-:Y:S05]  /*64d0*/  @!P0 BRA `(.L_x_1328) ;  /* 0x0000000000048947 */ /* 0x000fea0003800000 */
[----:B------:R-:W-:Y:S01]  /*64e0*/  BPT.TRAP 0x1 ;  /* 0x000000040000795c */ /* 0x000fe20000300000 */
.L_x_1328:
[----:B------:R-:W2:Y:S01]  /*64f0*/  LDL R4, [R1+0x18] ;  /* 0x0000180001047983 */ /* 0x000ea20000100800 */
[----:B------:R-:W-:Y:S01]  /*6500*/  IMAD R68, R23, 0x8, R18 ;  /* 0x0000000817447824 */ /* 0x000fe200078e0212 */
[----:B------:R-:W-:Y:S01]  /*6510*/  BSSY B1, `(.L_x_1329) ;  /* 0x0000005000017945 */ /* 0x000fe20003800000 */
[----:B------:R-:W-:Y:S02]  /*6520*/  SHF.R.S32.HI R76, RZ, 0x1f, R77 ;  /* 0x0000001fff4c7819 */ /* 0x000fe4000001144d */
[----:B--2---:R-:W-:-:S04]  /*6530*/  SHF.L.U32 R79, R4, 0x1f, RZ ;  /* 0x0000001f044f7819 */ /* 0x004fc800000006ff */
[----:B------:R-:W0:Y:S02]  /*6540*/  SYNCS.PHASECHK.TRANS64.TRYWAIT P5, [R68+URZ+0x19c90], R79 ;  /* 0x019c904f440075a7 */ /* 0x000e2400080a017f */
[----:B0-----:R-:W-:Y:S05]  /*6550*/  @!P5 BRA `(.L_x_1330) ;  /* 0x000001b400a4d947 */ /* 0x001fea0003800000 */
.L_x_1647:
[----:B------:R-:W-:Y:S05]  /*6560*/  BSYNC B1 ;  /* 0x0000000000017941 */ /* 0x000fea0003800000 */
.L_x_1329:
        /* <DEDUP_REMOVED lines=29> */
.L_x_1651:
[----:B------:R-:W-:Y:S05]  /*6740*/  @!P5 BRA `(.L_x_1305) ;  /* 0x000000000050d947 */ /* 0x000fea0003800000 */
[----:B------:R-:W4:Y:S01]  /*6750*/  LDL R10, [R1+0x28] ;  /* 0x00002800010a7983 */ /* 0x000f220000100800 */
[----:B------:R-:W-:-:S03]  /*6760*/  ULDC UR4, c[0x0][0x2f4] ;  /* 0x0000bd0000047ab9 */ /* 0x000fc60000000800 */
[----:B------:R-:W5:Y:S04]  /*6770*/  LDL R12, [R1+0x14] ;  /* 0x00001400010c7983 */ /* 0x000f680000100800 */
        /* <DEDUP_REMOVED lines=11> */
[----:B-----5:R-:W-:-:S03]  /*6830*/  ISETP.GE.AND P6, PT, R12, UR4, PT ;  /* 0x000000040c007c0c */ /* 0x020fc6000bfc6270 */
[----:B--2---:R1:W-:Y:S10]  /*6840*/  @!P5 ST.E.128 desc[UR42][R8.64], R4 ;  /* 0x000000040800d985 */ /* 0x0043f4000c101d2a */
[----:B------:R-:W2:Y:S01]  /*6850*/  @!P6 LDS.128 R4, [R69+0x15800] ;  /* 0x015800004504e984 */ /* 0x000ea20000000c00 */
[----:B-1----:R-:W-:-:S05]  /*6860*/  @!P6 IADD3 R8, P5, R12, R14, RZ ;  /* 0x0000000e0c08e210 */ /* 0x002fca0007fbe0ff */
[----:B------:R-:W-:-:S05]  /*6870*/  @!P6 IMAD.X R9, R29, 0x1, R11, P5 ;  /* 0x000000011d09e824 */ /* 0x000fca00028e060b */
[----:B--2---:R4:W-:Y:S03]  /*6880*/  @!P6 ST.E.128 desc[UR42][R8.64], R4 ;  /* 0x000000040800e985 */ /* 0x0049e6000c101d2a */
.L_x_1305:
[----:B------:R-:W-:Y:S05]  /*6890*/  BSYNC B0 ;  /* 0x0000000000007941 */ /* 0x000fea0003800000 */
.L_x_1296:
        /* <DEDUP_REMOVED lines=11> */
[----:B------:R-:W-:-:S05]  /*6950*/  @!P5 VIADD R4, R68, 0x19ca0 ;  /* 0x00019ca04404d836 */ /* 0x000fca0000000000 */
[----:B------:R-:W-:-:S04]  /*6960*/  @!P5 PRMT R4, RZ, 0x654, R4 ;  /* 0x00000654ff04d816 */ /* 0x000fc80000000004 */
[----:B------:R1:W-:Y:S01]  /*6970*/  @!P5 SYNCS.ARRIVE.TRANS64.RED.A1T0 RZ, [R4+URZ], RZ ;  /* 0x000000ff04ffd9a7 */ /* 0x0003e2000810043f */
[----:B------:R-:W-:Y:S05]  /*6980*/  @!P0 BRA `(.L_x_1333) ;  /* 0x0000000000048947 */ /* 0x000fea0003800000 */
[----:B------:R-:W-:Y:S01]  /*6990*/  BPT.TRAP 0x1 ;  /* 0x000000040000795c */ /* 0x000fe20000300000 */
.L_x_1333:
[----:B------:R-:W-:Y:S05]  /*69a0*/  BSYNC B0 ;  /* 0x0000000000007941 */ /* 0x000fea0003800000 */
.L_x_1332:
[----:B------:R-:W0:Y:S01]  /*69b0*/  SYNCS.PHASECHK.TRANS64.TRYWAIT P0, [R68+URZ+0x19cb0], R79 ;  /* 0x019cb04f440075a7 */ /* 0x000e22000800017f */
[----:B------:R-:W-:Y:S04]  /*69c0*/  BSSY B0, `(.L_x_1334) ;  /* 0x0000002000007945 */ /* 0x000fe80003800000 */
[----:B0-----:R-:W-:Y:S05]  /*69d0*/  @!P0 BRA `(.L_x_1335) ;  /* 0x000001b000dc8947 */ /* 0x001fea0003800000 */
.L_x_1652:
[----:B------:R-:W-:Y:S05]  /*69e0*/  BSYNC B0 ;  /* 0x0000000000007941 */ /* 0x000fea0003800000 */
.L_x_1334:
        /* <DEDUP_REMOVED lines=28> */
[----:B---3--:R-:W3:Y:S04]  /*6bb0*/  LDL R14, [R1+0x14] ;  /* 0x00001400010e7983 */ /* 0x008ee80000100800 */
        /* <DEDUP_REMOVED lines=11> */
[----:B---3--:R-:W-:-:S03]  /*6c70*/  ISETP.GE.AND P6, PT, R14, UR4, PT ;  /* 0x000000040e007c0c */ /* 0x008fc6000bfc6270 */
[----:B--2---:R1:W-:Y:S10]  /*6c80*/  @!P0 ST.E.128 desc[UR42][R8.64], R4 ;  /* 0x0000000408008985 */ /* 0x0043f4000c101d2a */
[----:B------:R-:W2:Y:S01]  /*6c90*/  @!P6 LDS.128 R4, [R69+0xb000] ;  /* 0x00b000004504e984 */ /* 0x000ea20000000c00 */
[----:B-1----:R-:W-:-:S05]  /*6ca0*/  @!P6 IADD3 R8, P0, R14, R13, RZ ;  /* 0x0000000d0e08e210 */ /* 0x002fca0007f1e0ff */
[----:B------:R-:W-:-:S05]  /*6cb0*/  @!P6 IMAD.X R9, R11, 0x1, R12, P0 ;  /* 0x000000010b09e824 */ /* 0x000fca00000e060c */
[----:B--2---:R1:W-:Y:S03]  /*6cc0*/  @!P6 ST.E.128 desc[UR42][R8.64], R4 ;  /* 0x000000040800e985 */ /* 0x0043e6000c101d2a */
.L_x_1337:
[----:B------:R-:W-:Y:S05]  /*6cd0*/  BSYNC B0 ;  /* 0x0000000000007941 */ /* 0x000fea0003800000 */
.L_x_1336:
[----:B-1----:R-:W5:Y:S01]  /*6ce0*/  LDL.LU R5, [R1+0x18] ;  /* 0x0000180001057983 */ /* 0x002f620000300800 */
[----:B0-----:R-:W-:Y:S01]  /*6cf0*/  @!P5 VIADD R68, R68, 0x19cc0 ;  /* 0x00019cc04444d836 */ /* 0x001fe20000000000 */
[----:B------:R-:W-:Y:S01]  /*6d00*/  PLOP3.LUT P0, PT, PT, PT, PT, 0x8, 0x0 ;  /* 0x000000000000781c */ /* 0x000fe20003f0e170 */
[----:B------:R-:W-:Y:S01]  /*6d10*/  VIADD R23, R23, 0x1 ;  /* 0x0000000117177836 */ /* 0x000fe20000000000 */
[----:B------:R-:W-:Y:S01]  /*6d20*/  @!PT LDS RZ, [RZ] ;  /* 0x00000000fffff984 */ /* 0x000fe20000000800 */
[----:B------:R-:W-:Y:S01]  /*6d30*/  @!PT LDS RZ, [RZ] ;  /* 0x00000000fffff984 */ /* 0x000fe20000000800 */
[----:B------:R-:W-:Y:S01]  /*6d40*/  @!PT LDS RZ, [RZ] ;  /* 0x00000000fffff984 */ /* 0x000fe20000000800 */
[----:B------:R-:W-:Y:S01]  /*6d50*/  @!PT LDS RZ, [RZ] ;  /* 0x00000000fffff984 */ /* 0x000fe20000000800 */
[----:B------:R0:W-:Y:S06]  /*6d60*/  MEMBAR.ALL.CTA ;  /* 0x0000000000007992 */ /* 0x0001ec0000008000 */
[----:B0-----:R-:W0:Y:S01]  /*6d70*/  FENCE.VIEW.ASYNC.S ;  /* 0x00000000000073c6 */ /* 0x001e220000000000 */
[----:B------:R-:W-:Y:S01]  /*6d80*/  @!P5 PRMT R68, RZ, 0x654, R68 ;  /* 0x00000654ff44d816 */ /* 0x000fe20000000044 */
[----:B0-----:R0:W-:Y:S06]  /*6d90*/  BAR.SYNC.DEFER_BLOCKING R54, 0x80 ;  /* 0x000200360000751d */ /* 0x0011ec0000010000 */
[----:B------:R0:W-:Y:S01]  /*6da0*/  @!P5 SYNCS.ARRIVE.TRANS64.RED.A1T0 RZ, [R68+URZ], RZ ;  /* 0x000000ff44ffd9a7 */ /* 0x0001e2000810043f */
[----:B------:R-:W-:-:S04]  /*6db0*/  ISETP.NE.AND P5, PT, R23, 0x2, PT ;  /* 0x000000021700780c */ /* 0x000fc80003fa5270 */
[----:B------:R-:W-:Y:S02]  /*6dc0*/  SEL R4, RZ, 0x1, P5 ;  /* 0x00000001ff047807 */ /* 0x000fe40002800000 */
[----:B------:R-:W-:Y:S02]  /*6dd0*/  SEL R23, R23, RZ, P5 ;  /* 0x000000ff17177207 */ /* 0x000fe40002800000 */
[----:B-----5:R-:W-:-:S05]  /*6de0*/  LOP3.LUT R5, R5, R4, RZ, 0x3c, !PT ;  /* 0x0000000405057212 */ /* 0x020fca00078e3cff */
[----:B------:R0:W-:Y:S01]  /*6df0*/  STL [R1+0x18], R5 ;  /* 0x0000180501007387 */ /* 0x0001e20000100800 */
[----:B------:R-:W-:Y:S05]  /*6e00*/  @P4 BRA `(.L_x_1338) ;  /* 0xffffffb400a04947 */ /* 0x000fea000383ffff */
.L_x_1291:
[----:B------:R-:W-:Y:S04]  /*6e10*/  BSSY B0, `(.L_x_1339) ;  /* 0x0000004000007945 */ /* 0x000fe80003800000 */
[----:B------:R-:W-:Y:S05]  /*6e20*/  @P0 BRA `(.L_x_1340) ;  /* 0x0000000000080947 */ /* 0x000fea0003800000 */
[----:B------:R-:W1:Y:S02]  /*6e30*/  FENCE.VIEW.ASYNC.G ;  /* 0x00000000000073c6 */ /* 0x000e640000000100 */
[----:B-1----:R-:W-:Y:S06]  /*6e40*/  BAR.ARV 0xc, 0x200 ;  /* 0x0308000000007b1d */ /* 0x002fec0000002000 */
.L_x_1340:
[----:B------:R-:W-:Y:S05]  /*6e50*/  BSYNC B0 ;  /* 0x0000000000007941 */ /* 0x000fea0003800000 */
.L_x_1339:
[----:B------:R-:W-:Y:S01]  /*6e60*/  ULDC.64 UR4, c[0x0][0x990] ;  /* 0x0002640000047ab9 */ /* 0x000fe20000000a00 */
[----:B------:R-:W-:Y:S01]  /*6e70*/  ULDC.64 UR6, c[0x0][0x998] ;  /* 0x0002660000067ab9 */ /* 0x000fe20000000a00 */
[----:B------:R-:W-:Y:S01]  /*6e80*/  ISETP.NE.U32.AND P0, PT, RZ, UR4, PT ;  /* 0x00000004ff007c0c */ /* 0x000fe2000bf05070 */
[----:B---3--:R-:W3:Y:S01]  /*6e90*/  LDL R14, [R1+0x2c] ;  /* 0x00002c00010e7983 */ /* 0x008ee20000100800 */
[----:B------:R-:W-:Y:S02]  /*6ea0*/  ISETP.NE.U32.AND P1, PT, RZ, UR6, PT ;  /* 0x00000006ff007c0c */ /* 0x000fe4000bf25070 */
[----:B------:R-:W-:Y:S01]  /*6eb0*/  ISETP.NE.AND.EX P0, PT, RZ, UR5, PT, P0 ;  /* 0x00000005ff007c0c */ /* 0x000fe2000bf05300 */
[----:B------:R-:W3:Y:S01]  /*6ec0*/  LDL R20, [R1+0x8] ;  /* 0x0000080001147983 */ /* 0x000ee20000100800 */
[----:B------:R-:W-:-:S11]  /*6ed0*/  ISETP.NE.AND.EX P1, PT, RZ, UR7, PT, P1 ;  /* 0x00000007ff007c0c */ /* 0x000fd6000bf25310 */
[----:B------:R-:W1:Y:S08]  /*6ee0*/  @P0 LDC.64 R6, c[0x0][0x9a8] ;  /* 0x00026a00ff060b82 */ /* 0x000e700000000a00 */
[----:B------:R-:W0:Y:S01]  /*6ef0*/  @P1 LDC.64 R8, c[0x0][0x9b8] ;  /* 0x00026e00ff081b82 */ /* 0x000e220000000a00 */
[----:B------:R-:W-:-:S07]  /*6f00*/  @P0 SHF.R.S32.HI R3, RZ, 0x1f, R155 ;  /* 0x0000001fff030819 */ /* 0x000fce000001149b */
[----:B----4-:R-:W4:Y:S08]  /*6f10*/  @P0 LDC.64 R10, c[0x0][0x9b0] ;  /* 0x00026c00ff0a0b82 */ /* 0x010f300000000a00 */
[----:B--2---:R-:W2:Y:S01]  /*6f20*/  @P1 LDC.64 R12, c[0x0][0x9c0] ;  /* 0x00027000ff0c1b82 */ /* 0x004ea20000000a00 */
[-C--:B-1----:R-:W-:Y:S01]  /*6f30*/  @P0 IMAD R0, R3, R6.reuse, RZ ;  /* 0x0000000603000224 */ /* 0x082fe200078e02ff */
[----:B0-----:R-:W-:Y:S01]  /*6f40*/  @P1 SHF.R.S32.HI R5, RZ, 0x1f, R155 ;  /* 0x0000001fff051819 */ /* 0x001fe2000001149b */
[----:B------:R-:W-:-:S04]  /*6f50*/  @P0 IMAD.WIDE.U32 R2, R155, R6, RZ ;  /* 0x000000069b020225 */ /* 0x000fc800078e00ff */
[----:B------:R-:W-:Y:S02]  /*6f60*/  @P0 IMAD R7, R155, R7, R0 ;  /* 0x000000079b070224 */ /* 0x000fe400078e0200 */
[-C--:B------:R-:W-:Y:S01]  /*6f70*/  @P1 IMAD R4, R5, R8.reuse, RZ ;  /* 0x0000000805041224 */ /* 0x080fe200078e02ff */
[--C-:B------:R-:W-:Y:S01]  /*6f80*/  @P0 SHF.R.S32.HI R15, RZ, 0x1f, R154.reuse ;  /* 0x0000001fff0f0819 */ /* 0x100fe2000001149a */
[----:B------:R-:W-:Y:S01]  /*6f90*/  @P0 IMAD.IADD R3, R3, 0x1, R7 ;  /* 0x0000000103030824 */ /* 0x000fe200078e0207 */
[----:B------:R-:W-:Y:S01]  /*6fa0*/  @P1 SHF.R.S32.HI R7, RZ, 0x1f, R154 ;  /* 0x0000001fff071819 */ /* 0x000fe2000001149a */
[C---:B------:R-:W-:Y:S02]  /*6fb0*/  @P1 IMAD R9, R155.reuse, R9, R4 ;  /* 0x000000099b091224 */ /* 0x040fe400078e0204 */
[----:B------:R-:W-:-:S04]  /*6fc0*/  @P1 IMAD.WIDE.U32 R4, R155, R8, RZ ;  /* 0x000000089b041225 */ /* 0x000fc800078e00ff */
[----:B----4-:R-:W-:Y:S02]  /*6fd0*/  @P0 IMAD R0, R15, R10, RZ ;  /* 0x0000000a0f000224 */ /* 0x010fe400078e02ff */
[----:B------:R-:W-:Y:S02]  /*6fe0*/  @P1 IMAD.IADD R5, R5, 0x1, R9 ;  /* 0x0000000105051824 */ /* 0x000fe400078e0209 */
[----:B--2---:R-:W-:Y:S02]  /*6ff0*/  @P1 IMAD R6, R7, R12, RZ ;  /* 0x0000000c07061224 */ /* 0x004fe400078e02ff */
        /* <DEDUP_REMOVED lines=10> */
[----:B------:R-:W-:Y:S01]  /*70a0*/  @P0 LEA.HI.X R5, R2, UR5, R5, 0x2, P2 ;  /* 0x0000000502050c11 */ /* 0x000fe200090f1405 */
[----:B------:R-:W-:Y:S01]  /*70b0*/  IMAD.MOV.U32 R0, RZ, RZ, 0x3f800000 ;  /* 0x3f800000ff007424 */ /* 0x000fe200078e00ff */
[----:B------:R-:W-:Y:S01]  /*70c0*/  @P1 LEA.HI.X R9, R6, UR7, R3, 0x2, P3 ;  /* 0x0000000706091c11 */ /* 0x000fe200098f1403 */
[----:B------:R-:W0:Y:S02]  /*70d0*/  LDC R2, c[0x0][0x448] ;  /* 0x00011200ff027b82 */ /* 0x000e240000000800 */
[----:B------:R1:W2:Y:S04]  /*70e0*/  @P0 LDG.E R7, desc[UR42][R4.64] ;  /* 0x0000002a04070981 */ /* 0x0002a8000c1e1900 */
[----:B------:R-:W2:Y:S01]  /*70f0*/  @P1 LDG.E R0, desc[UR42][R8.64] ;  /* 0x0000002a08001981 */ /* 0x000ea2000c1e1900 */
[----:B0-----:R-:W-:-:S02]  /*7100*/  ISETP.NE.AND P1, PT, R2, 0x1, PT ;  /* 0x000000010200780c */ /* 0x001fc40003f25270 */
[----:B------:R-:W0:Y:S11]  /*7110*/  LDC.64 R2, c[0x0][0x9e0] ;  /* 0x00027800ff027b82 */ /* 0x000e360000000a00 */
[----:B------:R-:W4:Y:S08]  /*7120*/  @P1 LDC R11, c[0x0][0x44c] ;  /* 0x00011300ff0b1b82 */ /* 0x000f300000000800 */
[----:B------:R-:W1:Y:S01]  /*7130*/  @P1 LDC R10, c[0x0][0x450] ;  /* 0x00011400ff0a1b82 */ /* 0x000e620000000800 */
[----:B0-----:R-:W-:Y:S01]  /*7140*/  ISETP.GE.AND P2, PT, R3, 0x1, PT ;  /* 0x000000010300780c */ /* 0x001fe20003f46270 */
[----:B---3--:R-:W-:-:S04]  /*7150*/  VIADD R6, R14, 0xbf ;  /* 0x000000bf0e067836 */ /* 0x008fc80000000000 */
[----:B----4-:R-:W-:Y:S01]  /*7160*/  @P1 IMAD.HI.U32 R11, R6, R11, RZ ;  /* 0x0000000b060b1227 */ /* 0x010fe200078e00ff */
[----:B-1----:R-:W-:-:S04]  /*7170*/  IADD3 R5, R20, 0x1, -R157 ;  /* 0x0000000114057810 */ /* 0x002fc80007ffe89d */
[----:B------:R-:W-:-:S05]  /*7180*/  @P1 SHF.R.U32.HI R6, RZ, R10, R11 ;  /* 0x0000000aff061219 */ /* 0x000fca000001160b */
[----:B------:R-:W-:-:S04]  /*7190*/  IMAD.IADD R5, R5, 0x1, R6 ;  /* 0x0000000105057824 */ /* 0x000fc800078e0206 */
[----:B------:R-:W-:Y:S02]  /*71a0*/  IMAD.IADD R4, R5, 0x1, R2 ;  /* 0x0000000105047824 */ /* 0x000fe400078e0202 */
[----:B--2---:R-:W-:-:S04]  /*71b0*/  FMUL.FTZ R0, R7, R0 ;  /* 0x0000000007007220 */ /* 0x004fc80000410000 */
[----:B------:R-:W-:Y:S01]  /*71c0*/  FMUL.FTZ R2, R0, UR4 ;  /* 0x0000000400027c20 */ /* 0x000fe20008410000 */
[----:B------:R-:W-:Y:S06]  /*71d0*/  @!P2 BRA `(.L_x_1341) ;  /* 0x000000000048a947 */ /* 0x000fec0003800000 */
        /* <DEDUP_REMOVED lines=11> */
.L_x_1343:
[----:B------:R-:W-:-:S13]  /*7290*/  ISETP.NE.AND P0, PT, R3, 0x1, PT ;  /* 0x000000010300780c */ /* 0x000fda0003f05270 */
[----:B------:R-:W0:Y:S02]  /*72a0*/  @P0 LDC.64 R6, c[0x0][0x9e8] ;  /* 0x00027a00ff060b82 */ /* 0x000e240000000a00 */
[----:B0-----:R-:W-:-:S05]  /*72b0*/  @P0 IMAD.HI.U32 R6, R0, R6, RZ ;  /* 0x0000000600060227 */ /* 0x001fca00078e00ff */
[----:B------:R-:W-:-:S07]  /*72c0*/  @P0 SHF.R.U32.HI R0, RZ, R7, R6 ;  /* 0x00000007ff000219 */ /* 0x000fce0000011606 */
.L_x_1344:
[----:B------:R-:W-:Y:S05]  /*72d0*/  BSYNC B0 ;  /* 0x0000000000007941 */ /* 0x000fea0003800000 */
.L_x_1342:
[----:B------:R-:W-:-:S05]  /*72e0*/  IMAD R5, R0, R3, R3 ;  /* 0x0000000300057224 */ /* 0x000fca00078e0203 */
[----:B------:R-:W-:-:S07]  /*72f0*/  VIMNMX R4, R4, R5, PT ;  /* 0x0000000504047248 */ /* 0x000fce0003fe0100 */
.L_x_1341:
[----:B------:R-:W0:Y:S01]  /*7300*/  @P1 LDC R0, c[0x0][0x44c] ;  /* 0x00011300ff001b82 */ /* 0x000e220000000800 */
[----:B------:R-:W-:Y:S01]  /*7310*/  VIADD R4, R4, 0x7f ;  /* 0x0000007f04047836 */ /* 0x000fe20000000000 */
[----:B------:R-:W-:Y:S01]  /*7320*/  ULDC UR4, c[0x0][0x9dc] ;  /* 0x0002770000047ab9 */ /* 0x000fe20000000800 */
[----:B------:R-:W-:-:S03]  /*7330*/  IMAD.MOV.U32 R7, RZ, RZ, R14 ;  /* 0x000000ffff077224 */ /* 0x000fc600078e000e */
[----:B------:R-:W-:Y:S02]  /*7340*/  SHF.R.S32.HI R5, RZ, 0x1f, R4 ;  /* 0x0000001fff057819 */ /* 0x000fe40000011404 */
[----:B------:R-:W1:Y:S02]  /*7350*/  @P1 LDC R9, c[0x0][0x450] ;  /* 0x00011400ff091b82 */ /* 0x000e640000000800 */
[----:B------:R-:W-:Y:S01]  /*7360*/  LEA.HI R5, R5, R4, RZ, 0x7 ;  /* 0x0000000405057211 */ /* 0x000fe200078f38ff */
[----:B0-----:R-:W-:-:S05]  /*7370*/  @P1 IMAD.HI.U32 R0, R14, R0, RZ ;  /* 0x000000000e001227 */ /* 0x001fca00078e00ff */
[----:B-1----:R-:W-:Y:S02]  /*7380*/  @P1 SHF.R.U32.HI R7, RZ, R9, R0 ;  /* 0x00000009ff071219 */ /* 0x002fe40000011600 */
[----:B------:R-:W-:-:S03]  /*7390*/  SHF.R.S32.HI R0, RZ, 0x7, R5 ;  /* 0x00000007ff007819 */ /* 0x000fc60000011405 */
[----:B------:R-:W-:Y:S01]  /*73a0*/  IMAD.IADD R4, R88, 0x1, R7 ;  /* 0x0000000158047824 */ /* 0x000fe200078e0207 */
[----:B------:R-:W-:-:S03]  /*73b0*/  VIMNMX R89, R25, R0, PT ;  /* 0x0000000019597248 */ /* 0x000fc60003fe0100 */
        /* <DEDUP_REMOVED lines=12> */
.L_x_1347:
[----:B------:R-:W-:-:S13]  /*7480*/  ISETP.NE.AND P0, PT, R3, 0x1, PT ;  /* 0x000000010300780c */ /* 0x000fda0003f05270 */
[----:B------:R-:W0:Y:S02]  /*7490*/  @P0 LDC.64 R6, c[0x0][0x9e8] ;  /* 0x00027a00ff060b82 */ /* 0x000e240000000a00 */
[----:B0-----:R-:W-:-:S05]  /*74a0*/  @P0 IMAD.HI.U32 R6, R4, R6, RZ ;  /* 0x0000000604060227 */ /* 0x001fca00078e00ff */
[----:B------:R-:W-:-:S07]  /*74b0*/  @P0 SHF.R.U32.HI R4, RZ, R7, R6 ;  /* 0x00000007ff040219 */ /* 0x000fce0000011606 */
.L_x_1348:
[----:B------:R-:W-:Y:S05]  /*74c0*/  BSYNC B0 ;  /* 0x0000000000007941 */ /* 0x000fea0003800000 */
.L_x_1346:
[----:B------:R-:W-:-:S05]  /*74d0*/  IMAD R3, R4, R3, RZ ;  /* 0x0000000304037224 */ /* 0x000fca00078e02ff */
[----:B------:R-:W-:-:S07]  /*74e0*/  VIMNMX R0, R0, R3, !PT ;  /* 0x0000000300007248 */ /* 0x000fce0007fe0100 */
.L_x_1345:
[----:B------:R-:W-:Y:S02]  /*74f0*/  SHF.R.S32.HI R3, RZ, 0x1f, R0 ;  /* 0x0000001fff037819 */ /* 0x000fe40000011400 */
[----:B------:R-:W-:Y:S02]  /*7500*/  CS2R R20, SRZ ;  /* 0x0000000000147805 */ /* 0x000fe4000001ff00 */
[----:B------:R-:W-:Y:S02]  /*7510*/  PLOP3.LUT P0, PT, PT, PT, PT, 0x80, 0x0 ;  /* 0x000000000000781c */ /* 0x000fe40003f0f070 */
[----:B------:R-:W-:Y:S02]  /*7520*/  CS2R R134, SRZ ;  /* 0x0000000000867805 */ /* 0x000fe4000001ff00 */
[----:B------:R-:W-:Y:S02]  /*7530*/  LEA.HI R3, R3, R0, RZ, 0x7 ;  /* 0x0000000003037211 */ /* 0x000fe400078f38ff */
[----:B------:R-:W-:-:S02]  /*7540*/  CS2R R26, SRZ ;  /* 0x00000000001a7805 */ /* 0x000fc4000001ff00 */
[----:B------:R-:W-:Y:S02]  /*7550*/  CS2R R14, SRZ ;  /* 0x00000000000e7805 */ /* 0x000fe4000001ff00 */
[----:B------:R-:W-:Y:S02]  /*7560*/  CS2R R128, SRZ ;  /* 0x0000000000807805 */ /* 0x000fe4000001ff00 */
[----:B------:R-:W-:Y:S01]  /*7570*/  SHF.R.S32.HI R3, RZ, 0x7, R3 ;  /* 0x00000007ff037819 */ /* 0x000fe20000011403 */
[----:B------:R-:W-:Y:S01]  /*7580*/  IMAD.MOV.U32 R25, RZ, RZ, RZ ;  /* 0x000000ffff197224 */ /* 0x000fe200078e00ff */
[----:B------:R-:W-:Y:S02]  /*7590*/  CS2R R12, SRZ ;  /* 0x00000000000c7805 */ /* 0x000fe4000001ff00 */
[----:B------:R-:W-:Y:S02]  /*75a0*/  CS2R R126, SRZ ;  /* 0x00000000007e7805 */ /* 0x000fe4000001ff00 */
[----:B------:R-:W-:-:S02]  /*75b0*/  VIMNMX R4, RZ, R3, !PT ;  /* 0x00000003ff047248 */ /* 0x000fc40007fe0100 */
[----:B------:R-:W-:Y:S02]  /*75c0*/  CS2R R28, SRZ ;  /* 0x00000000001c7805 */ /* 0x000fe4000001ff00 */
[----:B------:R-:W-:Y:S02]  /*75d0*/  CS2R R120, SRZ ;  /* 0x0000000000787805 */ /* 0x000fe4000001ff00 */
[----:B------:R-:W-:Y:S02]  /*75e0*/  CS2R R10, SRZ ;  /* 0x00000000000a7805 */ /* 0x000fe4000001ff00 */
[----:B------:R-:W-:Y:S01]  /*75f0*/  ISETP.GT.AND P1, PT, R89, R4, PT ;  /* 0x000000045900720c */ /* 0x000fe20003f24270 */
[----:B------:R0:W-:Y:S01]  /*7600*/  STL [R1+0x4c], R4 ;  /* 0x00004c0401007387 */ /* 0x0001e20000100800 */
        /* <DEDUP_REMOVED lines=11> */
[----:B------:R-:W-:Y:S01]  /*76c0*/  CS2R R94, SRZ ;  /* 0x00000000005e7805 */ /* 0x000fe2000001ff00 */
[----:B------:R-:W-:Y:S01]  /*76d0*/  IMAD.MOV.U32 R36, RZ, RZ, RZ ;  /* 0x000000ffff247224 */ /* 0x000fe200078e00ff */
[----:B0-----:R-:W-:Y:S01]  /*76e0*/  CS2R R4, SRZ ;  /* 0x0000000000047805 */ /* 0x001fe2000001ff00 */
[----:B------:R-:W-:Y:S02]  /*76f0*/  IMAD.MOV.U32 R93, RZ, RZ, RZ ;  /* 0x000000ffff5d7224 */ /* 0x000fe400078e00ff */
        /* <DEDUP_REMOVED lines=34> */
.L_x_1351:
[----:B------:R-:W-:Y:S05]  /*7920*/  BSYNC B6 ;  /* 0x0000000000067941 */ /* 0x000fea0003800000 */
.L_x_1350:
        /* <DEDUP_REMOVED lines=13> */
.L_x_1355:
[----:B-1----:R1:W2:Y:S02]  /*7a00*/  SYNCS.PHASECHK.TRANS64.TRYWAIT P0, [R18+URZ+0x19c00], R3 ;  /* 0x019c0003120075a7 */ /* 0x0022a4000800017f */
[----:B--2---:R-:W-:Y:S05]  /*7a10*/  @!P0 NANOSLEEP.SYNCS 0x989680 ;  /* 0x009896800000895d */ /* 0x004fea0003900000 */
[----:B------:R-:W2:Y:S02]  /*7a20*/  @!P0 SYNCS.PHASECHK.TRANS64 P0, [R18+URZ+0x19c00], R3 ;  /* 0x019c0003120085a7 */ /* 0x000ea4000800007f */
[----:B--2---:R-:W-:Y:S05]  /*7a30*/  @!P0 BRA `(.L_x_1355) ;  /* 0xfffffffc00f08947 */ /* 0x004fea000383ffff */
.L_x_1354:
[----:B------:R-:W-:Y:S05]  /*7a40*/  BSYNC B0 ;  /* 0x0000000000007941 */ /* 0x000fea0003800000 */
.L_x_1353:
[----:B------:R-:W-:Y:S05]  /*7a50*/  BRA `(.L_x_1356) ;  /* 0x00000044007c7947 */ /* 0x000fea0003800000 */
.L_x_1352:
[----:B------:R-:W-:Y:S01]  /*7a60*/  LOP3.LUT P0, RZ, R26, 0x9f, RZ, 0xc0, !PT ;  /* 0x0000009f1aff7812 */ /* 0x000fe2000780c0ff */
[----:B------:R-:W-:Y:S01]  /*7a70*/  ULDC.64 UR4, c[0x0][0x3f8] ;  /* 0x0000fe0000047ab9 */ /* 0x000fe20000000a00 */
[----:B-----5:R-:W-:Y:S01]  /*7a80*/  SHF.R.S32.HI R0, RZ, 0x1f, R24 ;  /* 0x0000001fff007819 */ /* 0x020fe20000011418 */
[----:B------:R-:W-:Y:S01]  /*7a90*/  ULDC.64 UR6, c[0x0][0x408] ;  /* 0x0001020000067ab9 */ /* 0x000fe20000000a00 */
[----:B------:R-:W-:Y:S01]  /*7aa0*/  IMAD.WIDE.U32 R26, R24, UR4, RZ ;  /* 0x00000004181a7c25 */ /* 0x000fe2000f8e00ff */
[----:B------:R-:W-:Y:S03]  /*7ab0*/  BSSY B6, `(.L_x_1357) ;  /* 0x0000019000067945 */ /* 0x000fe60003800000 */
[C---:B------:R-:W-:Y:S02]  /*7ac0*/  IMAD R3, R0.reuse, UR4, RZ ;  /* 0x0000000400037c24 */ /* 0x040fe4000f8e02ff */
[----:B------:R-:W-:-:S02]  /*7ad0*/  IMAD R5, R0, UR6, RZ ;  /* 0x0000000600057c24 */ /* 0x000fc4000f8e02ff */
[C---:B------:R-:W-:Y:S02]  /*7ae0*/  IMAD R3, R24.reuse, UR5, R3 ;  /* 0x0000000518037c24 */ /* 0x040fe4000f8e0203 */
[C---:B------:R-:W-:Y:S02]  /*7af0*/  IMAD R5, R24.reuse, UR7, R5 ;  /* 0x0000000718057c24 */ /* 0x040fe4000f8e0205 */
[----:B------:R-:W-:-:S04]  /*7b00*/  IMAD.WIDE.U32 R24, R24, UR6, RZ ;  /* 0x0000000618187c25 */ /* 0x000fc8000f8e00ff */
        /* <DEDUP_REMOVED lines=19> */
.L_x_1358:
[----:B------:R-:W-:Y:S05]  /*7c40*/  BSYNC B6 ;  /* 0x0000000000067941 */ /* 0x000fea0003800000 */
.L_x_1357:
[----:B------:R-:W0:Y:S01]  /*7c50*/  S2R R20, SR_TID.X ;  /* 0x0000000000147919 */ /* 0x000e220000002100 */
[----:B------:R-:W-:Y:S01]  /*7c60*/  ULDC.U8 UR4, c[0x0][0x410] ;  /* 0x0001040000047ab9 */ /* 0x000fe20000000000 */
[----:B------:R-:W2:Y:S01]  /*7c70*/  LDL R21, [R1+0x2c] ;  /* 0x00002c0001157983 */ /* 0x000ea20000100800 */
[----:B0-----:R-:W-:-:S03]  /*7c80*/  VIADD R28, R20, 0xffffff80 ;  /* 0xffffff80141c7836 */ /* 0x001fc60000000000 */
[----:B------:R-:W3:Y:S01]  /*7c90*/  LDL R20, [R1+0x50] ;  /* 0x0000500001147983 */ /* 0x000ee20000100800 */
[----:B------:R-:W-:Y:S02]  /*7ca0*/  ISETP.NE.AND P0, PT, RZ, UR4, PT ;  /* 0x00000004ff007c0c */ /* 0x000fe4000bf05270 */
[----:B------:R-:W-:Y:S01]  /*7cb0*/  LEA.HI R39, R28, R28, RZ, 0x1 ;  /* 0x0000001c1c277211 */ /* 0x000fe200078f08ff */
[----:B------:R-:W-:Y:S03]  /*7cc0*/  BSSY B0, `(.L_x_1359) ;  /* 0x0000430000007945 */ /* 0x000fe60003800000 */
[----:B------:R-:W-:-:S05]  /*7cd0*/  SHF.R.S32.HI R39, RZ, 0x1, R39 ;  /* 0x00000001ff277819 */ /* 0x000fca0000011427 */
[----:B--2---:R-:W-:Y:S02]  /*7ce0*/  IMAD.IADD R10, R39, 0x1, R21 ;  /* 0x00000001270a7824 */ /* 0x004fe400078e0215 */
[----:B---3--:R-:W-:Y:S01]  /*7cf0*/  IMAD.IADD R37, R18, 0x1, R20 ;  /* 0x0000000112257824 */ /* 0x008fe200078e0214 */
[----:B------:R-:W-:Y:S06]  /*7d00*/  @!P0 BRA `(.L_x_1360) ;  /* 0x0000001c003c8947 */ /* 0x000fec0003800000 */
[----:B------:R-:W0:Y:S01]  /*7d10*/  LDC R38, c[0x0][0x448] ;  /* 0x00011200ff267b82 */ /* 0x000e220000000800 */
[----:B------:R-:W-:Y:S01]  /*7d20*/  IMAD.MOV.U32 R5, RZ, RZ, R10 ;  /* 0x000000ffff057224 */ /* 0x000fe200078e000a */
[----:B------:R-:W-:Y:S01]  /*7d30*/  ULDC.64 UR4, c[0x0][0x3f8] ;  /* 0x0000fe0000047ab9 */ /* 0x000fe20000000a00 */
[----:B------:R-:W-:Y:S01]  /*7d40*/  IMAD.MOV.U32 R6, RZ, RZ, R26 ;  /* 0x000000ffff067224 */ /* 0x000fe200078e001a */
[----:B------:R-:W-:Y:S01]  /*7d50*/  ULDC.64 UR6, c[0x0][0x408] ;  /* 0x0001020000067ab9 */ /* 0x000fe20000000a00 */
[----:B------:R-:W-:Y:S01]  /*7d60*/  IMAD.MOV.U32 R8, RZ, RZ, R24 ;  /* 0x000000ffff087224 */ /* 0x000fe200078e0018 */
[----:B------:R-:W-:Y:S01]  /*7d70*/  ULDC.64 UR8, c[0x0][0x400] ;  /* 0x0001000000087ab9 */ /* 0x000fe20000000a00 */
[----:B------:R-:W-:Y:S01]  /*7d80*/  IMAD.MOV.U32 R9, RZ, RZ, R31 ;  /* 0x000000ffff097224 */ /* 0x000fe200078e001f */
[----:B0-----:R-:W-:-:S13]  /*7d90*/  ISETP.NE.AND P0, PT, R38, 0x1, PT ;  /* 0x000000012600780c */ /* 0x001fda0003f05270 */
[----:B------:R-:W0:Y:S08]  /*7da0*/  @P0 LDC R3, c[0x0][0x44c] ;  /* 0x00011300ff030b82 */ /* 0x000e300000000800 */
[----:B------:R-:W1:Y:S01]  /*7db0*/  @P0 LDC R7, c[0x0][0x450] ;  /* 0x00011400ff070b82 */ /* 0x000e620000000800 */
[----:B0-----:R-:W-:-:S05]  /*7dc0*/  @P0 IMAD.HI.U32 R0, R10, R3, RZ ;  /* 0x000000030a000227 */ /* 0x001fca00078e00ff */
[----:B-1----:R-:W-:Y:S01]  /*7dd0*/  @P0 SHF.R.U32.HI R5, RZ, R7, R0 ;  /* 0x00000007ff050219 */ /* 0x002fe20000011600 */
[----:B------:R-:W-:-:S03]  /*7de0*/  IMAD.MOV.U32 R7, RZ, RZ, R29 ;  /* 0x000000ffff077224 */ /* 0x000fc600078e001d */
[----:B------:R-:W-:Y:S01]  /*7df0*/  SHF.R.S32.HI R0, RZ, 0x1f, R5 ;  /* 0x0000001fff007819 */ /* 0x000fe20000011405 */
[----:B------:R-:W-:-:S04]  /*7e00*/  IMAD.WIDE.U32 R6, R5, UR4, R6 ;  /* 0x0000000405067c25 */ /* 0x000fc8000f8e0006 */
[----:B------:R-:W-:Y:S02]  /*7e10*/  IMAD R4, R0, UR4, RZ ;  /* 0x0000000400047c24 */ /* 0x000fe4000f8e02ff */
[----:B------:R-:W-:-:S04]  /*7e20*/  IMAD.WIDE.U32 R8, R5, UR6, R8 ;  /* 0x0000000605087c25 */ /* 0x000fc8000f8e0008 */
[----:B------:R-:W-:Y:S02]  /*7e30*/  IMAD R0, R0, UR6, RZ ;  /* 0x0000000600007c24 */ /* 0x000fe4000f8e02ff */
[C---:B------:R-:W-:Y:S01]  /*7e40*/  IMAD R13, R5.reuse, UR5, R4 ;  /* 0x00000005050d7c24 */ /* 0x040fe2000f8e0204 */
[----:B------:R-:W-:Y:S01]  /*7e50*/  ULDC.64 UR4, c[0x0][0x3e8] ;  /* 0x0000fa0000047ab9 */ /* 0x000fe20000000a00 */
[----:B------:R-:W-:Y:S01]  /*7e60*/  IMAD R11, R5, UR7, R0 ;  /* 0x00000007050b7c24 */ /* 0x000fe2000f8e0200 */
[----:B------:R-:W-:Y:S01]  /*7e70*/  IADD3 R3, P0, R6, UR4, RZ ;  /* 0x0000000406037c10 */ /* 0x000fe2000ff1e0ff */
[----:B------:R-:W-:Y:S01]  /*7e80*/  UMOV UR4, 0xffffffff ;  /* 0xffffffff00047882 */ /* 0x000fe20000000000 */
[----:B------:R-:W-:Y:S02]  /*7e90*/  IADD3 R5, P1, R8, UR8, RZ ;  /* 0x0000000808057c10 */ /* 0x000fe4000ff3e0ff */
[----:B------:R-:W-:Y:S02]  /*7ea0*/  IADD3.X R13, R7, UR5, R13, P0, !PT ;  /* 0x00000005070d7c10 */ /* 0x000fe400087fe40d */
[----:B------:R-:W-:Y:S01]  /*7eb0*/  IADD3.X R4, R9, UR9, R11, P1, !PT ;  /* 0x0000000909047c10 */ /* 0x000fe20008ffe40b */
[----:B------:R-:W-:Y:S08]  /*7ec0*/  BRA.DIV UR4, `(.L_x_1361) ;  /* 0x0000019e04b47947 */ /* 0x000ff0000b800000 */
[----:B------:R0:W1:Y:S04]  /*7ed0*/  SHFL.IDX PT, R0, R13, RZ, 0x1e1f ;  /* 0x001e1fff0d007589 */ /* 0x00006800000e0000 */
[----:B------:R-:W2:Y:S04]  /*7ee0*/  SHFL.IDX PT, R3, R3, RZ, 0x1e1f ;  /* 0x001e1fff03037589 */ /* 0x000ea800000e0000 */
[----:B------:R-:W3:Y:S04]  /*7ef0*/  SHFL.IDX PT, R4, R4, RZ, 0x1e1f ;  /* 0x001e1fff04047589 */ /* 0x000ee800000e0000 */
[----:B------:R0:W4:Y:S02]  /*7f00*/  SHFL.IDX PT, R14, R5, RZ, 0x1e1f ;  /* 0x001e1fff050e7589 */ /* 0x00012400000e0000 */
.L_x_1658:
[----:B------:R-:W5:Y:S01]  /*7f10*/  LDL R6, [R1+0x60] ;  /* 0x0000600001067983 */ /* 0x000f620000100800 */
[----:B------:R-:W-:Y:S01]  /*7f20*/  IMAD R38, R157, R38, RZ ;  /* 0x000000269d267224 */ /* 0x000fe200078e02ff */
[----:B------:R-:W-:Y:S01]  /*7f30*/  BSSY B1, `(.L_x_1362) ;  /* 0x000002f000017945 */ /* 0x000fe20003800000 */
[----:B------:R-:W-:Y:S02]  /*7f40*/  CS2R R26, SRZ ;  /* 0x00000000001a7805 */ /* 0x000fe4000001ff00 */
[----:B------:R-:W-:Y:S02]  /*7f50*/  CS2R R20, SRZ ;  /* 0x0000000000147805 */ /* 0x000fe4000001ff00 */
[----:B------:R-:W-:Y:S02]  /*7f60*/  CS2R R8, SRZ ;  /* 0x0000000000087805 */ /* 0x000fe4000001ff00 */
[----:B------:R-:W-:Y:S02]  /*7f70*/  ISETP.GE.AND P0, PT, R10, R38, PT ;  /* 0x000000260a00720c */ /* 0x000fe40003f06270 */
[----:B------:R-:W-:-:S02]  /*7f80*/  CS2R R24, SRZ ;  /* 0x0000000000187805 */ /* 0x000fc4000001ff00 */
[----:B0-----:R-:W-:Y:S02]  /*7f90*/  CS2R R12, SRZ ;  /* 0x00000000000c7805 */ /* 0x001fe4000001ff00 */
[----:B------:R-:W-:Y:S02]  /*7fa0*/  CS2R R10, SRZ ;  /* 0x00000000000a7805 */ /* 0x000fe4000001ff00 */
[----:B-----5:R-:W-:-:S04]  /*7fb0*/  LEA.HI R5, R6, R6, RZ, 0x1 ;  /* 0x0000000606057211 */ /* 0x020fc800078f08ff */
[----:B------:R-:W-:-:S05]  /*7fc0*/  LOP3.LUT R5, R5, 0xfffffffe, RZ, 0xc0, !PT ;  /* 0xfffffffe05057812 */ /* 0x000fca00078ec0ff */
[----:B------:R-:W-:-:S05]  /*7fd0*/  IMAD.IADD R5, R6, 0x1, -R5 ;  /* 0x0000000106057824 */ /* 0x000fca00078e0a05 */
[----:B------:R-:W-:Y:S01]  /*7fe0*/  SHF.L.U32 R5, R5, 0x1f, RZ ;  /* 0x0000001f05057819 */ /* 0x000fe200000006ff */
[----:B------:R-:W-:Y:S06]  /*7ff0*/  @P0 BRA `(.L_x_1363) ;  /* 0x0000000000880947 */ /* 0x000fec0003800000 */
[----:B------:R-:W2:Y:S01]  /*8000*/  LDL.64 R28, [R1+0x20] ;  /* 0x00002000011c7983 */ /* 0x000ea20000100a00 */
[----:B------:R-:W-:-:S03]  /*8010*/  ULDC UR4, c[0x0][0x3f4] ;  /* 0x0000fd0000047ab9 */ /* 0x000fc60000000800 */
[----:B------:R-:W3:Y:S04]  /*8020*/  LDL R32, [R1+0x3c] ;  /* 0x00003c0001207983 */ /* 0x000ee80000100800 */
[----:B------:R-:W4:Y:S04]  /*8030*/  LDL R15, [R1+0x40] ;  /* 0x00004000010f7983 */ /* 0x000f280000100800 */
[----:B------:R-:W4:Y:S04]  /*8040*/  LDL R41, [R1+0x70] ;  /* 0x0000700001297983 */ /* 0x000f280000100800 */
[----:B------:R-:W4:Y:S01]  /*8050*/  LDL R40, [R1+0x6c] ;  /* 0x00006c0001287983 */ /* 0x000f220000100800 */
[----:B------:R-:W-:-:S02]  /*8060*/  CS2R R24, SRZ ;  /* 0x0000000000187805 */ /* 0x000fc4000001ff00 */
[----:B------:R-:W-:Y:S02]  /*8070*/  CS2R R26, SRZ ;  /* 0x00000000001a7805 */ /* 0x000fe4000001ff00 */
[----:B------:R-:W-:Y:S02]  /*8080*/  CS2R R12, SRZ ;  /* 0x00000000000c7805 */ /* 0x000fe4000001ff00 */
[----:B------:R-:W-:Y:S02]  /*8090*/  CS2R R20, SRZ ;  /* 0x0000000000147805 */ /* 0x000fe4000001ff00 */
[----:B------:R-:W-:Y:S02]  /*80a0*/  CS2R R10, SRZ ;  /* 0x00000000000a7805 */ /* 0x000fe4000001ff00 */
[----:B--2---:R-:W-:Y:S02]  /*80b0*/  ISETP.GE.AND P5, PT, R28, UR4, PT ;  /* 0x000000041c007c0c */ /* 0x004fe4000bfa6270 */
[----:B---3--:R-:W-:-:S02]  /*80c0*/  ISETP.GE.AND P1, PT, R32, UR4, PT ;  /* 0x0000000420007c0c */ /* 0x008fc4000bf26270 */
[----:B----4-:R-:W-:-:S09]  /*80d0*/  ISETP.GE.AND P0, PT, R15, UR4, PT ;  /* 0x000000040f007c0c */ /* 0x010fd2000bf06270 */
[----:B------:R-:W-:Y:S02]  /*80e0*/  @!P5 SHF.R.S32.HI R9, RZ, 0x1f, R28 ;  /* 0x0000001fff09d819 */ /* 0x000fe4000001141c */
[CC--:B------:R-:W-:Y:S02]  /*80f0*/  @!P5 IADD3 R6, P2, R28.reuse, R3.reuse, RZ ;  /* 0x000000031c06d210 */ /* 0x0c0fe40007f5e0ff */
[-C--:B------:R-:W-:Y:S02]  /*8100*/  @!P5 IADD3 R28, P3, R28, R14.reuse, RZ ;  /* 0x0000000e1c1cd210 */ /* 0x080fe40007f7e0ff */
[-C--:B------:R-:W-:Y:S01]  /*8110*/  @!P1 IADD3 R30, P4, R32, R3.reuse, RZ ;  /* 0x00000003201e9210 */ /* 0x080fe20007f9e0ff */
[--C-:B-1----:R-:W-:Y:S01]  /*8120*/  @!P5 IMAD.X R7, R0, 0x1, R9.reuse, P2 ;  /* 0x000000010007d824 */ /* 0x102fe200010e0609 */
[-C--:B------:R-:W-:Y:S01]  /*8130*/  @!P1 IADD3 R32, P2, R32, R14.reuse, RZ ;  /* 0x0000000e20209210 */ /* 0x080fe20007f5e0ff */
[----:B------:R-:W-:Y:S01]  /*8140*/  @!P5 IMAD.X R29, R4, 0x1, R9, P3 ;  /* 0x00000001041dd824 */ /* 0x000fe200018e0609 */
[C---:B------:R-:W-:Y:S01]  /*8150*/  @!P0 IADD3 R34, P3, R15.reuse, R3, RZ ;  /* 0x000000030f228210 */ /* 0x040fe20007f7e0ff */
[----:B------:R-:W-:Y:S01]  /*8160*/  @!P1 IMAD.X R31, R0, 0x1, R41, P4 ;  /* 0x00000001001f9824 */ /* 0x000fe200020e0629 */
[----:B------:R-:W-:-:S02]  /*8170*/  @!P0 IADD3 R14, P4, R15, R14, RZ ;  /* 0x0000000e0f0e8210 */ /* 0x000fc40007f9e0ff */
[----:B------:R-:W-:Y:S01]  /*8180*/  CS2R R8, SRZ ;  /* 0x0000000000087805 */ /* 0x000fe2000001ff00 */
[----:B------:R-:W-:Y:S01]  /*8190*/  @!P1 IMAD.X R33, R4, 0x1, R41, P2 ;  /* 0x0000000104219824 */ /* 0x000fe200010e0629 */
[----:B------:R0:W5:Y:S01]  /*81a0*/  @!P5 LD.E.64 R24, desc[UR42][R6.64] ;  /* 0x0000002a0618d980 */ /* 0x000162000c101b00 */
[--C-:B------:R-:W-:Y:S02]  /*81b0*/  @!P0 IMAD.X R35, R0, 0x1, R40.reuse, P3 ;  /* 0x0000000100238824 */ /* 0x100fe400018e0628 */
[----:B------:R-:W-:Y:S01]  /*81c0*/  @!P0 IMAD.X R15, R4, 0x1, R40, P4 ;  /* 0x00000001040f8824 */ /* 0x000fe200020e0628 */
[----:B------:R0:W5:Y:S04]  /*81d0*/  @!P5 LD.E.64 R26, desc[UR42][R28.64] ;  /* 0x0000002a1c1ad980 */ /* 0x000168000c101b00 */
[----:B------:R0:W5:Y:S04]  /*81e0*/  @!P1 LD.E.64 R12, desc[UR42][R30.64] ;  /* 0x0000002a1e0c9980 */ /* 0x000168000c101b00 */
[----:B------:R0:W5:Y:S04]  /*81f0*/  @!P1 LD.E.64 R20, desc[UR42][R32.64] ;  /* 0x0000002a20149980 */ /* 0x000168000c101b00 */
[----:B------:R0:W5:Y:S04]  /*8200*/  @!P0 LD.E.64 R10, desc[UR42][R34.64] ;  /* 0x0000002a220a8980 */ /* 0x000168000c101b00 */
[----:B------:R0:W5:Y:S02]  /*8210*/  @!P0 LD.E.64 R8, desc[UR42][R14.64] ;  /* 0x0000002a0e088980 */ /* 0x000164000c101b00 */
.L_x_1363:
[----:B------:R-:W-:Y:S05]  /*8220*/  BSYNC B1 ;  /* 0x0000000000017941 */ /* 0x000fea0003800000 */
.L_x_1362:
[----:B------:R-:W1:Y:S01]  /*8230*/  SYNCS.PHASECHK.TRANS64.TRYWAIT P0, [R18+URZ+0x19c00], R5 ;  /* 0x019c0005120075a7 */ /* 0x000e62000800017f */
[----:B------:R-:W-:Y:S01]  /*8240*/  IMAD R153, R153, -0xc0, R38 ;  /* 0xffffff4099997824 */ /* 0x000fe200078e0226 */
[----:B------:R-:W-:Y:S04]  /*8250*/  BSSY B1, `(.L_x_1364) ;  /* 0x0000004000017945 */ /* 0x000fe80003800000 */
[----:B------:R-:W-:-:S04]  /*8260*/  VIMNMX R153, R153, 0xc0, PT ;  /* 0x000000c099997848 */ /* 0x000fc80003fe0100 */
[----:B------:R-:W-:Y:S01]  /*8270*/  ISETP.GE.AND P1, PT, R39, R153, PT ;  /* 0x000000992700720c */ /* 0x000fe20003f26270 */
[----:B-1----:R-:W-:-:S12]  /*8280*/  @!P0 BRA `(.L_x_1365) ;  /* 0x0000019c00308947 */ /* 0x002fd80003800000 */
.L_x_1659:
[----:B------:R-:W-:Y:S05]  /*8290*/  BSYNC B1 ;  /* 0x0000000000017941 */ /* 0x000fea0003800000 */
.L_x_1364:
[----:B------:R-:W-:Y:S05]  /*82a0*/  @P1 BRA `(.L_x_1366) ;  /* 0x0000003c00441947 */ /* 0x000fea0003800000 */
[----:B0-----:R-:W4:Y:S01]  /*82b0*/  LDL.64 R6, [R1+0x20] ;  /* 0x0000200001067983 */ /* 0x001f220000100a00 */
[----:B------:R-:W4:Y:S03]  /*82c0*/  LDC R0, c[0x0][0x3f4] ;  /* 0x0000fd00ff007b82 */ /* 0x000f260000000800 */
[----:B---3--:R-:W3:Y:S04]  /*82d0*/  LDL R4, [R1+0x3c] ;  /* 0x00003c0001047983 */ /* 0x008ee80000100800 */
[----:B--2---:R-:W2:Y:S01]  /*82e0*/  LDL R3, [R1+0x40] ;  /* 0x0000400001037983 */ /* 0x004ea20000100800 */
[----:B------:R-:W-:Y:S01]  /*82f0*/  BSSY B1, `(.L_x_1367) ;  /* 0x000007b000017945 */ /* 0x000fe20003800000 */
[----:B----4-:R-:W-:-:S02]  /*8300*/  ISETP.GE.AND P0, PT, R6, R0, PT ;  /* 0x000000000600720c */ /* 0x010fc40003f06270 */
[-C--:B---3--:R-:W-:Y:S02]  /*8310*/  ISETP.GE.AND P1, PT, R4, R0.reuse, PT ;  /* 0x000000000400720c */ /* 0x088fe40003f26270 */
[----:B--2---:R-:W-:-:S09]  /*8320*/  ISETP.GE.AND P2, PT, R3, R0, PT ;  /* 0x000000000300720c */ /* 0x004fd20003f46270 */
[----:B------:R-:W-:Y:S05]  /*8330*/  @P0 BRA `(.L_x_1368) ;  /* 0x0000000400d80947 */ /* 0x000fea0003800000 */
[----:B-1----:R-:W0:Y:S01]  /*8340*/  LDS.128 R4, [R37+0xf000] ;  /* 0x00f0000025047984 */ /* 0x002e220000000c00 */
[----:B-----5:R-:W-:Y:S02]  /*8350*/  SHF.R.U32.HI R15, RZ, 0x8, R25 ;  /* 0x00000008ff0f7819 */ /* 0x020fe40000011619 */
[----:B------:R-:W-:Y:S02]  /*8360*/  LOP3.LUT R14, R25, 0xff, RZ, 0xc0, !PT ;  /* 0x000000ff190e7812 */ /* 0x000fe400078ec0ff */
[----:B------:R-:W-:Y:S02]  /*8370*/  LOP3.LUT R15, R15, 0xff, RZ, 0xc0, !PT ;  /* 0x000000ff0f0f7812 */ /* 0x000fe400078ec0ff */
[----:B------:R-:W-:Y:S02]  /*8380*/  SHF.R.U32.HI R31, RZ, 0x8, R27 ;  /* 0x00000008ff1f7819 */ /* 0x000fe4000001161b */
[----:B------:R-:W-:Y:S02]  /*8390*/  SHF.R.U32.HI R3, RZ, 0x8, R24 ;  /* 0x00000008ff037819 */ /* 0x000fe40000011618 */
[----:B------:R-:W-:-:S02]  /*83a0*/  PRMT R14, R15, 0x7604, R14 ;  /* 0x000076040f0e7816 */ /* 0x000fc4000000000e */
[----:B------:R-:W-:Y:S02]  /*83b0*/  LOP3.LUT R28, R27, 0xff, RZ, 0xc0, !PT ;  /* 0x000000ff1b1c7812 */ /* 0x000fe400078ec0ff */
[----:B------:R-:W-:Y:S02]  /*83c0*/  LOP3.LUT R31, R31, 0xff, RZ, 0xc0, !PT ;  /* 0x000000ff1f1f7812 */ /* 0x000fe400078ec0ff */
[----:B------:R-:W-:Y:S02]  /*83d0*/  SHF.R.U32.HI R30, RZ, 0x10, R27 ;  /* 0x00000010ff1e7819 */ /* 0x000fe4000001161b */
[----:B------:R-:W-:Y:S02]  /*83e0*/  LOP3.LUT R0, R24, 0xff, RZ, 0xc0, !PT ;  /* 0x000000ff18007812 */ /* 0x000fe400078ec0ff */
[----:B------:R-:W-:Y:S02]  /*83f0*/  LOP3.LUT R3, R3, 0xff, RZ, 0xc0, !PT ;  /* 0x000000ff03037812 */ /* 0x000fe400078ec0ff */
[----:B------:R-:W-:-:S02]  /*8400*/  SHF.R.U32.HI R32, RZ, 0x10, R25 ;  /* 0x00000010ff207819 */ /* 0x000fc40000011619 */
[----:B------:R-:W-:Y:S02]  /*8410*/  SHF.R.U32.HI R15, RZ, 0x8, R26 ;  /* 0x00000008ff0f7819 */ /* 0x000fe4000001161a */
[----:B------:R-:W-:Y:S01]  /*8420*/  PRMT R28, R31, 0x7604, R28 ;  /* 0x000076041f1c7816 */ /* 0x000fe2000000001c */
[----:B------:R-:W-:Y:S01]  /*8430*/  IMAD.U32 R31, R30, 0x10000, RZ ;  /* 0x000100001e1f7824 */ /* 0x000fe200078e00ff */
[----:B------:R-:W-:Y:S02]  /*8440*/  PRMT R3, R3, 0x7604, R0 ;  /* 0x0000760403037816 */ /* 0x000fe40000000000 */
[----:B------:R-:W-:Y:S01]  /*8450*/  LOP3.LUT R29, R15, 0xff, RZ, 0xc0, !PT ;  /* 0x000000ff0f1d7812 */ /* 0x000fe200078ec0ff */
[----:B------:R-:W-:Y:S01]  /*8460*/  IMAD.U32 R15, R32, 0x10000, RZ ;  /* 0x00010000200f7824 */ /* 0x000fe200078e00ff */
[----:B------:R-:W-:Y:S02]  /*8470*/  LOP3.LUT R0, R26, 0xff, RZ, 0xc0, !PT ;  /* 0x000000ff1a007812 */ /* 0x000fe400078ec0ff */
[----:B------:R-:W-:-:S02]  /*8480*/  LOP3.LUT R31, R28, 0xff0000, R31, 0xf8, !PT ;  /* 0x00ff00001c1f7812 */ /* 0x000fc400078ef81f */
[----:B------:R-:W-:Y:S02]  /*8490*/  PRMT R29, R29, 0x7604, R0 ;  /* 0x000076041d1d7816 */ /* 0x000fe40000000000 */
[----:B------:R-:W-:Y:S02]  /*84a0*/  LOP3.LUT R15, R14, 0xff0000, R15, 0xf8, !PT ;  /* 0x00ff00000e0f7812 */ /* 0x000fe400078ef80f */
[--C-:B------:R-:W-:Y:S02]  /*84b0*/  LOP3.LUT R29, R29, 0xff0000, R26.reuse, 0xf8, !PT ;  /* 0x00ff00001d1d7812 */ /* 0x100fe400078ef81a */
[----:B------:R-:W-:Y:S02]  /*84c0*/  LOP3.LUT R31, R31, 0xff000000, R27, 0xf8, !PT ;  /* 0xff0000001f1f7812 */ /* 0x000fe400078ef81b */
[----:B------:R-:W-:Y:S02]  /*84d0*/  LOP3.LUT R27, R15, 0xff000000, R25, 0xf8, !PT ;  /* 0xff0000000f1b7812 */ /* 0x000fe400078ef819 */
[----:B------:R-:W-:-:S02]  /*84e0*/  LOP3.LUT R30, R29, 0xff000000, R26, 0xf8, !PT ;  /* 0xff0000001d1e7812 */ /* 0x000fc400078ef81a */
[--C-:B------:R-:W-:Y:S02]  /*84f0*/  LOP3.LUT R3, R3, 0xff0000, R24.reuse, 0xf8, !PT ;  /* 0x00ff000003037812 */ /* 0x100fe400078ef818 */
[-C--:B0-----:R-:W-:Y:S02]  /*8500*/  F2FP.F16.E4M3.UNPACK_B R0, R6.reuse.H1 ;  /* 0x00000006ff00723e */ /* 0x081fe400030006ff */
[----:B------:R-:W-:Y:S02]  /*8510*/  F2FP.F16.E4M3.UNPACK_B R32, R31 ;  /* 0x0000001fff20723e */ /* 0x000fe400020006ff */
[----:B------:R-:W-:Y:S01]  /*8520*/  F2FP.F16.E4M3.UNPACK_B R26, R27 ;  /* 0x0000001bff1a723e */ /* 0x000fe200020006ff */
[----:B------:R-:W-:Y:S01]  /*8530*/  HADD2.F32 R15, -RZ, R0.H1_H1 ;  /* 0x30000000ff0f7230 */ /* 0x000fe20000004100 */
        /* <DEDUP_REMOVED lines=8> */
[----:B------:R-:W-:Y:S01]  /*85c0*/  F2FP.F16.E4M3.UNPACK_B R6, R5 ;  /* 0x00000005ff06723e */ /* 0x000fe200020006ff */
        /* <DEDUP_REMOVED lines=16> */
[----:B------:R-:W-:Y:S01]  /*86d0*/  FFMA.FTZ R34, R3, R32, R29 ;  /* 0x0000002003227223 */ /* 0x000fe2000001001d */
[----:B------:R-:W-:Y:S01]  /*86e0*/  HADD2.F32 R14, -RZ, R27.H0_H0 ;  /* 0x2000001bff0e7230 */ /* 0x000fe20000004100 */
[----:B------:R-:W-:Y:S01]  /*86f0*/  F2FP.F16.E4M3.UNPACK_B R4, R4.H1 ;  /* 0x00000004ff04723e */ /* 0x000fe200030006ff */
        /* <DEDUP_REMOVED lines=11> */
[-C--:B------:R-:W-:Y:S01]  /*87b0*/  FMUL.FTZ R24, R3, R14.reuse ;  /* 0x0000000e03187220 */ /* 0x080fe20000410000 */
[----:B------:R-:W-:Y:S02]  /*87c0*/  HADD2.F32 R5, -RZ, R4.H1_H1 ;  /* 0x30000004ff057230 */ /* 0x000fe40000004100 */
        /* <DEDUP_REMOVED lines=8> */
[C---:B------:R-:W-:Y:S01]  /*8850*/  FMUL.FTZ R25, R5.reuse, R26 ;  /* 0x0000001a05197220 */ /* 0x040fe20000410000 */
[----:B------:R-:W-:Y:S02]  /*8860*/  HADD2.F32 R3, -RZ, R0.H1_H1 ;  /* 0x30000000ff037230 */ /* 0x000fe40000004100 */
[----:B------:R-:W-:Y:S02]  /*8870*/  HADD2.F32 R14, -RZ, R14.H0_H0 ;  /* 0x2000000eff0e7230 */ /* 0x000fe40000004100 */
[-C--:B------:R-:W-:Y:S01]  /*8880*/  FMUL.FTZ R29, R5, R15.reuse ;  /* 0x0000000f051d7220 */ /* 0x080fe20000410000 */
[----:B------:R-:W-:Y:S02]  /*8890*/  HADD2.F32 R4, -RZ, R4.H0_H0 ;  /* 0x20000004ff047230 */ /* 0x000fe40000004100 */
[C---:B------:R-:W-:Y:S01]  /*88a0*/  FMUL.FTZ R5, R3.reuse, R24 ;  /* 0x0000001803057220 */ /* 0x040fe20000410000 */
[----:B------:R-:W-:Y:S02]  /*88b0*/  HADD2.F32 R0, -RZ, R0.H0_H0 ;  /* 0x20000000ff007230 */ /* 0x000fe40000004100 */
[----:B------:R-:W-:Y:S01]  /*88c0*/  FMUL.FTZ R3, R3, R14 ;  /* 0x0000000e03037220 */ /* 0x000fe20000410000 */
[C---:B------:R-:W-:Y:S01]  /*88d0*/  FFMA.FTZ R27, R4.reuse, R15, -R25 ;  /* 0x0000000f041b7223 */ /* 0x040fe20000010819 */
[----:B------:R-:W-:Y:S01]  /*88e0*/  FFMA.FTZ R26, R4, R26, R29 ;  /* 0x0000001a041a7223 */ /* 0x000fe2000001001d */
[C---:B------:R-:W-:Y:S01]  /*88f0*/  FFMA.FTZ R25, R0.reuse, R14, -R5 ;  /* 0x0000000e00197223 */ /* 0x040fe20000010805 */
[----:B------:R-:W-:Y:S01]  /*8900*/  FFMA.FTZ R24, R0, R24, R3 ;  /* 0x0000001800187223 */ /* 0x000fe20000010003 */
[----:B------:R-:W-:-:S02]  /*8910*/  HADD2.F32 R4, -RZ, R28.H1_H1 ;  /* 0x3000001cff047230 */ /* 0x000fc40000004100 */
[--C-:B------:R-:W-:Y:S02]  /*8920*/  HADD2.F32 R3, -RZ, R7.reuse.H1_H1 ;  /* 0x30000007ff037230 */ /* 0x100fe40000004100 */
        /* <DEDUP_REMOVED lines=23> */
.L_x_1368:
[----:B------:R-:W-:Y:S05]  /*8aa0*/  BSYNC B1 ;  /* 0x0000000000017941 */ /* 0x000fea0003800000 */
.L_x_1367:
[----:B------:R-:W-:Y:S04]  /*8ab0*/  BSSY B1, `(.L_x_1369) ;  /* 0x000007c000017945 */ /* 0x000fe80003800000 */
[----:B------:R-:W-:Y:S05]  /*8ac0*/  @P1 BRA `(.L_x_1370) ;  /* 0x0000000400e81947 */ /* 0x000fea0003800000 */
[----:B01----:R-:W0:Y:S01]  /*8ad0*/  LDS.128 R4, [R37+0x10800] ;  /* 0x0108000025047984 */ /* 0x003e220000000c00 */
[----:B-----5:R-:W-:Y:S02]  /*8ae0*/  SHF.R.U32.HI R26, RZ, 0x8, R21 ;  /* 0x00000008ff1a7819 */ /* 0x020fe40000011615 */
[----:B------:R-:W-:Y:S02]  /*8af0*/  SHF.R.U32.HI R14, RZ, 0x8, R13 ;  /* 0x00000008ff0e7819 */ /* 0x000fe4000001160d */
[----:B------:R-:W-:Y:S02]  /*8b00*/  SHF.R.U32.HI R24, RZ, 0x8, R20 ;  /* 0x00000008ff187819 */ /* 0x000fe40000011614 */
        /* <DEDUP_REMOVED lines=27> */
[----:B------:R-:W-:Y:S02]  /*8cc0*/  LOP3.LUT R26, R25, 0xff000000, R20, 0xf8, !PT ;  /* 0xff000000191a7812 */ /* 0x000fe400078ef814 */
        /* <DEDUP_REMOVED lines=90> */
.L_x_1370:
[----:B------:R-:W-:Y:S05]  /*9270*/  BSYNC B1 ;  /* 0x0000000000017941 */ /* 0x000fea0003800000 */
.L_x_1369:
[----:B------:R-:W-:Y:S05]  /*9280*/  @P2 BRA `(.L_x_1366) ;  /* 0x0000002c004c2947 */ /* 0x000fea0003800000 */
[----:B012---:R-:W0:Y:S01]  /*9290*/  LDS.128 R4, [R37+0x12000] ;  /* 0x0120000025047984 */ /* 0x007e220000000c00 */
[----:B-----5:R-:W-:Y:S02]  /*92a0*/  SHF.R.U32.HI R13, RZ, 0x8, R11 ;  /* 0x00000008ff0d7819 */ /* 0x020fe4000001160b */
[----:B------:R-:W-:Y:S02]  /*92b0*/  LOP3.LUT R12, R11, 0xff, RZ, 0xc0, !PT ;  /* 0x000000ff0b0c7812 */ /* 0x000fe400078ec0ff */
[----:B------:R-:W-:Y:S02]  /*92c0*/  LOP3.LUT R13, R13, 0xff, RZ, 0xc0, !PT ;  /* 0x000000ff0d0d7812 */ /* 0x000fe400078ec0ff */
[----:B------:R-:W-:Y:S02]  /*92d0*/  SHF.R.U32.HI R21, RZ, 0x8, R9 ;  /* 0x00000008ff157819 */ /* 0x000fe40000011609 */
[----:B------:R-:W-:Y:S02]  /*92e0*/  PRMT R12, R13, 0x7604, R12 ;  /* 0x000076040d0c7816 */ /* 0x000fe4000000000c */
[----:B------:R-:W-:-:S02]  /*92f0*/  SHF.R.U32.HI R24, RZ, 0x10, R11 ;  /* 0x00000010ff187819 */ /* 0x000fc4000001160b */
[----:B------:R-:W-:Y:S02]  /*9300*/  SHF.R.U32.HI R13, RZ, 0x8, R8 ;  /* 0x00000008ff0d7819 */ /* 0x000fe40000011608 */
[----:B------:R-:W-:Y:S02]  /*9310*/  LOP3.LUT R14, R9, 0xff, RZ, 0xc0, !PT ;  /* 0x000000ff090e7812 */ /* 0x000fe400078ec0ff */
[----:B------:R-:W-:Y:S02]  /*9320*/  LOP3.LUT R21, R21, 0xff, RZ, 0xc0, !PT ;  /* 0x000000ff15157812 */ /* 0x000fe400078ec0ff */
[----:B------:R-:W-:Y:S02]  /*9330*/  SHF.R.U32.HI R20, RZ, 0x10, R9 ;  /* 0x00000010ff147819 */ /* 0x000fe40000011609 */
[----:B------:R-:W-:Y:S02]  /*9340*/  SHF.R.U32.HI R3, RZ, 0x8, R10 ;  /* 0x00000008ff037819 */ /* 0x000fe4000001160a */
[----:B------:R-:W-:Y:S01]  /*9350*/  LOP3.LUT R15, R13, 0xff, RZ, 0xc0, !PT ;  /* 0x000000ff0d0f7812 */ /* 0x000fe200078ec0ff */
[----:B------:R-:W-:Y:S01]  /*9360*/  IMAD.U32 R13, R24, 0x10000, RZ ;  /* 0x00010000180d7824 */ /* 0x000fe200078e00ff */
[----:B------:R-:W-:Y:S01]  /*9370*/  PRMT R14, R21, 0x7604, R14 ;  /* 0x00007604150e7816 */ /* 0x000fe2000000000e */
[----:B------:R-:W-:Y:S01]  /*9380*/  IMAD.U32 R21, R20, 0x10000, RZ ;  /* 0x0001000014157824 */ /* 0x000fe200078e00ff */
[----:B------:R-:W-:-:S02]  /*9390*/  LOP3.LUT R0, R10, 0xff, RZ, 0xc0, !PT ;  /* 0x000000ff0a007812 */ /* 0x000fc400078ec0ff */
[----:B------:R-:W-:Y:S02]  /*93a0*/  LOP3.LUT R3, R3, 0xff, RZ, 0xc0, !PT ;  /* 0x000000ff03037812 */ /* 0x000fe400078ec0ff */
[----:B------:R-:W-:Y:S02]  /*93b0*/  LOP3.LUT R13, R12, 0xff0000, R13, 0xf8, !PT ;  /* 0x00ff00000c0d7812 */ /* 0x000fe400078ef80d */
[----:B------:R-:W-:Y:S02]  /*93c0*/  PRMT R3, R3, 0x7604, R0 ;  /* 0x0000760403037816 */ /* 0x000fe40000000000 */
[----:B------:R-:W-:Y:S02]  /*93d0*/  LOP3.LUT R0, R8, 0xff, RZ, 0xc0, !PT ;  /* 0x000000ff08007812 */ /* 0x000fe400078ec0ff */
[----:B------:R-:W-:Y:S02]  /*93e0*/  LOP3.LUT R21, R14, 0xff0000, R21, 0xf8, !PT ;  /* 0x00ff00000e157812 */ /* 0x000fe400078ef815 */
[----:B------:R-:W-:-:S02]  /*93f0*/  PRMT R15, R15, 0x7604, R0 ;  /* 0x000076040f0f7816 */ /* 0x000fc40000000000 */
[----:B------:R-:W-:Y:S02]  /*9400*/  LOP3.LUT R21, R21, 0xff000000, R9, 0xf8, !PT ;  /* 0xff00000015157812 */ /* 0x000fe400078ef809 */
[----:B------:R-:W-:Y:S02]  /*9410*/  LOP3.LUT R13, R13, 0xff000000, R11, 0xf8, !PT ;  /* 0xff0000000d0d7812 */ /* 0x000fe400078ef80b */
[----:B------:R-:W-:Y:S02]  /*9420*/  LOP3.LUT R3, R3, 0xff0000, R10, 0xf8, !PT ;  /* 0x00ff000003037812 */ /* 0x000fe400078ef80a */
[----:B0-----:R-:W-:Y:S02]  /*9430*/  F2FP.F16.E4M3.UNPACK_B R0, R6.H1 ;  /* 0x00000006ff00723e */ /* 0x001fe400030006ff */
[----:B------:R-:W-:Y:S02]  /*9440*/  LOP3.LUT R15, R15, 0xff0000, R8, 0xf8, !PT ;  /* 0x00ff00000f0f7812 */ /* 0x000fe400078ef808 */
[----:B------:R-:W-:Y:S01]  /*9450*/  F2FP.F16.E4M3.UNPACK_B R24, R21 ;  /* 0x00000015ff18723e */ /* 0x000fe200020006ff */
[----:B------:R-:W-:Y:S01]  /*9460*/  HADD2.F32 R9, -RZ, R0.H1_H1 ;  /* 0x30000000ff097230 */ /* 0x000fe20000004100 */
[----:B------:R-:W-:-:S02]  /*9470*/  F2FP.F16.E4M3.UNPACK_B R14, R13 ;  /* 0x0000000dff0e723e */ /* 0x000fc400020006ff */
[----:B------:R-:W-:Y:S01]  /*9480*/  LOP3.LUT R12, R3, 0xff000000, R10, 0xf8, !PT ;  /* 0xff000000030c7812 */ /* 0x000fe200078ef80a */
[----:B------:R-:W-:Y:S01]  /*9490*/  HADD2.F32 R25, -RZ, R24.H1_H1 ;  /* 0x30000018ff197230 */ /* 0x000fe20000004100 */
[----:B------:R-:W-:Y:S01]  /*94a0*/  LOP3.LUT R20, R15, 0xff000000, R8, 0xf8, !PT ;  /* 0xff0000000f147812 */ /* 0x000fe200078ef808 */
[----:B------:R-:W-:Y:S01]  /*94b0*/  HADD2.F32 R15, -RZ, R14.H1_H1 ;  /* 0x3000000eff0f7230 */ /* 0x000fe20000004100 */
[----:B------:R-:W-:Y:S01]  /*94c0*/  F2FP.F16.E4M3.UNPACK_B R3, R6 ;  /* 0x00000006ff03723e */ /* 0x000fe200020006ff */
[----:B------:R-:W-:Y:S01]  /*94d0*/  HADD2.F32 R8, -RZ, R0.H0_H0 ;  /* 0x20000000ff087230 */ /* 0x000fe20000004100 */
[----:B------:R-:W-:Y:S01]  /*94e0*/  F2FP.F16.E4M3.UNPACK_B R10, R7 ;  /* 0x00000007ff0a723e */ /* 0x000fe200020006ff */
[C---:B------:R-:W-:Y:S01]  /*94f0*/  FMUL.FTZ R27, R9.reuse, R25 ;  /* 0x00000019091b7220 */ /* 0x040fe20000410000 */
[----:B------:R-:W-:Y:S01]  /*9500*/  F2FP.F16.E4M3.UNPACK_B R11, R7.H1 ;  /* 0x00000007ff0b723e */ /* 0x000fe200030006ff */
[----:B------:R-:W-:Y:S01]  /*9510*/  FMUL.FTZ R26, R9, R15 ;  /* 0x0000000f091a7220 */ /* 0x000fe20000410000 */
[-C--:B------:R-:W-:Y:S01]  /*9520*/  F2FP.F16.E4M3.UNPACK_B R6, R5.reuse ;  /* 0x00000005ff06723e */ /* 0x080fe200020006ff */
[----:B------:R-:W-:Y:S01]  /*9530*/  HADD2.F32 R24, -RZ, R24.H0_H0 ;  /* 0x20000018ff187230 */ /* 0x000fe20000004100 */
[----:B------:R-:W-:Y:S01]  /*9540*/  F2FP.F16.E4M3.UNPACK_B R7, R5.H1 ;  /* 0x00000005ff07723e */ /* 0x000fe200030006ff */
[----:B------:R-:W-:Y:S01]  /*9550*/  HADD2.F32 R5, -RZ, R3.H1_H1 ;  /* 0x30000003ff057230 */ /* 0x000fe20000004100 */
[----:B------:R-:W-:Y:S01]  /*9560*/  F2FP.F16.E4M3.UNPACK_B R21, R21.H1 ;  /* 0x00000015ff15723e */ /* 0x000fe200030006ff */
[----:B------:R-:W-:-:S02]  /*9570*/  HADD2.F32 R14, -RZ, R14.H0_H0 ;  /* 0x2000000eff0e7230 */ /* 0x000fc40000004100 */
[C---:B------:R-:W-:Y:S01]  /*9580*/  FFMA.FTZ R27, R8.reuse, R15, -R27 ;  /* 0x0000000f081b7223 */ /* 0x040fe2000001081b */
[----:B------:R-:W-:Y:S01]  /*9590*/  FFMA.FTZ R26, R8, R25, R26 ;  /* 0x00000019081a7223 */ /* 0x000fe2000001001a */
[----:B------:R-:W-:Y:S01]  /*95a0*/  HADD2.F32 R3, -RZ, R3.H0_H0 ;  /* 0x20000003ff037230 */ /* 0x000fe20000004100 */
[----:B------:R-:W-:Y:S01]  /*95b0*/  F2FP.F16.E4M3.UNPACK_B R13, R13.H1 ;  /* 0x0000000dff0d723e */ /* 0x000fe200030006ff */
[C---:B------:R-:W-:Y:S01]  /*95c0*/  FMUL.FTZ R8, R5.reuse, R24 ;  /* 0x0000001805087220 */ /* 0x040fe20000410000 */
[----:B------:R-:W-:Y:S01]  /*95d0*/  FMUL.FTZ R15, R5, R14 ;  /* 0x0000000e050f7220 */ /* 0x000fe20000410000 */
[--C-:B------:R-:W-:Y:S01]  /*95e0*/  HADD2.F32 R5, -RZ, R10.reuse.H1_H1 ;  /* 0x3000000aff057230 */ /* 0x100fe20000004100 */
[----:B------:R-:W-:Y:S01]  /*95f0*/  F2FP.F16.E4M3.UNPACK_B R0, R4 ;  /* 0x00000004ff00723e */ /* 0x000fe200020006ff */
[----:B------:R-:W-:Y:S02]  /*9600*/  HADD2.F32 R9, -RZ, R21.H0_H0 ;  /* 0x20000015ff097230 */ /* 0x000fe40000004100 */
[C---:B------:R-:W-:Y:S01]  /*9610*/  FFMA.FTZ R25, R3.reuse, R14, -R8 ;  /* 0x0000000e03197223 */ /* 0x040fe20000010808 */
[----:B------:R-:W-:Y:S01]  /*9620*/  FFMA.FTZ R24, R3, R24, R15 ;  /* 0x0000001803187223 */ /* 0x000fe2000001000f */
[----:B------:R-:W-:Y:S01]  /*9630*/  HADD2.F32 R8, -RZ, R13.H0_H0 ;  /* 0x2000000dff087230 */ /* 0x000fe20000004100 */
[----:B------:R-:W-:Y:S01]  /*9640*/  F2FP.F16.E4M3.UNPACK_B R4, R4.H1 ;  /* 0x00000004ff04723e */ /* 0x000fe200030006ff */
        /* <DEDUP_REMOVED lines=57> */
[----:B------:R0:W-:Y:S01]  /*99e0*/  STS.128 [R37+0x12000], R4 ;  /* 0x0120000425007388 */ /* 0x0001e20000000c00 */
[----:B------:R-:W-:Y:S05]  /*99f0*/  BRA `(.L_x_1366) ;  /* 0x0000002400707947 */ /* 0x000fea0003800000 */
.L_x_1360:
[----:B------:R-:W0:Y:S01]  /*9a00*/  LDC R28, c[0x0][0x448] ;  /* 0x00011200ff1c7b82 */ /* 0x000e220000000800 */
[----:B------:R-:W-:Y:S01]  /*9a10*/  IMAD.MOV.U32 R9, RZ, RZ, R10 ;  /* 0x000000ffff097224 */ /* 0x000fe200078e000a */
[----:B------:R-:W-:Y:S01]  /*9a20*/  ULDC.64 UR4, c[0x0][0x3f8] ;  /* 0x0000fe0000047ab9 */ /* 0x000fe20000000a00 */
[----:B------:R-:W-:Y:S01]  /*9a30*/  IMAD.MOV.U32 R4, RZ, RZ, R26 ;  /* 0x000000ffff047224 */ /* 0x000fe200078e001a */
[----:B------:R-:W-:Y:S01]  /*9a40*/  ULDC.64 UR6, c[0x0][0x408] ;  /* 0x0001020000067ab9 */ /* 0x000fe20000000a00 */
[----:B------:R-:W-:Y:S01]  /*9a50*/  IMAD.MOV.U32 R5, RZ, RZ, R29 ;  /* 0x000000ffff057224 */ /* 0x000fe200078e001d */
[----:B------:R-:W-:Y:S01]  /*9a60*/  ULDC.64 UR8, c[0x0][0x400] ;  /* 0x0001000000087ab9 */ /* 0x000fe20000000a00 */
[----:B------:R-:W-:Y:S02]  /*9a70*/  IMAD.MOV.U32 R6, RZ, RZ, R24 ;  /* 0x000000ffff067224 */ /* 0x000fe400078e0018 */
[----:B------:R-:W-:Y:S01]  /*9a80*/  IMAD.MOV.U32 R7, RZ, RZ, R31 ;  /* 0x000000ffff077224 */ /* 0x000fe200078e001f */
[----:B0-----:R-:W-:-:S13]  /*9a90*/  ISETP.NE.AND P0, PT, R28, 0x1, PT ;  /* 0x000000011c00780c */ /* 0x001fda0003f05270 */
[----:B------:R-:W0:Y:S08]  /*9aa0*/  @P0 LDC R3, c[0x0][0x44c] ;  /* 0x00011300ff030b82 */ /* 0x000e300000000800 */
[----:B------:R-:W1:Y:S01]  /*9ab0*/  @P0 LDC R0, c[0x0][0x450] ;  /* 0x00011400ff000b82 */ /* 0x000e620000000800 */
[----:B0-----:R-:W-:-:S05]  /*9ac0*/  @P0 IMAD.HI.U32 R3, R10, R3, RZ ;  /* 0x000000030a030227 */ /* 0x001fca00078e00ff */
[----:B-1----:R-:W-:-:S04]  /*9ad0*/  @P0 SHF.R.U32.HI R9, RZ, R0, R3 ;  /* 0x00000000ff090219 */ /* 0x002fc80000011603 */
[----:B------:R-:W-:Y:S01]  /*9ae0*/  SHF.R.S32.HI R0, RZ, 0x1f, R9 ;  /* 0x0000001fff007819 */ /* 0x000fe20000011409 */
[----:B------:R-:W-:-:S04]  /*9af0*/  IMAD.WIDE.U32 R4, R9, UR4, R4 ;  /* 0x0000000409047c25 */ /* 0x000fc8000f8e0004 */
[----:B------:R-:W-:Y:S02]  /*9b00*/  IMAD R8, R0, UR4, RZ ;  /* 0x0000000400087c24 */ /* 0x000fe4000f8e02ff */
[----:B------:R-:W-:-:S04]  /*9b10*/  IMAD.WIDE.U32 R6, R9, UR6, R6 ;  /* 0x0000000609067c25 */ /* 0x000fc8000f8e0006 */
[----:B------:R-:W-:Y:S01]  /*9b20*/  IMAD R0, R0, UR6, RZ ;  /* 0x0000000600007c24 */ /* 0x000fe2000f8e02ff */
[----:B------:R-:W-:Y:S01]  /*9b30*/  IADD3 R21, P1, R6, UR8, RZ ;  /* 0x0000000806157c10 */ /* 0x000fe2000ff3e0ff */
[C---:B------:R-:W-:Y:S01]  /*9b40*/  IMAD R13, R9.reuse, UR5, R8 ;  /* 0x00000005090d7c24 */ /* 0x040fe2000f8e0208 */
[----:B------:R-:W-:Y:S01]  /*9b50*/  ULDC.64 UR4, c[0x0][0x3e8] ;  /* 0x0000fa0000047ab9 */ /* 0x000fe20000000a00 */
[----:B------:R-:W-:Y:S01]  /*9b60*/  IMAD R9, R9, UR7, R0 ;  /* 0x0000000709097c24 */ /* 0x000fe2000f8e0200 */
[----:B------:R-:W-:Y:S01]  /*9b70*/  IADD3 R3, P0, R4, UR4, RZ ;  /* 0x0000000404037c10 */ /* 0x000fe2000ff1e0ff */
[----:B------:R-:W-:-:S03]  /*9b80*/  UMOV UR4, 0xffffffff ;  /* 0xffffffff00047882 */ /* 0x000fc60000000000 */
[----:B------:R-:W-:Y:S02]  /*9b90*/  IADD3.X R13, R5, UR5, R13, P0, !PT ;  /* 0x00000005050d7c10 */ /* 0x000fe400087fe40d */
[----:B------:R-:W-:Y:S01]  /*9ba0*/  IADD3.X R20, R7, UR9, R9, P1, !PT ;  /* 0x0000000907147c10 */ /* 0x000fe20008ffe409 */
[----:B------:R-:W-:Y:S06]  /*9bb0*/  BRA.DIV UR4, `(.L_x_1371) ;  /* 0x0000018204f87947 */ /* 0x000fec000b800000 */
[----:B------:R0:W1:Y:S04]  /*9bc0*/  SHFL.IDX PT, R0, R13, RZ, 0x1e1f ;  /* 0x001e1fff0d007589 */ /* 0x00006800000e0000 */
[----:B------:R-:W2:Y:S04]  /*9bd0*/  SHFL.IDX PT, R3, R3, RZ, 0x1e1f ;  /* 0x001e1fff03037589 */ /* 0x000ea800000e0000 */
[----:B------:R-:W3:Y:S04]  /*9be0*/  SHFL.IDX PT, R20, R20, RZ, 0x1e1f ;  /* 0x001e1fff14147589 */ /* 0x000ee800000e0000 */
[----:B0-----:R-:W4:Y:S02]  /*9bf0*/  SHFL.IDX PT, R21, R21, RZ, 0x1e1f ;  /* 0x001e1fff15157589 */ /* 0x001f2400000e0000 */
.L_x_1665:
        /* <DEDUP_REMOVED lines=8> */
[----:B------:R-:W-:Y:S02]  /*9c80*/  CS2R R24, SRZ ;  /* 0x0000000000187805 */ /* 0x000fe4000001ff00 */
        /* <DEDUP_REMOVED lines=19> */
[----:B------:R-:W-:Y:S02]  /*9dc0*/  CS2R R10, SRZ ;  /* 0x00000000000a7805 */ /* 0x000fe4000001ff00 */
[----:B------:R-:W-:Y:S02]  /*9dd0*/  @!P4 SHF.R.S32.HI R5, RZ, 0x1f, R16 ;  /* 0x0000001fff05c819 */ /* 0x000fe40000011410 */
[----:B--2---:R-:W-:-:S02]  /*9de0*/  @!P4 IADD3 R28, P0, R16, R3, RZ ;  /* 0x00000003101cc210 */ /* 0x004fc40007f1e0ff */
[----:B----4-:R-:W-:-:S05]  /*9df0*/  @!P4 IADD3 R30, P1, R16, R21, RZ ;  /* 0x00000015101ec210 */ /* 0x010fca0007f3e0ff */
[--C-:B---3--:R-:W-:Y:S02]  /*9e00*/  @!P4 IMAD.X R31, R20, 0x1, R5.reuse, P1 ;  /* 0x00000001141fc824 */ /* 0x108fe400008e0605 */
[----:B------:R-:W-:Y:S02]  /*9e10*/  @!P5 IMAD.SHL.U32 R4, R29, 0x10, RZ ;  /* 0x000000101d04d824 */ /* 0x000fe400078e00ff */
[----:B-1----:R-:W-:-:S03]  /*9e20*/  @!P4 IMAD.X R29, R0, 0x1, R5, P0 ;  /* 0x00000001001dc824 */ /* 0x002fc600000e0605 */
[C---:B------:R-:W-:Y:S02]  /*9e30*/  @!P5 IADD3 R32, P2, R4.reuse, R3, RZ ;  /* 0x000000030420d210 */ /* 0x040fe40007f5e0ff */
[----:B------:R-:W-:Y:S01]  /*9e40*/  @!P5 IADD3 R34, P3, R4, R21, RZ ;  /* 0x000000150422d210 */ /* 0x000fe20007f7e0ff */
[----:B------:R0:W5:Y:S01]  /*9e50*/  @!P4 LD.E.128 R12, desc[UR42][R28.64] ;  /* 0x0000002a1c0cc980 */ /* 0x000162000c101d00 */
[----:B------:R-:W-:Y:S02]  /*9e60*/  @!P5 SHF.R.S32.HI R3, RZ, 0x1f, R4 ;  /* 0x0000001fff03d819 */ /* 0x000fe40000011404 */
[----:B------:R-:W-:-:S03]  /*9e70*/  CS2R R4, SRZ ;  /* 0x0000000000047805 */ /* 0x000fc6000001ff00 */
[--C-:B------:R-:W-:Y:S02]  /*9e80*/  @!P5 IMAD.X R33, R0, 0x1, R3.reuse, P2 ;  /* 0x000000010021d824 */ /* 0x100fe400010e0603 */
[----:B------:R-:W-:Y:S01]  /*9e90*/  @!P5 IMAD.X R35, R20, 0x1, R3, P3 ;  /* 0x000000011423d824 */ /* 0x000fe200018e0603 */
[----:B------:R0:W5:Y:S04]  /*9ea0*/  @!P4 LD.E.128 R4, desc[UR42][R30.64] ;  /* 0x0000002a1e04c980 */ /* 0x000168000c101d00 */
[----:B------:R0:W5:Y:S04]  /*9eb0*/  @!P5 LD.E.128 R24, desc[UR42][R32.64] ;  /* 0x0000002a2018d980 */ /* 0x000168000c101d00 */
[----:B------:R0:W5:Y:S02]  /*9ec0*/  @!P5 LD.E.128 R8, desc[UR42][R34.64] ;  /* 0x0000002a2208d980 */ /* 0x000164000c101d00 */
.L_x_1373:
[----:B------:R-:W-:Y:S05]  /*9ed0*/  BSYNC B1 ;  /* 0x0000000000017941 */ /* 0x000fea0003800000 */
.L_x_1372:
[----:B-1----:R-:W1:Y:S01]  /*9ee0*/  S2R R0, SR_TID.X ;  /* 0x0000000000007919 */ /* 0x002e620000002100 */
[----:B------:R-:W2:Y:S01]  /*9ef0*/  SYNCS.PHASECHK.TRANS64.TRYWAIT P0, [R18+URZ+0x19c00], R39 ;  /* 0x019c0027120075a7 */ /* 0x000ea2000800017f */
[----:B------:R-:W-:Y:S01]  /*9f00*/  IMAD R153, R153, -0xc0, R38 ;  /* 0xffffff4099997824 */ /* 0x000fe200078e0226 */
[----:B------:R-:W-:Y:S04]  /*9f10*/  BSSY B1, `(.L_x_1374) ;  /* 0x0000007000017945 */ /* 0x000fe80003800000 */
[----:B------:R-:W-:Y:S01]  /*9f20*/  VIMNMX R153, R153, 0xc0, PT ;  /* 0x000000c099997848 */ /* 0x000fe20003fe0100 */
[----:B-1----:R-:W-:-:S05]  /*9f30*/  VIADD R0, R0, 0xffffff80 ;  /* 0xffffff8000007836 */ /* 0x002fca0000000000 */
[----:B------:R-:W-:-:S04]  /*9f40*/  LEA.HI R0, R0, R0, RZ, 0x1 ;  /* 0x0000000000007211 */ /* 0x000fc800078f08ff */
[----:B------:R-:W-:-:S04]  /*9f50*/  SHF.R.S32.HI R0, RZ, 0x1, R0 ;  /* 0x00000001ff007819 */ /* 0x000fc80000011400 */
[----:B------:R-:W-:Y:S01]  /*9f60*/  ISETP.GE.AND P1, PT, R0, R153, PT ;  /* 0x000000990000720c */ /* 0x000fe20003f26270 */
[----:B--2---:R-:W-:-:S12]  /*9f70*/  @!P0 BRA `(.L_x_1375) ;  /* 0x0000018000788947 */ /* 0x004fd80003800000 */
.L_x_1666:
[----:B------:R-:W-:Y:S05]  /*9f80*/  BSYNC B1 ;  /* 0x0000000000017941 */ /* 0x000fea0003800000 */
.L_x_1374:
[----:B------:R-:W-:Y:S05]  /*9f90*/  @P1 BRA `(.L_x_1366) ;  /* 0x0000002000081947 */ /* 0x000fea0003800000 */
[----:B------:R2:W5:Y:S01]  /*9fa0*/  LDL R62, [R1+0x30] ;  /* 0x00003000013e7983 */ /* 0x0005620000100800 */
[----:B------:R-:W0:Y:S03]  /*9fb0*/  LDC R3, c[0x0][0x3f4] ;  /* 0x0000fd00ff037b82 */ /* 0x000e260000000800 */
[----:B------:R2:W5:Y:S04]  /*9fc0*/  LDL R61, [R1+0x44] ;  /* 0x00004400013d7983 */ /* 0x0005680000100800 */
[----:B------:R2:W5:Y:S01]  /*9fd0*/  LDL R60, [R1+0x78] ;  /* 0x00007800013c7983 */ /* 0x0005620000100800 */
[C---:B------:R-:W-:Y:S01]  /*9fe0*/  VIADD R0, R16.reuse, 0x20 ;  /* 0x0000002010007836 */ /* 0x040fe20000000000 */
[----:B------:R-:W-:Y:S01]  /*9ff0*/  BSSY B1, `(.L_x_1376) ;  /* 0x00000fd000017945 */ /* 0x000fe20003800000 */
[----:B0-----:R-:W-:-:S03]  /*a000*/  ISETP.GE.AND P0, PT, R16, R3, PT ;  /* 0x000000031000720c */ /* 0x001fc60003f06270 */
[----:B------:R-:W-:-:S10]  /*a010*/  ISETP.GE.AND P1, PT, R0, R3, PT ;  /* 0x000000030000720c */ /* 0x000fd40003f26270 */
[----:B--2---:R-:W-:Y:S05]  /*a020*/  @P0 BRA `(.L_x_1377) ;  /* 0x0000000c00e40947 */ /* 0x004fea0003800000 */
[----:B----4-:R-:W0:Y:S01]  /*a030*/  S2R R21, SR_TID.X ;  /* 0x0000000000157919 */ /* 0x010e220000002100 */
[----:B---3-5:R-:W-:Y:S02]  /*a040*/  SHF.R.U32.HI R20, RZ, 0x8, R12 ;  /* 0x00000008ff147819 */ /* 0x028fe4000001160c */
[----:B------:R-:W-:Y:S02]  /*a050*/  LOP3.LUT R0, R12, 0xff, RZ, 0xc0, !PT ;  /* 0x000000ff0c007812 */ /* 0x000fe400078ec0ff */
[----:B------:R-:W-:Y:S02]  /*a060*/  SHF.R.U32.HI R30, RZ, 0x8, R14 ;  /* 0x00000008ff1e7819 */ /* 0x000fe4000001160e */
[----:B------:R-:W-:Y:S02]  /*a070*/  SHF.R.U32.HI R29, RZ, 0x8, R13 ;  /* 0x00000008ff1d7819 */ /* 0x000fe4000001160d */
[----:B------:R-:W-:Y:S02]  /*a080*/  LOP3.LUT R28, R13, 0xff, RZ, 0xc0, !PT ;  /* 0x000000ff0d1c7812 */ /* 0x000fe400078ec0ff */
[----:B------:R-:W-:-:S02]  /*a090*/  LOP3.LUT R29, R29, 0xff, RZ, 0xc0, !PT ;  /* 0x000000ff1d1d7812 */ /* 0x000fc400078ec0ff */
[----:B------:R-:W-:Y:S02]  /*a0a0*/  SHF.R.U32.HI R47, RZ, 0x8, R7 ;  /* 0x00000008ff2f7819 */ /* 0x000fe40000011607 */
[----:B------:R-:W-:Y:S02]  /*a0b0*/  PRMT R38, R29, 0x7604, R28 ;  /* 0x000076041d267816 */ /* 0x000fe4000000001c */
[----:B------:R-:W-:Y:S02]  /*a0c0*/  SHF.R.U32.HI R29, RZ, 0x8, R15 ;  /* 0x00000008ff1d7819 */ /* 0x000fe4000001160f */
[----:B------:R-:W-:Y:S02]  /*a0d0*/  LOP3.LUT R28, R15, 0xff, RZ, 0xc0, !PT ;  /* 0x000000ff0f1c7812 */ /* 0x000fe400078ec0ff */
[----:B------:R-:W-:Y:S02]  /*a0e0*/  LOP3.LUT R29, R29, 0xff, RZ, 0xc0, !PT ;  /* 0x000000ff1d1d7812 */ /* 0x000fe400078ec0ff */
[----:B------:R-:W-:-:S02]  /*a0f0*/  SHF.R.U32.HI R40, RZ, 0x8, R5 ;  /* 0x00000008ff287819 */ /* 0x000fc40000011605 */
[----:B------:R-:W-:Y:S02]  /*a100*/  LOP3.LUT R44, R7, 0xff, RZ, 0xc0, !PT ;  /* 0x000000ff072c7812 */ /* 0x000fe400078ec0ff */
[----:B------:R-:W-:Y:S02]  /*a110*/  LOP3.LUT R47, R47, 0xff, RZ, 0xc0, !PT ;  /* 0x000000ff2f2f7812 */ /* 0x000fe400078ec0ff */
[----:B------:R-:W-:Y:S02]  /*a120*/  SHF.R.U32.HI R43, RZ, 0x8, R6 ;  /* 0x00000008ff2b7819 */ /* 0x000fe40000011606 */
[----:B------:R-:W-:Y:S01]  /*a130*/  LOP3.LUT R40, R40, 0xff, RZ, 0xc0, !PT ;  /* 0x000000ff28287812 */ /* 0x000fe200078ec0ff */
[----:B0-----:R-:W-:Y:S01]  /*a140*/  VIADD R31, R21, 0xffffff80 ;  /* 0xffffff80151f7836 */ /* 0x001fe20000000000 */
[----:B------:R-:W-:Y:S02]  /*a150*/  LOP3.LUT R21, R20, 0xff, RZ, 0xc0, !PT ;  /* 0x000000ff14157812 */ /* 0x000fe400078ec0ff */
[----:B------:R-:W-:-:S02]  /*a160*/  LOP3.LUT R20, R14, 0xff, RZ, 0xc0, !PT ;  /* 0x000000ff0e147812 */ /* 0x000fc400078ec0ff */
[----:B------:R-:W-:Y:S02]  /*a170*/  LEA.HI R32, R31, R31, RZ, 0x1 ;  /* 0x0000001f1f207211 */ /* 0x000fe400078f08ff */
[----:B-1----:R-:W-:Y:S02]  /*a180*/  PRMT R39, R21, 0x7604, R0 ;  /* 0x0000760415277816 */ /* 0x002fe40000000000 */
[----:B------:R-:W-:Y:S02]  /*a190*/  LOP3.LUT R32, R32, 0xfffffffe, RZ, 0xc0, !PT ;  /* 0xfffffffe20207812 */ /* 0x000fe400078ec0ff */
[----:B------:R-:W-:Y:S02]  /*a1a0*/  SHF.R.U32.HI R21, RZ, 0x8, R4 ;  /* 0x00000008ff157819 */ /* 0x000fe40000011604 */
[----:B------:R-:W-:Y:S01]  /*a1b0*/  PRMT R44, R47, 0x7604, R44 ;  /* 0x000076042f2c7816 */ /* 0x000fe2000000002c */
[----:B------:R-:W-:Y:S01]  /*a1c0*/  IMAD.IADD R32, R31, 0x1, -R32 ;  /* 0x000000011f207824 */ /* 0x000fe200078e0a20 */
[----:B------:R-:W-:-:S02]  /*a1d0*/  LOP3.LUT R31, R30, 0xff, RZ, 0xc0, !PT ;  /* 0x000000ff1e1f7812 */ /* 0x000fc400078ec0ff */
[----:B------:R-:W-:Y:S02]  /*a1e0*/  LOP3.LUT R33, R21, 0xff, RZ, 0xc0, !PT ;  /* 0x000000ff15217812 */ /* 0x000fe400078ec0ff */
[----:B------:R-:W-:Y:S02]  /*a1f0*/  LEA.HI R0, R3, R32, RZ, 0x1c ;  /* 0x0000002003007211 */ /* 0x000fe400078fe0ff */
[----:B------:R-:W-:Y:S02]  /*a200*/  PRMT R41, R31, 0x7604, R20 ;  /* 0x000076041f297816 */ /* 0x000fe40000000014 */
[C---:B------:R-:W-:Y:S01]  /*a210*/  LEA.HI R20, R0.reuse, R0, RZ, 0x1 ;  /* 0x0000000000147211 */ /* 0x040fe200078f08ff */
[----:B------:R-:W-:Y:S01]  /*a220*/  IMAD.SHL.U32 R0, R0, 0x10, RZ ;  /* 0x0000001000007824 */ /* 0x000fe200078e00ff */
[----:B------:R-:W-:Y:S02]  /*a230*/  LOP3.LUT R32, R4, 0xff, RZ, 0xc0, !PT ;  /* 0x000000ff04207812 */ /* 0x000fe400078ec0ff */
[----:B------:R-:W-:-:S02]  /*a240*/  SHF.R.S32.HI R20, RZ, 0x1, R20 ;  /* 0x00000001ff147819 */ /* 0x000fc40000011414 */
[----:B------:R-:W-:Y:S02]  /*a250*/  LOP3.LUT R0, R62, 0x10, R0, 0xf8, !PT ;  /* 0x000000103e007812 */ /* 0x000fe400078ef800 */
[----:B------:R-:W-:Y:S01]  /*a260*/  PRMT R45, R33, 0x7604, R32 ;  /* 0x00007604212d7816 */ /* 0x000fe20000000020 */
[----:B------:R-:W-:Y:S01]  /*a270*/  IMAD R21, R20, 0x1800, R61 ;  /* 0x0000180014157824 */ /* 0x000fe200078e023d */
[----:B------:R-:W-:Y:S02]  /*a280*/  LOP3.LUT R0, R0, R60, RZ, 0x3c, !PT ;  /* 0x0000003c00007212 */ /* 0x000fe400078e3cff */
[----:B------:R-:W-:Y:S02]  /*a290*/  PRMT R20, R29, 0x7604, R28 ;  /* 0x000076041d147816 */ /* 0x000fe4000000001c */
[----:B------:R-:W-:Y:S01]  /*a2a0*/  IADD3 R0, R18, R21, R0 ;  /* 0x0000001512007210 */ /* 0x000fe20007ffe000 */
[----:B------:R-:W0:Y:S01]  /*a2b0*/  LDS.128 R28, [R37+0xf000] ;  /* 0x00f00000251c7984 */ /* 0x000e220000000c00 */
[----:B------:R-:W-:-:S02]  /*a2c0*/  LOP3.LUT R21, R5, 0xff, RZ, 0xc0, !PT ;  /* 0x000000ff05157812 */ /* 0x000fc400078ec0ff */
[----:B------:R-:W-:Y:S01]  /*a2d0*/  LOP3.LUT R42, R6, 0xff, RZ, 0xc0, !PT ;  /* 0x000000ff062a7812 */ /* 0x000fe200078ec0ff */
[----:B------:R-:W1:Y:S01]  /*a2e0*/  LDS.128 R32, [R0+0xf000] ;  /* 0x00f0000000207984 */ /* 0x000e620000000c00 */
[----:B------:R-:W-:Y:S02]  /*a2f0*/  LOP3.LUT R43, R43, 0xff, RZ, 0xc0, !PT ;  /* 0x000000ff2b2b7812 */ /* 0x000fe400078ec0ff */
[----:B------:R-:W-:Y:S02]  /*a300*/  PRMT R40, R40, 0x7604, R21 ;  /* 0x0000760428287816 */ /* 0x000fe40000000015 */
[----:B------:R-:W-:Y:S02]  /*a310*/  SHF.R.U32.HI R47, RZ, 0x10, R5 ;  /* 0x00000010ff2f7819 */ /* 0x000fe40000011605 */
[----:B------:R-:W-:Y:S02]  /*a320*/  SHF.R.U32.HI R21, RZ, 0x10, R13 ;  /* 0x00000010ff157819 */ /* 0x000fe4000001160d */
[----:B------:R-:W-:Y:S01]  /*a330*/  PRMT R49, R43, 0x7604, R42 ;  /* 0x000076042b317816 */ /* 0x000fe2000000002a */
[----:B------:R-:W-:Y:S01]  /*a340*/  IMAD.U32 R47, R47, 0x10000, RZ ;  /* 0x000100002f2f7824 */ /* 0x000fe200078e00ff */
[----:B------:R-:W-:Y:S01]  /*a350*/  SHF.R.U32.HI R51, RZ, 0x10, R7 ;  /* 0x00000010ff337819 */ /* 0x000fe20000011607 */
[----:B------:R-:W-:Y:S01]  /*a360*/  IMAD.U32 R21, R21, 0x10000, RZ ;  /* 0x0001000015157824 */ /* 0x000fe200078e00ff */
[----:B------:R-:W-:-:S02]  /*a370*/  SHF.R.U32.HI R43, RZ, 0x10, R15 ;  /* 0x00000010ff2b7819 */ /* 0x000fc4000001160f */
[----:B------:R-:W-:Y:S01]  /*a380*/  LOP3.LUT R45, R45, 0xff0000, R4, 0xf8, !PT ;  /* 0x00ff00002d2d7812 */ /* 0x000fe200078ef804 */
[----:B------:R-:W-:Y:S01]  /*a390*/  IMAD.U32 R51, R51, 0x10000, RZ ;  /* 0x0001000033337824 */ /* 0x000fe200078e00ff */
[----:B------:R-:W-:Y:S01]  /*a3a0*/  LOP3.LUT R47, R40, 0xff0000, R47, 0xf8, !PT ;  /* 0x00ff0000282f7812 */ /* 0x000fe200078ef82f */
[----:B------:R-:W-:Y:S01]  /*a3b0*/  IMAD.U32 R43, R43, 0x10000, RZ ;  /* 0x000100002b2b7824 */ /* 0x000fe200078e00ff */
        /* <DEDUP_REMOVED lines=10> */
[--C-:B------:R-:W-:Y:S02]  /*a460*/  LOP3.LUT R13, R49, 0xff0000, R6.reuse, 0xf8, !PT ;  /* 0x00ff0000310d7812 */ /* 0x100fe400078ef806 */
[-C--:B0-----:R-:W-:Y:S02]  /*a470*/  F2FP.F16.E4M3.UNPACK_B R14, R29.reuse ;  /* 0x0000001dff0e723e */ /* 0x081fe400020006ff */
[----:B------:R-:W-:Y:S02]  /*a480*/  F2FP.F16.E4M3.UNPACK_B R40, R29.H1 ;  /* 0x0000001dff28723e */ /* 0x000fe400030006ff */
[----:B------:R-:W-:Y:S02]  /*a490*/  F2FP.F16.E4M3.UNPACK_B R48, R45 ;  /* 0x0000002dff30723e */ /* 0x000fe400020006ff */
[----:B-1----:R-:W-:Y:S02]  /*a4a0*/  F2FP.F16.E4M3.UNPACK_B R21, R33 ;  /* 0x00000021ff15723e */ /* 0x002fe400020006ff */
[----:B------:R-:W-:Y:S01]  /*a4b0*/  F2FP.F16.E4M3.UNPACK_B R29, R44 ;  /* 0x0000002cff1d723e */ /* 0x000fe200020006ff */
[----:B------:R-:W-:Y:S01]  /*a4c0*/  HADD2.F32 R50, -RZ, R48.H0_H0 ;  /* 0x20000030ff327230 */ /* 0x000fe20000004100 */
[----:B------:R-:W-:Y:S01]  /*a4d0*/  LOP3.LUT R4, R13, 0xff000000, R6, 0xf8, !PT ;  /* 0xff0000000d047812 */ /* 0x000fe200078ef806 */
[----:B------:R-:W-:Y:S01]  /*a4e0*/  HADD2.F32 R6, -RZ, R21.H0_H0 ;  /* 0x20000015ff067230 */ /* 0x000fe20000004100 */
[-C--:B------:R-:W-:Y:S01]  /*a4f0*/  F2FP.F16.E4M3.UNPACK_B R41, R31.reuse ;  /* 0x0000001fff29723e */ /* 0x080fe200020006ff */
[--C-:B------:R-:W-:Y:S01]  /*a500*/  HADD2.F32 R13, -RZ, R14.reuse.H0_H0 ;  /* 0x2000000eff0d7230 */ /* 0x100fe20000004100 */
[----:B------:R-:W-:Y:S01]  /*a510*/  F2FP.F16.E4M3.UNPACK_B R46, R31.H1 ;  /* 0x0000001fff2e723e */ /* 0x000fe200030006ff */
[----:B------:R-:W-:Y:S01]  /*a520*/  HADD2.F32 R31, -RZ, R29.H0_H0 ;  /* 0x2000001dff1f7230 */ /* 0x000fe20000004100 */
[----:B------:R-:W-:Y:S01]  /*a530*/  LOP3.LUT R49, R43, 0xff000000, R15, 0xf8, !PT ;  /* 0xff0000002b317812 */ /* 0x000fe200078ef80f */
[----:B------:R-:W-:Y:S01]  /*a540*/  HADD2.F32 R21, -RZ, R21.H1_H1 ;  /* 0x30000015ff157230 */ /* 0x000fe20000004100 */
[-C--:B------:R-:W-:Y:S01]  /*a550*/  F2FP.F16.E4M3.UNPACK_B R15, R28.reuse ;  /* 0x0000001cff0f723e */ /* 0x080fe200020006ff */
[----:B------:R-:W-:Y:S01]  /*a560*/  HADD2.F32 R14, -RZ, R14.H1_H1 ;  /* 0x3000000eff0e7230 */ /* 0x000fe20000004100 */
[----:B------:R-:W-:-:S02]  /*a570*/  F2FP.F16.E4M3.UNPACK_B R39, R28.H1 ;  /* 0x0000001cff27723e */ /* 0x000fc400030006ff */
[-C--:B------:R-:W-:Y:S02]  /*a580*/  F2FP.F16.E4M3.UNPACK_B R28, R32.reuse ;  /* 0x00000020ff1c723e */ /* 0x080fe400020006ff */
[----:B------:R-:W-:Y:S01]  /*a590*/  F2FP.F16.E4M3.UNPACK_B R43, R32.H1 ;  /* 0x00000020ff2b723e */ /* 0x000fe200030006ff */
[C---:B------:R-:W-:Y:S01]  /*a5a0*/  FMUL.FTZ R32, R6.reuse, R50 ;  /* 0x0000003206207220 */ /* 0x040fe20000410000 */
[-C--:B------:R-:W-:Y:S02]  /*a5b0*/  F2FP.F16.E4M3.UNPACK_B R42, R35.reuse ;  /* 0x00000023ff2a723e */ /* 0x080fe400020006ff */
[----:B------:R-:W-:Y:S01]  /*a5c0*/  F2FP.F16.E4M3.UNPACK_B R47, R35.H1 ;  /* 0x00000023ff2f723e */ /* 0x000fe200030006ff */
[-C--:B------:R-:W-:Y:S01]  /*a5d0*/  FMUL.FTZ R35, R6, R31.reuse ;  /* 0x0000001f06237220 */ /* 0x080fe20000410000 */
[----:B------:R-:W-:Y:S01]  /*a5e0*/  FFMA.FTZ R6, R13, R31, -R32 ;  /* 0x0000001f0d067223 */ /* 0x000fe20000010820 */
[----:B------:R-:W-:Y:S01]  /*a5f0*/  F2FP.F16.E4M3.UNPACK_B R33, R33.H1 ;  /* 0x00000021ff21723e */ /* 0x000fe200030006ff */
[----:B------:R-:W-:-:S02]  /*a600*/  HADD2.F32 R32, -RZ, R29.H1_H1 ;  /* 0x3000001dff207230 */ /* 0x000fc40000004100 */
[----:B------:R-:W-:Y:S01]  /*a610*/  FFMA.FTZ R13, R13, R50, R35 ;  /* 0x000000320d0d7223 */ /* 0x000fe20000010023 */
[----:B------:R-:W-:Y:S01]  /*a620*/  F2FP.F16.E4M3.UNPACK_B R35, R45.H1 ;  /* 0x0000002dff23723e */ /* 0x000fe200030006ff */
[----:B------:R-:W-:Y:S01]  /*a630*/  HADD2.F32 R45, -RZ, R48.H1_H1 ;  /* 0x30000030ff2d7230 */ /* 0x000fe20000004100 */
[----:B------:R-:W-:Y:S01]  /*a640*/  F2FP.F16.E4M3.UNPACK_B R44, R44.H1 ;  /* 0x0000002cff2c723e */ /* 0x000fe200030006ff */
[----:B------:R-:W-:Y:S01]  /*a650*/  HADD2.F32 R29, -RZ, R33.H0_H0 ;  /* 0x20000021ff1d7230 */ /* 0x000fe20000004100 */
[----:B------:R-:W-:Y:S01]  /*a660*/  LOP3.LUT R52, R51, 0xff000000, R7, 0xf8, !PT ;  /* 0xff00000033347812 */ /* 0x000fe200078ef807 */
[----:B------:R-:W-:Y:S02]  /*a670*/  HADD2.F32 R50, -RZ, R35.H0_H0 ;  /* 0x20000023ff327230 */ /* 0x000fe40000004100 */
[C---:B------:R-:W-:Y:S01]  /*a680*/  FMUL.FTZ R51, R21.reuse, R45 ;  /* 0x0000002d15337220 */ /* 0x040fe20000410000 */
[----:B------:R-:W-:Y:S02]  /*a690*/  HADD2.F32 R48, -RZ, R44.H0_H0 ;  /* 0x2000002cff307230 */ /* 0x000fe40000004100 */
[----:B------:R-:W-:Y:S01]  /*a6a0*/  FMUL.FTZ R54, R21, R32 ;  /* 0x0000002015367220 */ /* 0x000fe20000410000 */
[----:B------:R-:W-:-:S02]  /*a6b0*/  HADD2.F32 R31, -RZ, R40.H0_H0 ;  /* 0x20000028ff1f7230 */ /* 0x000fc40000004100 */
[C---:B------:R-:W-:Y:S01]  /*a6c0*/  FMUL.FTZ R56, R29.reuse, R50 ;  /* 0x000000321d387220 */ /* 0x040fe20000410000 */
[C---:B------:R-:W-:Y:S01]  /*a6d0*/  FFMA.FTZ R21, R14.reuse, R32, -R51 ;  /* 0x000000200e157223 */ /* 0x040fe20000010833 */
[-C--:B------:R-:W-:Y:S01]  /*a6e0*/  FMUL.FTZ R53, R29, R48.reuse ;  /* 0x000000301d357220 */ /* 0x080fe20000410000 */
[----:B------:R-:W-:Y:S01]  /*a6f0*/  FFMA.FTZ R14, R14, R45, R54 ;  /* 0x0000002d0e0e7223 */ /* 0x000fe20000010036 */
[C---:B------:R-:W-:Y:S01]  /*a700*/  FFMA.FTZ R29, R31.reuse, R48, -R56 ;  /* 0x000000301f1d7223 */ /* 0x040fe20000010838 */
[----:B------:R-:W-:Y:S02]  /*a710*/  HADD2.F32 R51, -RZ, R35.H1_H1 ;  /* 0x30000023ff337230 */ /* 0x000fe40000004100 */
[----:B------:R-:W-:Y:S01]  /*a720*/  FFMA.FTZ R31, R31, R50, R53 ;  /* 0x000000321f1f7223 */ /* 0x000fe20000010035 */
[----:B------:R-:W-:Y:S01]  /*a730*/  F2FP.F16.E4M3.UNPACK_B R50, R52 ;  /* 0x00000034ff32723e */ /* 0x000fe200020006ff */
[----:B------:R-:W-:Y:S01]  /*a740*/  HADD2.F32 R32, -RZ, R33.H1_H1 ;  /* 0x30000021ff207230 */ /* 0x000fe20000004100 */
[----:B------:R-:W-:Y:S01]  /*a750*/  F2FP.F16.E4M3.UNPACK_B R7, R34 ;  /* 0x00000022ff07723e */ /* 0x000fe200020006ff */
[----:B------:R-:W-:Y:S01]  /*a760*/  HADD2.F32 R45, -RZ, R44.H1_H1 ;  /* 0x3000002cff2d7230 */ /* 0x000fe20000004100 */
[----:B------:R-:W-:Y:S01]  /*a770*/  F2FP.F16.E4M3.UNPACK_B R44, R49 ;  /* 0x00000031ff2c723e */ /* 0x000fe200020006ff */
[----:B------:R-:W-:-:S02]  /*a780*/  HADD2.F32 R40, -RZ, R40.H1_H1 ;  /* 0x30000028ff287230 */ /* 0x000fc40000004100 */
[C---:B------:R-:W-:Y:S01]  /*a790*/  FMUL.FTZ R53, R32.reuse, R51 ;  /* 0x0000003320357220 */ /* 0x040fe20000410000 */
[----:B------:R-:W-:Y:S02]  /*a7a0*/  HADD2.F32 R54, -RZ, R50.H0_H0 ;  /* 0x20000032ff367230 */ /* 0x000fe40000004100 */
[-C--:B------:R-:W-:Y:S01]  /*a7b0*/  FMUL.FTZ R56, R32, R45.reuse ;  /* 0x0000002d20387220 */ /* 0x080fe20000410000 */
[----:B------:R-:W-:Y:S02]  /*a7c0*/  HADD2.F32 R35, -RZ, R42.H0_H0 ;  /* 0x2000002aff237230 */ /* 0x000fe40000004100 */
[C---:B------:R-:W-:Y:S01]  /*a7d0*/  FFMA.FTZ R32, R40.reuse, R45, -R53 ;  /* 0x0000002d28207223 */ /* 0x040fe20000010835 */
[----:B------:R-:W-:Y:S02]  /*a7e0*/  HADD2.F32 R48, -RZ, R44.H0_H0 ;  /* 0x2000002cff307230 */ /* 0x000fe40000004100 */
[----:B------:R-:W-:Y:S01]  /*a7f0*/  FFMA.FTZ R40, R40, R51, R56 ;  /* 0x0000003328287223 */ /* 0x000fe20000010038 */
[----:B------:R-:W-:-:S02]  /*a800*/  HADD2.F32 R33, -RZ, R41.H0_H0 ;  /* 0x20000029ff217230 */ /* 0x000fc40000004100 */
[C---:B------:R-:W-:Y:S01]  /*a810*/  FMUL.FTZ R58, R35.reuse, R54 ;  /* 0x00000036233a7220 */ /* 0x040fe20000410000 */
[----:B------:R-:W-:Y:S01]  /*a820*/  F2FP.F16.E4M3.UNPACK_B R51, R52.H1 ;  /* 0x00000034ff33723e */ /* 0x000fe200030006ff */
[-C--:B------:R-:W-:Y:S01]  /*a830*/  FMUL.FTZ R55, R35, R48.reuse ;  /* 0x0000003023377220 */ /* 0x080fe20000410000 */
[----:B------:R-:W-:Y:S01]  /*a840*/  F2FP.F16.E4M3.UNPACK_B R49, R49.H1 ;  /* 0x00000031ff31723e */ /* 0x000fe200030006ff */
[C---:B------:R-:W-:Y:S01]  /*a850*/  FFMA.FTZ R35, R33.reuse, R48, -R58 ;  /* 0x0000003021237223 */ /* 0x040fe2000001083a */
[----:B------:R-:W-:Y:S02]  /*a860*/  HADD2.F32 R48, -RZ, R44.H1_H1 ;  /* 0x3000002cff307230 */ /* 0x000fe40000004100 */
[----:B------:R-:W-:Y:S01]  /*a870*/  FFMA.FTZ R33, R33, R54, R55 ;  /* 0x0000003621217223 */ /* 0x000fe20000010037 */
[----:B------:R-:W-:Y:S01]  /*a880*/  HADD2.F32 R52, -RZ, R50.H1_H1 ;  /* 0x30000032ff347230 */ /* 0x000fe20000004100 */
[----:B------:R-:W-:Y:S01]  /*a890*/  F2FP.F16.E4M3.UNPACK_B R34, R34.H1 ;  /* 0x00000022ff22723e */ /* 0x000fe200030006ff */
[----:B------:R-:W-:Y:S01]  /*a8a0*/  HADD2.F32 R42, -RZ, R42.H1_H1 ;  /* 0x3000002aff2a7230 */ /* 0x000fe20000004100 */
[-C--:B------:R-:W-:Y:S01]  /*a8b0*/  F2FP.F16.E4M3.UNPACK_B R5, R30.reuse ;  /* 0x0000001eff05723e */ /* 0x080fe200020006ff */
[----:B------:R-:W-:Y:S01]  /*a8c0*/  HADD2.F32 R53, -RZ, R51.H0_H0 ;  /* 0x20000033ff357230 */ /* 0x000fe20000004100 */
[----:B------:R-:W-:Y:S01]  /*a8d0*/  F2FP.F16.E4M3.UNPACK_B R30, R30.H1 ;  /* 0x0000001eff1e723e */ /* 0x000fe200030006ff */
        /* <DEDUP_REMOVED lines=12> */
[----:B------:R-:W-:Y:S01]  /*a9a0*/  FFMA.FTZ R45, R45, R53, R58 ;  /* 0x000000352d2d7223 */ /* 0x000fe2000001003a */
[----:B------:R-:W-:Y:S01]  /*a9b0*/  F2FP.F16.E4M3.UNPACK_B R53, R38.H1 ;  /* 0x00000026ff35723e */ /* 0x000fe200030006ff */
[----:B------:R-:W-:Y:S01]  /*a9c0*/  HADD2.F32 R48, -RZ, R46.H1_H1 ;  /* 0x3000002eff307230 */ /* 0x000fe20000004100 */
[----:B------:R-:W-:Y:S01]  /*a9d0*/  F2FP.F16.E4M3.UNPACK_B R50, R20.H1 ;  /* 0x00000014ff32723e */ /* 0x000fe200030006ff */
[----:B------:R-:W-:Y:S01]  /*a9e0*/  HADD2.F32 R55, -RZ, R51.H1_H1 ;  /* 0x30000033ff377230 */ /* 0x000fe20000004100 */
[----:B------:R-:W-:Y:S01]  /*a9f0*/  F2FP.SATFINITE.E4M3.F32.PACK_AB_MERGE_C R31, R40, R31, RZ ;  /* 0x0000001f281f723e */ /* 0x000fe200048070ff */
[----:B------:R-:W-:Y:S02]  /*aa00*/  HADD2.F32 R54, -RZ, R53.H0_H0 ;  /* 0x20000035ff367230 */ /* 0x000fe40000004100 */
[----:B------:R-:W-:-:S02]  /*aa10*/  HADD2.F32 R46, -RZ, R43.H0_H0 ;  /* 0x2000002bff2e7230 */ /* 0x000fc40000004100 */
[C---:B------:R-:W-:Y:S01]  /*aa20*/  FMUL.FTZ R59, R47.reuse, R55 ;  /* 0x000000372f3b7220 */ /* 0x040fe20000410000 */
[--C-:B------:R-:W-:Y:S01]  /*aa30*/  HADD2.F32 R51, -RZ, R50.reuse.H0_H0 ;  /* 0x20000032ff337230 */ /* 0x100fe20000004100 */
[----:B------:R-:W-:Y:S01]  /*aa40*/  F2FP.SATFINITE.E4M3.F32.PACK_AB_MERGE_C R13, R14, R13, R31 ;  /* 0x0000000d0e0d723e */ /* 0x000fe2000480701f */
[----:B------:R-:W-:Y:S02]  /*aa50*/  HADD2.F32 R52, -RZ, R49.H1_H1 ;  /* 0x30000031ff347230 */ /* 0x000fe40000004100 */
[C---:B------:R-:W-:Y:S01]  /*aa60*/  FMUL.FTZ R56, R46.reuse, R54 ;  /* 0x000000362e387220 */ /* 0x040fe20000410000 */
[----:B------:R-:W-:Y:S02]  /*aa70*/  HADD2.F32 R49, -RZ, R39.H0_H0 ;  /* 0x20000027ff317230 */ /* 0x000fe40000004100 */
[-C--:B------:R-:W-:Y:S01]  /*aa80*/  FMUL.FTZ R57, R46, R51.reuse ;  /* 0x000000332e397220 */ /* 0x080fe20000410000 */
[----:B------:R-:W-:Y:S02]  /*aa90*/  HADD2.F32 R43, -RZ, R43.H1_H1 ;  /* 0x3000002bff2b7230 */ /* 0x000fe40000004100 */
[-C--:B------:R-:W-:Y:S01]  /*aaa0*/  FMUL.FTZ R58, R47, R52.reuse ;  /* 0x000000342f3a7220 */ /* 0x080fe20000410000 */
[----:B------:R-:W-:Y:S01]  /*aab0*/  FFMA.FTZ R46, R48, R52, -R59 ;  /* 0x00000034302e7223 */ /* 0x000fe2000001083b */
[C---:B------:R-:W-:Y:S01]  /*aac0*/  FFMA.FTZ R47, R49.reuse, R51, -R56 ;  /* 0x00000033312f7223 */ /* 0x040fe20000010838 */
[----:B------:R-:W-:Y:S01]  /*aad0*/  FFMA.FTZ R49, R49, R54, R57 ;  /* 0x0000003631317223 */ /* 0x000fe20000010039 */
[----:B------:R-:W-:Y:S01]  /*aae0*/  HADD2.F32 R54, -RZ, R53.H1_H1 ;  /* 0x30000035ff367230 */ /* 0x000fe20000004100 */
[----:B------:R-:W-:Y:S01]  /*aaf0*/  F2FP.F16.E4M3.UNPACK_B R51, R38 ;  /* 0x00000026ff33723e */ /* 0x000fe200020006ff */
[----:B------:R-:W-:Y:S01]  /*ab00*/  HADD2.F32 R52, -RZ, R50.H1_H1 ;  /* 0x30000032ff347230 */ /* 0x000fe20000004100 */
[----:B------:R-:W-:Y:S01]  /*ab10*/  F2FP.F16.E4M3.UNPACK_B R50, R20 ;  /* 0x00000014ff32723e */ /* 0x000fe200020006ff */
[----:B------:R-:W-:-:S02]  /*ab20*/  HADD2.F32 R39, -RZ, R39.H1_H1 ;  /* 0x30000027ff277230 */ /* 0x000fc40000004100 */
[C---:B------:R-:W-:Y:S01]  /*ab30*/  FMUL.FTZ R20, R43.reuse, R54 ;  /* 0x000000362b147220 */ /* 0x040fe20000410000 */
[----:B------:R-:W-:Y:S01]  /*ab40*/  FFMA.FTZ R48, R48, R55, R58 ;  /* 0x0000003730307223 */ /* 0x000fe2000001003a */
[-C--:B------:R-:W-:Y:S01]  /*ab50*/  FMUL.FTZ R53, R43, R52.reuse ;  /* 0x000000342b357220 */ /* 0x080fe20000410000 */
[--C-:B------:R-:W-:Y:S02]  /*ab60*/  HADD2.F32 R43, -RZ, R51.reuse.H0_H0 ;  /* 0x20000033ff2b7230 */ /* 0x100fe40000004100 */
[C---:B------:R-:W-:Y:S01]  /*ab70*/  FFMA.FTZ R56, R39.reuse, R52, -R20 ;  /* 0x0000003427387223 */ /* 0x040fe20000010814 */
[----:B------:R-:W-:Y:S02]  /*ab80*/  HADD2.F32 R38, -RZ, R28.H0_H0 ;  /* 0x2000001cff267230 */ /* 0x000fe40000004100 */
[----:B------:R-:W-:Y:S01]  /*ab90*/  FFMA.FTZ R58, R39, R54, R53 ;  /* 0x00000036273a7223 */ /* 0x000fe20000010035 */
[----:B------:R-:W-:Y:S01]  /*aba0*/  HADD2.F32 R39, -RZ, R50.H0_H0 ;  /* 0x20000032ff277230 */ /* 0x000fe20000004100 */
[----:B------:R-:W-:Y:S01]  /*abb0*/  F2FP.F16.E4M3.UNPACK_B R52, R4.H1 ;  /* 0x00000004ff34723e */ /* 0x000fe200030006ff */
[----:B------:R-:W-:-:S02]  /*abc0*/  HADD2.F32 R51, -RZ, R51.H1_H1 ;  /* 0x30000033ff337230 */ /* 0x000fc40000004100 */
[C---:B------:R-:W-:Y:S01]  /*abd0*/  FMUL.FTZ R53, R38.reuse, R43 ;  /* 0x0000002b26357220 */ /* 0x040fe20000410000 */
[----:B------:R-:W-:Y:S02]  /*abe0*/  HADD2.F32 R28, -RZ, R28.H1_H1 ;  /* 0x3000001cff1c7230 */ /* 0x000fe40000004100 */
[----:B------:R-:W-:Y:S01]  /*abf0*/  FMUL.FTZ R55, R38, R39 ;  /* 0x0000002726377220 */ /* 0x000fe20000410000 */
[----:B------:R-:W-:Y:S01]  /*ac00*/  HADD2.F32 R50, -RZ, R50.H1_H1 ;  /* 0x30000032ff327230 */ /* 0x000fe20000004100 */
[----:B------:R-:W-:Y:S01]  /*ac10*/  F2FP.F16.E4M3.UNPACK_B R38, R12.H1 ;  /* 0x0000000cff26723e */ /* 0x000fe200030006ff */
[--C-:B------:R-:W-:Y:S02]  /*ac20*/  HADD2.F32 R20, -RZ, R15.reuse.H0_H0 ;  /* 0x2000000fff147230 */ /* 0x100fe40000004100 */
[C---:B------:R-:W-:Y:S01]  /*ac30*/  FMUL.FTZ R54, R28.reuse, R51 ;  /* 0x000000331c367220 */ /* 0x040fe20000410000 */
[----:B------:R-:W-:Y:S02]  /*ac40*/  HADD2.F32 R15, -RZ, R15.H1_H1 ;  /* 0x3000000fff0f7230 */ /* 0x000fe40000004100 */
[----:B------:R-:W-:Y:S01]  /*ac50*/  FMUL.FTZ R28, R28, R50 ;  /* 0x000000321c1c7220 */ /* 0x000fe20000410000 */
[----:B------:R-:W-:Y:S01]  /*ac60*/  F2FP.F16.E4M3.UNPACK_B R12, R12 ;  /* 0x0000000cff0c723e */ /* 0x000fe200020006ff */
[C---:B------:R-:W-:Y:S01]  /*ac70*/  FFMA.FTZ R53, R20.reuse, R39, -R53 ;  /* 0x0000002714357223 */ /* 0x040fe20000010835 */
[----:B------:R-:W-:Y:S01]  /*ac80*/  FFMA.FTZ R55, R20, R43, R55 ;  /* 0x0000002b14377223 */ /* 0x000fe20000010037 */
[----:B------:R-:W-:-:S02]  /*ac90*/  HADD2.F32 R43, -RZ, R52.H0_H0 ;  /* 0x20000034ff2b7230 */ /* 0x000fc40000004100 */
[C---:B------:R-:W-:Y:S01]  /*aca0*/  FFMA.FTZ R54, R15.reuse, R50, -R54 ;  /* 0x000000320f367223 */ /* 0x040fe20000010836 */
[----:B------:R-:W-:Y:S02]  /*acb0*/  HADD2.F32 R20, -RZ, R34.H0_H0 ;  /* 0x20000022ff147230 */ /* 0x000fe40000004100 */
[----:B------:R-:W-:Y:S01]  /*acc0*/  FFMA.FTZ R50, R15, R51, R28 ;  /* 0x000000330f327223 */ /* 0x000fe2000001001c */
[--C-:B------:R-:W-:Y:S01]  /*acd0*/  HADD2.F32 R28, -RZ, R38.reuse.H0_H0 ;  /* 0x20000026ff1c7230 */ /* 0x100fe20000004100 */
[----:B------:R-:W-:Y:S01]  /*ace0*/  F2FP.F16.E4M3.UNPACK_B R4, R4 ;  /* 0x00000004ff04723e */ /* 0x000fe200020006ff */
[----:B------:R-:W-:Y:S02]  /*acf0*/  HADD2.F32 R39, -RZ, R38.H1_H1 ;  /* 0x30000026ff277230 */ /* 0x000fe40000004100 */
[C---:B------:R-:W-:Y:S01]  /*ad00*/  FMUL.FTZ R38, R20.reuse, R43 ;  /* 0x0000002b14267220 */ /* 0x040fe20000410000 */
[----:B------:R-:W-:Y:S02]  /*ad10*/  HADD2.F32 R15, -RZ, R30.H0_H0 ;  /* 0x2000001eff0f7230 */ /* 0x000fe40000004100 */
[----:B------:R-:W-:Y:S01]  /*ad20*/  FMUL.FTZ R20, R20, R28 ;  /* 0x0000001c14147220 */ /* 0x000fe20000410000 */
[----:B------:R-:W-:-:S02]  /*ad30*/  HADD2.F32 R34, -RZ, R34.H1_H1 ;  /* 0x30000022ff227230 */ /* 0x000fc40000004100 */
[----:B------:R-:W-:Y:S02]  /*ad40*/  HADD2.F32 R51, -RZ, R52.H1_H1 ;  /* 0x30000034ff337230 */ /* 0x000fe40000004100 */
[C---:B------:R-:W-:Y:S01]  /*ad50*/  FFMA.FTZ R38, R15.reuse, R28, -R38 ;  /* 0x0000001c0f267223 */ /* 0x040fe20000010826 */
[----:B------:R-:W-:Y:S02]  /*ad60*/  HADD2.F32 R30, -RZ, R30.H1_H1 ;  /* 0x3000001eff1e7230 */ /* 0x000fe40000004100 */
[C---:B------:R-:W-:Y:S01]  /*ad70*/  FMUL.FTZ R28, R34.reuse, R39 ;  /* 0x00000027221c7220 */ /* 0x040fe20000410000 */
[----:B------:R-:W-:Y:S01]  /*ad80*/  FMUL.FTZ R57, R34, R51 ;  /* 0x0000003322397220 */ /* 0x000fe20000410000 */
[----:B------:R-:W-:Y:S01]  /*ad90*/  FFMA.FTZ R34, R15, R43, R20 ;  /* 0x0000002b0f227223 */ /* 0x000fe20000010014 */
[--C-:B------:R-:W-:Y:S02]  /*ada0*/  HADD2.F32 R15, -RZ, R12.reuse.H0_H0 ;  /* 0x2000000cff0f7230 */ /* 0x100fe40000004100 */
[----:B------:R-:W-:Y:S01]  /*adb0*/  FFMA.FTZ R51, R30, R51, R28 ;  /* 0x000000331e337223 */ /* 0x000fe2000001001c */
[----:B------:R-:W-:-:S02]  /*adc0*/  HADD2.F32 R20, -RZ, R12.H1_H1 ;  /* 0x3000000cff147230 */ /* 0x000fc40000004100 */
[----:B------:R-:W-:Y:S01]  /*add0*/  FFMA.FTZ R57, R30, R39, -R57 ;  /* 0x000000271e397223 */ /* 0x000fe20000010839 */
[--C-:B------:R-:W-:Y:S02]  /*ade0*/  HADD2.F32 R12, -RZ, R7.reuse.H0_H0 ;  /* 0x20000007ff0c7230 */ /* 0x100fe40000004100 */
[--C-:B------:R-:W-:Y:S01]  /*adf0*/  HADD2.F32 R28, -RZ, R4.reuse.H1_H1 ;  /* 0x30000004ff1c7230 */ /* 0x100fe20000004100 */
[----:B------:R-:W-:Y:S01]  /*ae00*/  F2FP.SATFINITE.E4M3.F32.PACK_AB_MERGE_C R34, R51, R34, RZ ;  /* 0x000000223322723e */ /* 0x000fe200048070ff */
[----:B------:R-:W-:Y:S01]  /*ae10*/  HADD2.F32 R7, -RZ, R7.H1_H1 ;  /* 0x30000007ff077230 */ /* 0x000fe20000004100 */
[----:B------:R-:W-:Y:S01]  /*ae20*/  F2FP.SATFINITE.E4M3.F32.PACK_AB_MERGE_C R38, R57, R38, RZ ;  /* 0x000000263926723e */ /* 0x000fe200048070ff */
[----:B------:R-:W-:Y:S02]  /*ae30*/  HADD2.F32 R39, -RZ, R4.H0_H0 ;  /* 0x20000004ff277230 */ /* 0x000fe40000004100 */
[--C-:B------:R-:W-:Y:S02]  /*ae40*/  HADD2.F32 R4, -RZ, R5.reuse.H0_H0 ;  /* 0x20000005ff047230 */ /* 0x100fe40000004100 */
[----:B------:R-:W-:Y:S01]  /*ae50*/  FMUL.FTZ R30, R7, R28 ;  /* 0x0000001c071e7220 */ /* 0x000fe20000410000 */
[----:B------:R-:W-:-:S02]  /*ae60*/  HADD2.F32 R5, -RZ, R5.H1_H1 ;  /* 0x30000005ff057230 */ /* 0x000fc40000004100 */
[C---:B------:R-:W-:Y:S01]  /*ae70*/  FMUL.FTZ R43, R12.reuse, R39 ;  /* 0x000000270c2b7220 */ /* 0x040fe20000410000 */
[-C--:B------:R-:W-:Y:S01]  /*ae80*/  FMUL.FTZ R7, R7, R20.reuse ;  /* 0x0000001407077220 */ /* 0x080fe20000410000 */
[-C--:B------:R-:W-:Y:S01]  /*ae90*/  FMUL.FTZ R12, R12, R15.reuse ;  /* 0x0000000f0c0c7220 */ /* 0x080fe20000410000 */
[C---:B------:R-:W-:Y:S02]  /*aea0*/  FFMA.FTZ R30, R5.reuse, R20, -R30 ;  /* 0x00000014051e7223 */ /* 0x040fe4000001081e */
[----:B------:R-:W-:Y:S01]  /*aeb0*/  FFMA.FTZ R28, R5, R28, R7 ;  /* 0x0000001c051c7223 */ /* 0x000fe20000010007 */
[C---:B------:R-:W-:Y:S01]  /*aec0*/  FFMA.FTZ R43, R4.reuse, R15, -R43 ;  /* 0x0000000f042b7223 */ /* 0x040fe2000001082b */
[----:B------:R-:W-:Y:S01]  /*aed0*/  FFMA.FTZ R39, R4, R39, R12 ;  /* 0x0000002704277223 */ /* 0x000fe2000001000c */
[----:B------:R-:W-:Y:S02]  /*aee0*/  F2FP.SATFINITE.E4M3.F32.PACK_AB_MERGE_C R5, R32, R29, RZ ;  /* 0x0000001d2005723e */ /* 0x000fe400048070ff */
[----:B------:R-:W-:-:S02]  /*aef0*/  F2FP.SATFINITE.E4M3.F32.PACK_AB_MERGE_C R7, R46, R41, RZ ;  /* 0x000000292e07723e */ /* 0x000fc400048070ff */
[----:B------:R-:W-:Y:S02]  /*af00*/  F2FP.SATFINITE.E4M3.F32.PACK_AB_MERGE_C R4, R56, R47, RZ ;  /* 0x0000002f3804723e */ /* 0x000fe400048070ff */
[----:B------:R-:W-:Y:S02]  /*af10*/  F2FP.SATFINITE.E4M3.F32.PACK_AB_MERGE_C R15, R48, R45, RZ ;  /* 0x0000002d300f723e */ /* 0x000fe400048070ff */
[----:B------:R-:W-:Y:S02]  /*af20*/  F2FP.SATFINITE.E4M3.F32.PACK_AB_MERGE_C R12, R58, R49, RZ ;  /* 0x000000313a0c723e */ /* 0x000fe400048070ff */
[----:B------:R-:W-:Y:S02]  /*af30*/  F2FP.SATFINITE.E4M3.F32.PACK_AB_MERGE_C R5, R21, R6, R5 ;  /* 0x000000061505723e */ /* 0x000fe40004807005 */
[----:B------:R-:W-:Y:S02]  /*af40*/  F2FP.SATFINITE.E4M3.F32.PACK_AB_MERGE_C R7, R44, R35, R7 ;  /* 0x000000232c07723e */ /* 0x000fe40004807007 */
[----:B------:R-:W-:-:S02]  /*af50*/  F2FP.SATFINITE.E4M3.F32.PACK_AB_MERGE_C R4, R54, R53, R4 ;  /* 0x000000353604723e */ /* 0x000fc40004807004 */
[----:B------:R-:W-:Y:S02]  /*af60*/  F2FP.SATFINITE.E4M3.F32.PACK_AB_MERGE_C R6, R30, R43, R38 ;  /* 0x0000002b1e06723e */ /* 0x000fe40004807026 */
[----:B------:R-:W-:Y:S02]  /*af70*/  F2FP.SATFINITE.E4M3.F32.PACK_AB_MERGE_C R15, R42, R33, R15 ;  /* 0x000000212a0f723e */ /* 0x000fe4000480700f */
[----:B------:R-:W-:Y:S01]  /*af80*/  F2FP.SATFINITE.E4M3.F32.PACK_AB_MERGE_C R12, R50, R55, R12 ;  /* 0x00000037320c723e */ /* 0x000fe2000480700c */
[----:B------:R0:W-:Y:S01]  /*af90*/  STS.128 [R37+0xf000], R4 ;  /* 0x00f0000425007388 */ /* 0x0001e20000000c00 */
[----:B------:R-:W-:-:S05]  /*afa0*/  F2FP.SATFINITE.E4M3.F32.PACK_AB_MERGE_C R14, R28, R39, R34 ;  /* 0x000000271c0e723e */ /* 0x000fca0004807022 */
[----:B------:R0:W-:Y:S02]  /*afb0*/  STS.128 [R0+0xf000], R12 ;  /* 0x00f0000c00007388 */ /* 0x0001e40000000c00 */
.L_x_1377:
[----:B------:R-:W-:Y:S05]  /*afc0*/  BSYNC B1 ;  /* 0x0000000000017941 */ /* 0x000fea0003800000 */
.L_x_1376:
[----:B------:R-:W-:Y:S05]  /*afd0*/  @P1 BRA `(.L_x_1366) ;  /* 0x0000000c00f81947 */ /* 0x000fea0003800000 */
[----:B----4-:R-:W2:Y:S04]  /*afe0*/  LDL R21, [R1+0x28] ;  /* 0x0000280001157983 */ /* 0x010ea80000100800 */
[----:B------:R-:W4:Y:S01]  /*aff0*/  LDL R49, [R1+0x74] ;  /* 0x0000740001317983 */ /* 0x000f220000100800 */
[----:B0----5:R-:W-:Y:S02]  /*b000*/  SHF.R.U32.HI R0, RZ, 0x8, R24 ;  /* 0x00000008ff007819 */ /* 0x021fe40000011618 */
[----:B------:R-:W-:Y:S02]  /*b010*/  LOP3.LUT R5, R24, 0xff, RZ, 0xc0, !PT ;  /* 0x000000ff18057812 */ /* 0x000fe400078ec0ff */
[----:B------:R-:W-:Y:S02]  /*b020*/  LOP3.LUT R0, R0, 0xff, RZ, 0xc0, !PT ;  /* 0x000000ff00007812 */ /* 0x000fe400078ec0ff */
[----:B------:R-:W-:-:S02]  /*b030*/  SHF.R.U32.HI R14, RZ, 0x8, R25 ;  /* 0x00000008ff0e7819 */ /* 0x000fc40000011619 */
[----:B---3--:R-:W-:Y:S02]  /*b040*/  PRMT R20, R0, 0x7604, R5 ;  /* 0x0000760400147816 */ /* 0x008fe40000000005 */
[----:B------:R-:W-:Y:S02]  /*b050*/  LOP3.LUT R7, R25, 0xff, RZ, 0xc0, !PT ;  /* 0x000000ff19077812 */ /* 0x000fe400078ec0ff */
[----:B------:R-:W-:Y:S02]  /*b060*/  SHF.R.U32.HI R6, RZ, 0x8, R27 ;  /* 0x00000008ff067819 */ /* 0x000fe4000001161b */
[----:B------:R-:W-:Y:S02]  /*b070*/  LOP3.LUT R0, R14, 0xff, RZ, 0xc0, !PT ;  /* 0x000000ff0e007812 */ /* 0x000fe400078ec0ff */
[----:B------:R-:W-:Y:S02]  /*b080*/  LOP3.LUT R13, R27, 0xff, RZ, 0xc0, !PT ;  /* 0x000000ff1b0d7812 */ /* 0x000fe400078ec0ff */
[----:B------:R-:W-:-:S02]  /*b090*/  LOP3.LUT R6, R6, 0xff, RZ, 0xc0, !PT ;  /* 0x000000ff06067812 */ /* 0x000fc400078ec0ff */
[----:B------:R-:W-:Y:S02]  /*b0a0*/  PRMT R28, R0, 0x7604, R7 ;  /* 0x00007604001c7816 */ /* 0x000fe40000000007 */
        /* <DEDUP_REMOVED lines=26> */
[----:B------:R-:W-:Y:S01]  /*b250*/  PRMT R37, R14, 0x7604, R21 ;  /* 0x000076040e257816 */ /* 0x000fe20000000015 */
        /* <DEDUP_REMOVED lines=8> */
[----:B-1----:R-:W-:-:S02]  /*b2e0*/  PRMT R39, R3, 0x7604, R34 ;  /* 0x0000760403277816 */ /* 0x002fc40000000022 */
[----:B------:R-:W-:Y:S01]  /*b2f0*/  SHF.R.U32.HI R3, RZ, 0x10, R24 ;  /* 0x00000010ff037819 */ /* 0x000fe20000011618 */
[----:B------:R-:W0:Y:S01]  /*b300*/  LDS.128 R12, [R0+0xf000] ;  /* 0x00f00000000c7984 */ /* 0x000e220000000c00 */
[----:B------:R-:W-:Y:S02]  /*b310*/  LOP3.LUT R21, R21, 0xff, RZ, 0xc0, !PT ;  /* 0x000000ff15157812 */ /* 0x000fe400078ec0ff */
[----:B------:R-:W-:Y:S02]  /*b320*/  LOP3.LUT R3, R3, 0xff, RZ, 0xc0, !PT ;  /* 0x000000ff03037812 */ /* 0x000fe400078ec0ff */
[----:B------:R-:W-:Y:S02]  /*b330*/  SHF.R.U32.HI R29, RZ, 0x10, R26 ;  /* 0x00000010ff1d7819 */ /* 0x000fe4000001161a */
[----:B------:R-:W-:Y:S02]  /*b340*/  PRMT R3, R3, 0x7054, R20 ;  /* 0x0000705403037816 */ /* 0x000fe40000000014 */
[----:B------:R-:W-:-:S02]  /*b350*/  PRMT R21, R21, 0x7054, R28 ;  /* 0x0000705415157816 */ /* 0x000fc4000000001c */
[----:B------:R-:W-:Y:S02]  /*b360*/  SHF.R.U32.HI R20, RZ, 0x10, R8 ;  /* 0x00000010ff147819 */ /* 0x000fe40000011608 */
[----:B------:R-:W-:Y:S02]  /*b370*/  SHF.R.U32.HI R28, RZ, 0x10, R9 ;  /* 0x00000010ff1c7819 */ /* 0x000fe40000011609 */
[----:B------:R-:W-:Y:S02]  /*b380*/  LOP3.LUT R29, R29, 0xff, RZ, 0xc0, !PT ;  /* 0x000000ff1d1d7812 */ /* 0x000fe400078ec0ff */
[----:B------:R-:W-:Y:S02]  /*b390*/  LOP3.LUT R20, R20, 0xff, RZ, 0xc0, !PT ;  /* 0x000000ff14147812 */ /* 0x000fe400078ec0ff */
[----:B------:R-:W-:Y:S02]  /*b3a0*/  LOP3.LUT R28, R28, 0xff, RZ, 0xc0, !PT ;  /* 0x000000ff1c1c7812 */ /* 0x000fe400078ec0ff */
[----:B------:R-:W-:-:S02]  /*b3b0*/  PRMT R29, R29, 0x7054, R30 ;  /* 0x000070541d1d7816 */ /* 0x000fc4000000001e */
[----:B------:R-:W-:Y:S02]  /*b3c0*/  SHF.R.U32.HI R30, RZ, 0x10, R10 ;  /* 0x00000010ff1e7819 */ /* 0x000fe4000001160a */
[----:B------:R-:W-:Y:S02]  /*b3d0*/  PRMT R33, R20, 0x7054, R33 ;  /* 0x0000705414217816 */ /* 0x000fe40000000021 */
[----:B------:R-:W-:Y:S02]  /*b3e0*/  PRMT R35, R28, 0x7054, R35 ;  /* 0x000070541c237816 */ /* 0x000fe40000000023 */
[----:B------:R-:W-:Y:S02]  /*b3f0*/  LOP3.LUT R28, R21, 0xff000000, R25, 0xf8, !PT ;  /* 0xff000000151c7812 */ /* 0x000fe400078ef819 */
[----:B------:R-:W-:Y:S02]  /*b400*/  LOP3.LUT R30, R30, 0xff, RZ, 0xc0, !PT ;  /* 0x000000ff1e1e7812 */ /* 0x000fe400078ec0ff */
[----:B------:R-:W-:-:S02]  /*b410*/  LOP3.LUT R21, R33, 0xff000000, R8, 0xf8, !PT ;  /* 0xff00000021157812 */ /* 0x000fc400078ef808 */
[----:B------:R-:W-:Y:S02]  /*b420*/  LOP3.LUT R33, R35, 0xff000000, R9, 0xf8, !PT ;  /* 0xff00000023217812 */ /* 0x000fe400078ef809 */
[----:B------:R-:W-:Y:S02]  /*b430*/  PRMT R37, R30, 0x7054, R37 ;  /* 0x000070541e257816 */ /* 0x000fe40000000025 */
[----:B------:R-:W-:Y:S02]  /*b440*/  F2FP.F16.E4M3.UNPACK_B R40, R33 ;  /* 0x00000021ff28723e */ /* 0x000fe400020006ff */
[----:B0-----:R-:W-:Y:S02]  /*b450*/  F2FP.F16.E4M3.UNPACK_B R25, R13 ;  /* 0x0000000dff19723e */ /* 0x001fe400020006ff */
[----:B------:R-:W-:Y:S01]  /*b460*/  PRMT R41, R32, 0x7054, R39 ;  /* 0x0000705420297816 */ /* 0x000fe20000000027 */
[--C-:B------:R-:W-:Y:S01]  /*b470*/  HADD2.F32 R42, -RZ, R40.reuse.H0_H0 ;  /* 0x20000028ff2a7230 */ /* 0x100fe20000004100 */
[----:B------:R-:W-:Y:S01]  /*b480*/  LOP3.LUT R20, R3, 0xff000000, R24, 0xf8, !PT ;  /* 0xff00000003147812 */ /* 0x000fe200078ef818 */
[----:B------:R-:W-:Y:S01]  /*b490*/  HADD2.F32 R40, -RZ, R40.H1_H1 ;  /* 0x30000028ff287230 */ /* 0x000fe20000004100 */
[----:B------:R-:W-:-:S02]  /*b4a0*/  LOP3.LUT R8, R37, 0xff000000, R10, 0xf8, !PT ;  /* 0xff00000025087812 */ /* 0x000fc400078ef80a */
[----:B------:R-:W-:Y:S02]  /*b4b0*/  F2FP.F16.E4M3.UNPACK_B R32, R28 ;  /* 0x0000001cff20723e */ /* 0x000fe400020006ff */
        /* <DEDUP_REMOVED lines=42> */
[----:B------:R-:W-:Y:S01]  /*b760*/  HADD2.F32 R28, -RZ, R24.H1_H1 ;  /* 0x30000018ff1c7230 */ /* 0x000fe20000004100 */
[----:B------:R-:W-:Y:S01]  /*b770*/  F2FP.F16.E4M3.UNPACK_B R29, R4.H1 ;  /* 0x00000004ff1d723e */ /* 0x000fe200030006ff */
[----:B------:R-:W-:-:S02]  /*b780*/  HADD2.F32 R42, -RZ, R40.H0_H0 ;  /* 0x20000028ff2a7230 */ /* 0x000fc40000004100 */
[C---:B------:R-:W-:Y:S01]  /*b790*/  FMUL.FTZ R45, R26.reuse, R41 ;  /* 0x000000291a2d7220 */ /* 0x040fe20000410000 */
[--C-:B------:R-:W-:Y:S02]  /*b7a0*/  HADD2.F32 R24, -RZ, R31.reuse.H0_H0 ;  /* 0x2000001fff187230 */ /* 0x100fe40000004100 */
[-C--:B------:R-:W-:Y:S01]  /*b7b0*/  FMUL.FTZ R26, R26, R33.reuse ;  /* 0x000000211a1a7220 */ /* 0x080fe20000410000 */
[----:B------:R-:W-:Y:S01]  /*b7c0*/  HADD2.F32 R38, -RZ, R32.H0_H0 ;  /* 0x20000020ff267230 */ /* 0x000fe20000004100 */
[----:B------:R-:W-:Y:S01]  /*b7d0*/  F2FP.F16.E4M3.UNPACK_B R11, R4 ;  /* 0x00000004ff0b723e */ /* 0x000fe200020006ff */
[----:B------:R-:W-:Y:S02]  /*b7e0*/  HADD2.F32 R25, -RZ, R30.H0_H0 ;  /* 0x2000001eff197230 */ /* 0x000fe40000004100 */
[C---:B------:R-:W-:Y:S01]  /*b7f0*/  FMUL.FTZ R44, R24.reuse, R42 ;  /* 0x0000002a182c7220 */ /* 0x040fe20000410000 */
[----:B------:R-:W-:Y:S02]  /*b800*/  HADD2.F32 R31, -RZ, R31.H1_H1 ;  /* 0x3000001fff1f7230 */ /* 0x000fe40000004100 */
[-C--:B------:R-:W-:Y:S01]  /*b810*/  FMUL.FTZ R47, R24, R38.reuse ;  /* 0x00000026182f7220 */ /* 0x080fe20000410000 */
[C---:B------:R-:W-:Y:S01]  /*b820*/  FFMA.FTZ R24, R28.reuse, R33, -R45 ;  /* 0x000000211c187223 */ /* 0x040fe2000001082d */
[----:B------:R-:W-:Y:S01]  /*b830*/  FFMA.FTZ R28, R28, R41, R26 ;  /* 0x000000291c1c7223 */ /* 0x000fe2000001001a */
[C---:B------:R-:W-:Y:S01]  /*b840*/  FFMA.FTZ R26, R25.reuse, R38, -R44 ;  /* 0x00000026191a7223 */ /* 0x040fe2000001082c */
[----:B------:R-:W-:Y:S01]  /*b850*/  FFMA.FTZ R25, R25, R42, R47 ;  /* 0x0000002a19197223 */ /* 0x000fe2000001002f */
[----:B------:R-:W-:Y:S01]  /*b860*/  F2FP.F16.E4M3.UNPACK_B R42, R43.H1 ;  /* 0x0000002bff2a723e */ /* 0x000fe200030006ff */
[----:B------:R-:W-:Y:S01]  /*b870*/  HADD2.F32 R38, -RZ, R32.H1_H1 ;  /* 0x30000020ff267230 */ /* 0x000fe20000004100 */
[-C--:B------:R-:W-:Y:S01]  /*b880*/  F2FP.F16.E4M3.UNPACK_B R4, R6.reuse ;  /* 0x00000006ff04723e */ /* 0x080fe200020006ff */
        /* <DEDUP_REMOVED lines=8> */
[----:B------:R-:W-:Y:S02]  /*b910*/  HADD2.F32 R33, -RZ, R35.H0_H0 ;  /* 0x20000023ff217230 */ /* 0x000fe40000004100 */
[CC--:B------:R-:W-:Y:S01]  /*b920*/  FMUL.FTZ R46, R32.reuse, R43.reuse ;  /* 0x0000002b202e7220 */ /* 0x0c0fe20000410000 */
[----:B------:R-:W-:Y:S02]  /*b930*/  HADD2.F32 R30, -RZ, R30.H1_H1 ;  /* 0x3000001eff1e7230 */ /* 0x000fe40000004100 */
[----:B------:R-:W-:Y:S01]  /*b940*/  FMUL.FTZ R48, R32, R40 ;  /* 0x0000002820307220 */ /* 0x000fe20000410000 */
[----:B------:R-:W-:Y:S01]  /*b950*/  F2FP.F16.E4M3.UNPACK_B R14, R14.H1 ;  /* 0x0000000eff0e723e */ /* 0x000fe200030006ff */
[C---:B------:R-:W-:Y:S01]  /*b960*/  FFMA.FTZ R32, R33.reuse, R40, -R46 ;  /* 0x0000002821207223 */ /* 0x040fe2000001082e */
[----:B------:R-:W-:Y:S01]  /*b970*/  F2FP.F16.E4M3.UNPACK_B R40, R20.H1 ;  /* 0x00000014ff28723e */ /* 0x000fe200030006ff */
[----:B------:R-:W-:Y:S01]  /*b980*/  FFMA.FTZ R33, R33, R43, R48 ;  /* 0x0000002b21217223 */ /* 0x000fe20000010030 */
[----:B------:R-:W-:Y:S01]  /*b990*/  F2FP.F16.E4M3.UNPACK_B R43, R21.H1 ;  /* 0x00000015ff2b723e */ /* 0x000fe200030006ff */
[C---:B------:R-:W-:Y:S01]  /*b9a0*/  FFMA.FTZ R31, R30.reuse, R38, -R45 ;  /* 0x000000261e1f7223 */ /* 0x040fe2000001082d */
[----:B------:R-:W-:Y:S01]  /*b9b0*/  FFMA.FTZ R30, R30, R41, R44 ;  /* 0x000000291e1e7223 */ /* 0x000fe2000001002c */
[----:B------:R-:W-:Y:S01]  /*b9c0*/  HADD2.F32 R41, -RZ, R39.H1_H1 ;  /* 0x30000027ff297230 */ /* 0x000fe20000004100 */
[----:B------:R-:W-:Y:S01]  /*b9d0*/  F2FP.SATFINITE.E4M3.F32.PACK_AB_MERGE_C R13, R24, R13, RZ ;  /* 0x0000000d180d723e */ /* 0x000fe200048070ff */
[----:B------:R-:W-:Y:S01]  /*b9e0*/  HADD2.F32 R45, -RZ, R42.H1_H1 ;  /* 0x3000002aff2d7230 */ /* 0x000fe20000004100 */
[----:B------:R-:W-:Y:S01]  /*b9f0*/  F2FP.SATFINITE.E4M3.F32.PACK_AB_MERGE_C R15, R28, R15, RZ ;  /* 0x0000000f1c0f723e */ /* 0x000fe200048070ff */
[----:B------:R-:W-:Y:S01]  /*ba00*/  HADD2.F32 R38, -RZ, R35.H1_H1 ;  /* 0x30000023ff267230 */ /* 0x000fe20000004100 */
[----:B------:R-:W-:Y:S01]  /*ba10*/  F2FP.SATFINITE.E4M3.F32.PACK_AB_MERGE_C R5, R12, R5, R13 ;  /* 0x000000050c05723e */ /* 0x000fe2000480700d */
[----:B------:R-:W-:Y:S01]  /*ba20*/  HADD2.F32 R39, -RZ, R37.H1_H1 ;  /* 0x30000025ff277230 */ /* 0x000fe20000004100 */
[----:B------:R-:W-:Y:S01]  /*ba30*/  F2FP.SATFINITE.E4M3.F32.PACK_AB_MERGE_C R9, R10, R9, R15 ;  /* 0x000000090a09723e */ /* 0x000fe2000480700f */
[----:B------:R-:W-:-:S02]  /*ba40*/  HADD2.F32 R44, -RZ, R43.H0_H0 ;  /* 0x2000002bff2c7230 */ /* 0x000fc40000004100 */
[----:B------:R-:W-:Y:S02]  /*ba50*/  HADD2.F32 R35, -RZ, R34.H0_H0 ;  /* 0x20000022ff237230 */ /* 0x000fe40000004100 */
[C---:B------:R-:W-:Y:S01]  /*ba60*/  FMUL.FTZ R47, R39.reuse, R45 ;  /* 0x0000002d272f7220 */ /* 0x040fe20000410000 */
[----:B------:R-:W-:Y:S02]  /*ba70*/  HADD2.F32 R42, -RZ, R40.H0_H0 ;  /* 0x20000028ff2a7230 */ /* 0x000fe40000004100 */
[----:B------:R-:W-:Y:S01]  /*ba80*/  FMUL.FTZ R48, R39, R41 ;  /* 0x0000002927307220 */ /* 0x000fe20000410000 */
        /* <DEDUP_REMOVED lines=8> */
[C---:B------:R-:W-:Y:S01]  /*bb10*/  FFMA.FTZ R35, R38.reuse, R41, -R47 ;  /* 0x0000002926237223 */ /* 0x040fe2000001082f */
[----:B------:R-:W-:Y:S01]  /*bb20*/  FFMA.FTZ R52, R38, R45, R48 ;  /* 0x0000002d26347223 */ /* 0x000fe20000010030 */
[----:B------:R-:W-:Y:S01]  /*bb30*/  F2FP.F16.E4M3.UNPACK_B R37, R20 ;  /* 0x00000014ff25723e */ /* 0x000fe200020006ff */
[----:B------:R-:W-:Y:S01]  /*bb40*/  HADD2.F32 R29, -RZ, R29.H1_H1 ;  /* 0x3000001dff1d7230 */ /* 0x000fe20000004100 */
[----:B------:R-:W-:Y:S01]  /*bb50*/  F2FP.F16.E4M3.UNPACK_B R38, R21 ;  /* 0x00000015ff26723e */ /* 0x000fe200020006ff */
[C---:B------:R-:W-:Y:S01]  /*bb60*/  FMUL.FTZ R20, R34.reuse, R43 ;  /* 0x0000002b22147220 */ /* 0x040fe20000410000 */
[----:B------:R-:W-:Y:S01]  /*bb70*/  FMUL.FTZ R34, R34, R40 ;  /* 0x0000002822227220 */ /* 0x000fe20000410000 */
[----:B------:R-:W-:-:S02]  /*bb80*/  HADD2.F32 R21, -RZ, R27.H0_H0 ;  /* 0x2000001bff157230 */ /* 0x000fc40000004100 */
[--C-:B------:R-:W-:Y:S02]  /*bb90*/  HADD2.F32 R39, -RZ, R38.reuse.H0_H0 ;  /* 0x20000026ff277230 */ /* 0x100fe40000004100 */
        /* <DEDUP_REMOVED lines=66> */
.L_x_1366:
[----:B------:R-:W-:Y:S05]  /*bfc0*/  BSYNC B0 ;  /* 0x0000000000007941 */ /* 0x000fea0003800000 */
.L_x_1359:
        /* <DEDUP_REMOVED lines=8> */
.L_x_1356:
[----:B0-2---:R-:W-:-:S05]  /*c050*/  IMAD.U32 R0, RZ, RZ, UR36 ;  /* 0x00000024ff007e24 */ /* 0x005fca000f8e00ff */
[----:B------:R-:W-:-:S13]  /*c060*/  ISETP.NE.AND P0, PT, R0, 0x3, PT ;  /* 0x000000030000780c */ /* 0x000fda0003f05270 */
[----:B------:R-:W-:Y:S05]  /*c070*/  @!P0 BRA `(.L_x_1378) ;  /* 0x0000000000048947 */ /* 0x000fea0003800000 */
[----:B------:R-:W-:Y:S01]  /*c080*/  BPT.TRAP 0x1 ;  /* 0x000000040000795c */ /* 0x000fe20000300000 */
.L_x_1378:
[----:B----45:R-:W-:Y:S01]  /*c090*/  IMAD R14, R19, 0x8, R18 ;  /* 0x00000008130e7824 */ /* 0x030fe200078e0212 */
[----:B-1----:R-:W-:-:S04]  /*c0a0*/  SHF.L.U32 R3, R156, 0x1f, RZ ;  /* 0x0000001f9c037819 */ /* 0x002fc800000006ff */
[----:B------:R0:W1:Y:S01]  /*c0b0*/  SYNCS.PHASECHK.TRANS64.TRYWAIT P1, [R14+URZ+0x19c30], R3 ;  /* 0x019c30030e0075a7 */ /* 0x000062000802017f */
[----:B------:R-:W-:Y:S05]  /*c0c0*/  @!P0 BRA `(.L_x_1379) ;  /* 0x0000000000048947 */ /* 0x000fea0003800000 */
[----:B------:R-:W-:Y:S01]  /*c0d0*/  BPT.TRAP 0x1 ;  /* 0x000000040000795c */ /* 0x000fe20000300000 */
.L_x_1379:
[----:B------:R-:W-:Y:S01]  /*c0e0*/  VIADD R0, R18, 0x13800 ;  /* 0x0001380012007836 */ /* 0x000fe20000000000 */
[----:B------:R-:W-:Y:S01]  /*c0f0*/  LOP3.LUT R8, R36, 0x10000, RZ, 0xfc, !PT ;  /* 0x0001000024087812 */ /* 0x000fe200078efcff */
[----:B------:R-:W-:-:S03]  /*c100*/  IMAD.MOV.U32 R9, RZ, RZ, -0x3ffffff0 ;  /* 0xc0000010ff097424 */ /* 0x000fc600078e00ff */
[----:B------:R-:W-:-:S04]  /*c110*/  SHF.R.U32.HI R0, RZ, 0x4, R0 ;  /* 0x00000004ff007819 */ /* 0x000fc80000011600 */
[----:B------:R-:W-:-:S04]  /*c120*/  LOP3.LUT R0, R0, 0x3fff, RZ, 0xc0, !PT ;  /* 0x00003fff00007812 */ /* 0x000fc800078ec0ff */
[----:B------:R-:W-:Y:S01]  /*c130*/  LOP3.LUT R153, R0, 0x10000, RZ, 0xfc, !PT ;  /* 0x0001000000997812 */ /* 0x000fe200078efcff */
[----:B-1----:R-:W-:Y:S06]  /*c140*/  @P1 BRA `(.L_x_1380) ;  /* 0x0000000000081947 */ /* 0x002fec0003800000 */
[----:B------:R-:W1:Y:S02]  /*c150*/  SYNCS.PHASECHK.TRANS64.TRYWAIT P1, [R14+URZ+0x19c30], R3 ;  /* 0x019c30030e0075a7 */ /* 0x000e64000802017f */
[----:B-1----:R-:W-:Y:S05]  /*c160*/  @!P1 BRA `(.L_x_1381) ;  /* 0x0000016000109947 */ /* 0x002fea0003800000 */
.L_x_1380:
[----:B---3--:R-:W-:Y:S01]  /*c170*/  IMAD R4, R19, 0x300, R153 ;  /* 0x0000030013047824 */ /* 0x008fe200078e0299 */
[----:B------:R-:W-:Y:S05]  /*c180*/  WARPSYNC.ALL ;  /* 0x0000000000007948 */ /* 0x000fea0003800000 */
[----:B------:R-:W-:Y:S01]  /*c190*/  IMAD.MOV.U32 R5, RZ, RZ, -0x3ffffff0 ;  /* 0xc0000010ff057424 */ /* 0x000fe200078e00ff */
[C---:B------:R-:W-:Y:S01]  /*c1a0*/  R2UR UR4, R8.reuse ;  /* 0x00000000080472ca */ /* 0x040fe200000e0000 */
[----:B------:R-:W-:Y:S01]  /*c1b0*/  WARPGROUP.ARRIVE ;  /* 0x00000000000079c5 */ /* 0x000fe20000000000 */
[----:B------:R-:W-:Y:S01]  /*c1c0*/  R2UR UR5, R9 ;  /* 0x00000000090572ca */ /* 0x000fe200000e0000 */
[----:B------:R-:W-:Y:S01]  /*c1d0*/  VIADD R12, R8, 0x180 ;  /* 0x00000180080c7836 */ /* 0x000fe20000000000 */
[C---:B------:R-:W-:Y:S01]  /*c1e0*/  R2UR UR6, R4.reuse ;  /* 0x00000000040672ca */ /* 0x040fe200000e0000 */
[----:B------:R-:W-:Y:S01]  /*c1f0*/  VIADD R6, R4, 0x100 ;  /* 0x0000010004067836 */ /* 0x000fe20000000000 */
[----:B------:R-:W-:Y:S01]  /*c200*/  R2UR UR7, R5 ;  /* 0x00000000050772ca */ /* 0x000fe200000e0000 */
[----:B------:R-:W-:-:S02]  /*c210*/  IMAD.MOV.U32 R13, RZ, RZ, -0x3ffffff0 ;  /* 0xc0000010ff0d7424 */ /* 0x000fc400078e00ff */
[----:B------:R-:W-:Y:S02]  /*c220*/  IMAD.MOV.U32 R7, RZ, RZ, -0x3ffffff0 ;  /* 0xc0000010ff077424 */ /* 0x000fe400078e00ff */
[----:B------:R-:W-:Y:S01]  /*c230*/  VIADD R10, R8, 0x300 ;  /* 0x00000300080a7836 */ /* 0x000fe20000000000 */
[----:B------:R2:W-:Y:S01]  /*c240*/  STL.64 [R1], R12 ;  /* 0x0000000c01007387 */ /* 0x0005e20000100a00 */
[----:B------:R-:W-:Y:S02]  /*c250*/  VIADD R4, R4, 0x200 ;  /* 0x0000020004047836 */ /* 0x000fe40000000000 */
[----:B------:R-:W-:Y:S02]  /*c260*/  IMAD.MOV.U32 R11, RZ, RZ, -0x3ffffff0 ;  /* 0xc0000010ff0b7424 */ /* 0x000fe400078e00ff */
[----:B------:R-:W-:Y:S02]  /*c270*/  IMAD.MOV.U32 R5, RZ, RZ, -0x3ffffff0 ;  /* 0xc0000010ff057424 */ /* 0x000fe400078e00ff */
[----:B------:R-:W-:Y:S01]  /*c280*/  QGMMA.64x128x32.F32.E4M3.E4M3 R24, gdesc[UR4], RZ, !UPT, gsb0 ;  /* 0x01e00000041879f3 */ /* 0x000fe2000c0008ff */
[----:B------:R-:W-:-:S02]  /*c290*/  R2UR UR4, R12 ;  /* 0x000000000c0472ca */ /* 0x000fc400000e0000 */
        /* <DEDUP_REMOVED lines=14> */
[----:B--2---:R-:W-:Y:S05]  /*c380*/  @!P0 BRA `(.L_x_1382) ;  /* 0x0000000000048947 */ /* 0x004fea0003800000 */
[----:B------:R-:W-:Y:S01]  /*c390*/  BPT.TRAP 0x1 ;  /* 0x000000040000795c */ /* 0x000fe20000300000 */
.L_x_1382:
[----:B------:R-:W2:Y:S01]  /*c3a0*/  LDL R0, [R1+0x48] ;  /* 0x0000480001007983 */ /* 0x000ea20000100800 */
[----:B------:R-:W3:Y:S03]  /*c3b0*/  LDC R96, c[0x0][0x448] ;  /* 0x00011200ff607b82 */ /* 0x000ee60000000800 */
[----:B------:R-:W2:Y:S04]  /*c3c0*/  LDL R94, [R1+0x2c] ;  /* 0x00002c00015e7983 */ /* 0x000ea80000100800 */
[----:B------:R-:W4:Y:S01]  /*c3d0*/  LDL R6, [R1+0xc] ;  /* 0x00000c0001067983 */ /* 0x000f220000100800 */
[----:B------:R-:W5:Y:S03]  /*c3e0*/  LDC.64 R12, c[0x0][0x9e0] ;  /* 0x00027800ff0c7b82 */ /* 0x000f660000000a00 */
[----:B------:R-:W5:Y:S04]  /*c3f0*/  LDL R98, [R1+0x10] ;  /* 0x0000100001627983 */ /* 0x000f680000100800 */
[----:B------:R-:W5:Y:S01]  /*c400*/  LDL R100, [R1+0x8] ;  /* 0x0000080001647983 */ /* 0x000f620000100800 */
[----:B------:R-:W-:Y:S01]  /*c410*/  IMAD.MOV.U32 R4, RZ, RZ, -0x80 ;  /* 0xffffff80ff047424 */ /* 0x000fe200078e00ff */
[----:B------:R-:W-:Y:S01]  /*c420*/  LOP3.LUT R22, R22, 0xffffffbf, RZ, 0xc0, !PT ;  /* 0xffffffbf16167812 */ /* 0x000fe200078ec0ff */
[----:B------:R-:W-:Y:S01]  /*c430*/  ULDC UR4, c[0x0][0x9dc] ;  /* 0x0002770000047ab9 */ /* 0x000fe20000000800 */
[----:B---3--:R-:W-:-:S13]  /*c440*/  ISETP.NE.AND P1, PT, R96, 0x1, PT ;  /* 0x000000016000780c */ /* 0x008fda0003f25270 */
[----:B01----:R-:W0:Y:S08]  /*c450*/  @P1 LDC R3, c[0x0][0x44c] ;  /* 0x00011300ff031b82 */ /* 0x003e300000000800 */
[----:B------:R-:W1:Y:S01]  /*c460*/  @P1 LDC R5, c[0x0][0x450] ;  /* 0x00011400ff051b82 */ /* 0x000e620000000800 */
[----:B------:R-:W-:Y:S01]  /*c470*/  IMAD R21, R89, R4, 0x80 ;  /* 0x0000008059157424 */ /* 0x000fe200078e0204 */
[----:B------:R-:W-:-:S04]  /*c480*/  @P1 LOP3.LUT R22, R22, 0x40, RZ, 0xfc, !PT ;  /* 0x0000004016161812 */ /* 0x000fc800078efcff */
[----:B------:R-:W-:Y:S01]  /*c490*/  LOP3.LUT R22, R22, 0xffffffdf, RZ, 0xc0, !PT ;  /* 0xffffffdf16167812 */ /* 0x000fe200078ec0ff */
[----:B--2---:R-:W-:-:S04]  /*c4a0*/  IMAD.IADD R90, R0, 0x1, R94 ;  /* 0x00000001005a7824 */ /* 0x004fc800078e025e */
[----:B0-----:R-:W-:-:S05]  /*c4b0*/  @P1 IMAD.HI.U32 R0, R90, R3, RZ ;  /* 0x000000035a001227 */ /* 0x001fca00078e00ff */
[----:B-1----:R-:W-:Y:S01]  /*c4c0*/  @P1 SHF.R.U32.HI R90, RZ, R5, R0 ;  /* 0x00000005ff5a1219 */ /* 0x002fe20000011600 */
[----:B------:R-:W-:-:S04]  /*c4d0*/  VIADD R0, R14, 0x19c40 ;  /* 0x00019c400e007836 */ /* 0x000fc80000000000 */
[----:B------:R-:W0:Y:S01]  /*c4e0*/  SHFL.IDX PT, R92, R90, RZ, 0x1c1f ;  /* 0x001c1fff5a5c7589 */ /* 0x000e2200000e0000 */
[----:B----4-:R-:W-:Y:S01]  /*c4f0*/  PRMT R0, R6, 0x654, R0 ;  /* 0x0000065406007816 */ /* 0x010fe20000000000 */
[----:B------:R-:W-:Y:S01]  /*c500*/  VIADD R3, R21, 0x1 ;  /* 0x0000000115037836 */ /* 0x000fe20000000000 */
[----:B-----5:R-:W-:Y:S01]  /*c510*/  ISETP.GE.AND P1, PT, R13, 0x1, PT ;  /* 0x000000010d00780c */ /* 0x020fe20003f26270 */
[----:B------:R-:W-:Y:S01]  /*c520*/  IMAD.U32 R14, RZ, RZ, UR4 ;  /* 0x00000004ff0e7e24 */ /* 0x000fe2000f8e00ff */
[----:B------:R1:W-:Y:S01]  /*c530*/  SYNCS.ARRIVE.TRANS64.RED.A1T0 RZ, [R0+URZ], RZ ;  /* 0x000000ff00ff79a7 */ /* 0x0003e2000810043f */
[----:B------:R-:W-:Y:S02]  /*c540*/  IMAD.IADD R20, R100, 0x1, R21 ;  /* 0x0000000164147824 */ /* 0x000fe400078e0215 */
[----:B-1----:R-:W-:Y:S01]  /*c550*/  IMAD R0, R98, -0x2, R3 ;  /* 0xfffffffe62007824 */ /* 0x002fe200078e0203 */
[----:B------:R-:W-:-:S04]  /*c560*/  LOP3.LUT R4, RZ, R14, RZ, 0x33, !PT ;  /* 0x0000000eff047212 */ /* 0x000fc800078e33ff */
[----:B------:R-:W-:Y:S01]  /*c570*/  IADD3 R7, -R157, R0, R100 ;  /* 0x000000009d077210 */ /* 0x000fe20007ffe164 */
[----:B------:R-:W-:-:S04]  /*c580*/  IMAD R20, R98, -0x2, R20 ;  /* 0xfffffffe62147824 */ /* 0x000fc800078e0214 */
[C---:B------:R-:W-:Y:S02]  /*c590*/  IMAD.IADD R15, R7.reuse, 0x1, R4 ;  /* 0x00000001070f7824 */ /* 0x040fe400078e0204 */
[----:B------:R-:W-:Y:S01]  /*c5a0*/  IMAD.IADD R7, R7, 0x1, R12 ;  /* 0x0000000107077824 */ /* 0x000fe200078e020c */
[----:B------:R-:W-:Y:S01]  /*c5b0*/  @P1 LOP3.LUT R22, R22, 0x20, RZ, 0xfc, !PT ;  /* 0x0000002016161812 */ /* 0x000fe200078efcff */
[----:B0-----:R-:W-:Y:S01]  /*c5c0*/  IMAD.IADD R3, R15, 0x1, R92 ;  /* 0x000000010f037824 */ /* 0x001fe200078e025c */
[----:B------:R-:W-:Y:S02]  /*c5d0*/  LEA R0, R89, 0xffffff80, 0x7 ;  /* 0xffffff8059007811 */ /* 0x000fe400078e38ff */
[----:B------:R-:W-:Y:S01]  /*c5e0*/  VIADDMNMX R6, R92, R7, R20, PT ;  /* 0x000000075c067246 */ /* 0x000fe20003800114 */
[----:B------:R-:W-:Y:S06]  /*c5f0*/  @!P1 BRA `(.L_x_1383) ;  /* 0x0000000000509947 */ /* 0x000fec0003800000 */
[----:B------:R-:W-:Y:S01]  /*c600*/  IADD3 R91, -R157, R100, R92 ;  /* 0x000000649d5b7210 */ /* 0x000fe20007ffe15c */
[----:B------:R-:W-:Y:S03]  /*c610*/  BSSY B0, `(.L_x_1384) ;  /* 0x000000e000007945 */ /* 0x000fe60003800000 */
[----:B------:R-:W-:-:S13]  /*c620*/  ISETP.GT.AND P1, PT, R91, -0x1, PT ;  /* 0xffffffff5b00780c */ /* 0x000fda0003f24270 */
        /* <DEDUP_REMOVED lines=8> */
.L_x_1385:
[----:B------:R-:W-:-:S13]  /*c6b0*/  ISETP.NE.AND P1, PT, R13, 0x1, PT ;  /* 0x000000010d00780c */ /* 0x000fda0003f25270 */
[----:B------:R-:W0:Y:S02]  /*c6c0*/  @P1 LDC.64 R4, c[0x0][0x9e8] ;  /* 0x00027a00ff041b82 */ /* 0x000e240000000a00 */
[----:B0-----:R-:W-:-:S05]  /*c6d0*/  @P1 IMAD.HI.U32 R4, R91, R4, RZ ;  /* 0x000000045b041227 */ /* 0x001fca00078e00ff */
[----:B------:R-:W-:-:S07]  /*c6e0*/  @P1 SHF.R.U32.HI R91, RZ, R5, R4 ;  /* 0x00000005ff5b1219 */ /* 0x000fce0000011604 */
.L_x_1386:
[----:B------:R-:W-:Y:S05]  /*c6f0*/  BSYNC B0 ;  /* 0x0000000000007941 */ /* 0x000fea0003800000 */
.L_x_1384:
[----:B------:R-:W-:-:S04]  /*c700*/  IMAD R91, R91, R13, -R0 ;  /* 0x0000000d5b5b7224 */ /* 0x000fc800078e0a00 */
[----:B------:R-:W-:-:S05]  /*c710*/  IMAD R4, R98, -0x2, R91 ;  /* 0xfffffffe62047824 */ /* 0x000fca00078e025b */
[----:B------:R-:W-:Y:S02]  /*c720*/  VIMNMX R3, R3, R4, !PT ;  /* 0x0000000403037248 */ /* 0x000fe40007fe0100 */
[----:B------:R-:W-:-:S07]  /*c730*/  VIADDMNMX R6, R4, R13, R6, PT ;  /* 0x0000000d04067246 */ /* 0x000fce0003800106 */
.L_x_1383:
[C---:B------:R-:W-:Y:S01]  /*c740*/  ISETP.GE.AND P1, PT, R21.reuse, 0x2, PT ;  /* 0x000000021500780c */ /* 0x040fe20003f26270 */
[----:B------:R-:W0:Y:S01]  /*c750*/  SHFL.IDX PT, R90, R90, 0x1, 0x1c1f ;  /* 0x003c1f005a5a7f89 */ /* 0x000e2200000e0000 */
[----:B------:R-:W-:Y:S02]  /*c760*/  ISETP.GE.AND P6, PT, R21, 0x9, PT ;  /* 0x000000091500780c */ /* 0x000fe40003fc6270 */
[----:B------:R-:W-:Y:S02]  /*c770*/  ISETP.GT.AND P3, PT, R3, 0x1, !P1 ;  /* 0x000000010300780c */ /* 0x000fe40004f64270 */
[----:B------:R-:W-:Y:S02]  /*c780*/  ISETP.GE.AND P4, PT, R21, 0xa, PT ;  /* 0x0000000a1500780c */ /* 0x000fe40003f86270 */
[----:B------:R-:W-:Y:S02]  /*c790*/  ISETP.GT.AND P2, PT, R3, 0x8, !P6 ;  /* 0x000000080300780c */ /* 0x000fe40007744270 */
[----:B------:R-:W-:-:S02]  /*c7a0*/  ISETP.LT.OR P3, PT, R6, 0x2, P3 ;  /* 0x000000020600780c */ /* 0x000fc40001f61670 */
[----:B------:R-:W-:Y:S02]  /*c7b0*/  ISETP.LT.OR P2, PT, R6, 0x9, P2 ;  /* 0x000000090600780c */ /* 0x000fe40001741670 */
[----:B------:R-:W-:Y:S02]  /*c7c0*/  FSEL R25, R25, -INF , !P3 ;  /* 0xff80000019197808 */ /* 0x000fe40005800000 */
[----:B------:R-:W-:Y:S02]  /*c7d0*/  ISETP.GE.AND P3, PT, R21, 0x11, PT ;  /* 0x000000111500780c */ /* 0x000fe40003f66270 */
[----:B------:R-:W-:Y:S02]  /*c7e0*/  LOP3.LUT R22, R22, 0xfffffffe, RZ, 0xc0, !PT ;  /* 0xfffffffe16167812 */ /* 0x000fe400078ec0ff */
[----:B------:R-:W-:Y:S02]  /*c7f0*/  FSEL R91, R28, -INF , !P2 ;  /* 0xff8000001c5b7808 */ /* 0x000fe40005000000 */
[----:B------:R-:W-:-:S02]  /*c800*/  ISETP.GT.AND P2, PT, R3, 0x9, !P4 ;  /* 0x000000090300780c */ /* 0x000fc40006744270 */
[----:B------:R-:W-:Y:S01]  /*c810*/  @P4 LOP3.LUT R22, R22, 0x1, RZ, 0xfc, !PT ;  /* 0x0000000116164812 */ /* 0x000fe200078efcff */
[----:B0-----:R-:W-:Y:S01]  /*c820*/  IMAD.IADD R15, R15, 0x1, R90 ;  /* 0x000000010f0f7824 */ /* 0x001fe200078e025a */
        /* <DEDUP_REMOVED lines=9> */
[----:B------:R-:W-:Y:S02]  /*c8c0*/  ISETP.GT.AND P2, PT, R3, 0x11, !P3 ;  /* 0x000000110300780c */ /* 0x000fe40005f44270 */
[----:B------:R-:W-:-:S02]  /*c8d0*/  ISETP.GE.AND P5, PT, R21, 0x1, PT ;  /* 0x000000011500780c */ /* 0x000fc40003fa6270 */
[----:B------:R-:W-:Y:S02]  /*c8e0*/  ISETP.LT.OR P2, PT, R6, 0x12, P2 ;  /* 0x000000120600780c */ /* 0x000fe40001741670 */
[----:B------:R-:W-:Y:S02]  /*c8f0*/  @P3 LOP3.LUT R22, R22, 0x2000000, RZ, 0xfc, !PT ;  /* 0x0200000016163812 */ /* 0x000fe400078efcff */
[----:B------:R-:W-:Y:S02]  /*c900*/  ISETP.GE.AND P3, PT, R21, 0x19, PT ;  /* 0x000000191500780c */ /* 0x000fe40003f66270 */
[----:B------:R-:W-:Y:S02]  /*c910*/  LOP3.LUT R22, R22, 0xfeffffff, RZ, 0xc0, !PT ;  /* 0xfeffffff16167812 */ /* 0x000fe400078ec0ff */
[----:B------:R-:W-:Y:S02]  /*c920*/  FSEL R33, R33, -INF , !P2 ;  /* 0xff80000021217808 */ /* 0x000fe40005000000 */
[----:B------:R-:W-:-:S02]  /*c930*/  ISETP.GT.AND P2, PT, R3, 0x18, !P3 ;  /* 0x000000180300780c */ /* 0x000fc40005f44270 */
[----:B------:R-:W-:Y:S02]  /*c940*/  VIADDMNMX R20, R90, R7, R20, PT ;  /* 0x000000075a147246 */ /* 0x000fe40003800114 */
        /* <DEDUP_REMOVED lines=144> */
[----:B------:R-:W-:-:S04]  /*d250*/  ISETP.GT.AND P4, PT, R3, RZ, !P5 ;  /* 0x000000ff0300720c */ /* 0x000fc80006f84270 */
[----:B------:R-:W-:-:S04]  /*d260*/  ISETP.LT.OR P4, PT, R6, 0x1, P4 ;  /* 0x000000010600780c */ /* 0x000fc80002781670 */
[----:B------:R-:W-:Y:S02]  /*d270*/  FSEL R24, R24, -INF , !P4 ;  /* 0xff80000018187808 */ /* 0x000fe40006000000 */
[----:B------:R-:W-:-:S13]  /*d280*/  ISETP.GE.AND P4, PT, R21, 0x7a, PT ;  /* 0x0000007a1500780c */ /* 0x000fda0003f86270 */
[----:B------:R-:W-:Y:S02]  /*d290*/  @P4 LOP3.LUT R22, R22, 0x10000000, RZ, 0xfc, !PT ;  /* 0x1000000016164812 */ /* 0x000fe400078efcff */
[----:B------:R-:W-:-:S04]  /*d2a0*/  ISETP.GT.AND P4, PT, R3, 0x79, !P4 ;  /* 0x000000790300780c */ /* 0x000fc80006784270 */
[----:B------:R-:W-:-:S04]  /*d2b0*/  ISETP.LT.OR P4, PT, R6, 0x7a, P4 ;  /* 0x0000007a0600780c */ /* 0x000fc80002781670 */
[----:B------:R-:W-:Y:S02]  /*d2c0*/  FSEL R85, R85, -INF , !P4 ;  /* 0xff80000055557808 */ /* 0x000fe40006000000 */
[----:B------:R-:W-:-:S13]  /*d2d0*/  ISETP.GE.AND P4, PT, R13, 0x1, PT ;  /* 0x000000010d00780c */ /* 0x000fda0003f86270 */
[----:B------:R-:W-:Y:S05]  /*d2e0*/  @!P4 BRA `(.L_x_1387) ;  /* 0x000000000050c947 */ /* 0x000fea0003800000 */
        /* <DEDUP_REMOVED lines=11> */
.L_x_1389:
[----:B------:R-:W-:-:S13]  /*d3a0*/  ISETP.NE.AND P4, PT, R13, 0x1, PT ;  /* 0x000000010d00780c */ /* 0x000fda0003f85270 */
[----:B------:R-:W0:Y:S02]  /*d3b0*/  @P4 LDC.64 R4, c[0x0][0x9e8] ;  /* 0x00027a00ff044b82 */ /* 0x000e240000000a00 */
[----:B0-----:R-:W-:-:S05]  /*d3c0*/  @P4 IMAD.HI.U32 R4, R3, R4, RZ ;  /* 0x0000000403044227 */ /* 0x001fca00078e00ff */
[----:B------:R-:W-:-:S07]  /*d3d0*/  @P4 SHF.R.U32.HI R3, RZ, R5, R4 ;  /* 0x00000005ff034219 */ /* 0x000fce0000011604 */
.L_x_1390:
[----:B------:R-:W-:Y:S05]  /*d3e0*/  BSYNC B0 ;  /* 0x0000000000007941 */ /* 0x000fea0003800000 */
.L_x_1388:
[----:B------:R-:W-:-:S04]  /*d3f0*/  IMAD R0, R3, R13, -R0 ;  /* 0x0000000d03007224 */ /* 0x000fc800078e0a00 */
[----:B------:R-:W-:-:S05]  /*d400*/  IMAD R0, R98, -0x2, R0 ;  /* 0xfffffffe62007824 */ /* 0x000fca00078e0200 */
[----:B------:R-:W-:Y:S02]  /*d410*/  VIMNMX R15, R15, R0, !PT ;  /* 0x000000000f0f7248 */ /* 0x000fe40007fe0100 */
[----:B------:R-:W-:-:S07]  /*d420*/  VIADDMNMX R20, R0, R13, R20, PT ;  /* 0x0000000d00147246 */ /* 0x000fce0003800114 */
.L_x_1387:
[C---:B------:R-:W-:Y:S02]  /*d430*/  ISETP.GT.AND P1, PT, R15.reuse, 0x1, !P1 ;  /* 0x000000010f00780c */ /* 0x040fe40004f24270 */
[----:B------:R-:W-:Y:S02]  /*d440*/  ISETP.GT.AND P6, PT, R15, 0x8, !P6 ;  /* 0x000000080f00780c */ /* 0x000fe400077c4270 */
[C---:B------:R-:W-:Y:S02]  /*d450*/  ISETP.LT.OR P1, PT, R20.reuse, 0x2, P1 ;  /* 0x000000021400780c */ /* 0x040fe40000f21670 */
[----:B------:R-:W-:Y:S02]  /*d460*/  ISETP.LT.OR P6, PT, R20, 0x9, P6 ;  /* 0x000000091400780c */ /* 0x000fe400037c1670 */
[----:B------:R-:W-:Y:S02]  /*d470*/  FSEL R27, R27, -INF , !P1 ;  /* 0xff8000001b1b7808 */ /* 0x000fe40004800000 */
[----:B------:R-:W-:-:S02]  /*d480*/  LOP3.LUT P1, RZ, R22, 0x1, RZ, 0xc0, !PT ;  /* 0x0000000116ff7812 */ /* 0x000fc4000782c0ff */
[----:B------:R-:W-:Y:S02]  /*d490*/  FSEL R5, R30, -INF , !P6 ;  /* 0xff8000001e057808 */ /* 0x000fe40007000000 */
[----:B------:R-:W-:Y:S02]  /*d4a0*/  ISETP.GT.AND P1, PT, R15, 0x9, !P1 ;  /* 0x000000090f00780c */ /* 0x000fe40004f24270 */
[----:B------:R-:W-:Y:S02]  /*d4b0*/  LOP3.LUT P6, RZ, R22, 0x4000000, RZ, 0xc0, !PT ;  /* 0x0400000016ff7812 */ /* 0x000fe400078cc0ff */
[----:B------:R-:W-:Y:S02]  /*d4c0*/  ISETP.LT.OR P1, PT, R20, 0xa, P1 ;  /* 0x0000000a1400780c */ /* 0x000fe40000f21670 */
[----:B------:R-:W-:Y:S02]  /*d4d0*/  LOP3.LUT P4, RZ, R22, 0x2000000, RZ, 0xc0, !PT ;  /* 0x0200000016ff7812 */ /* 0x000fe4000788c0ff */
        /* <DEDUP_REMOVED lines=51> */
[C---:B------:R-:W-:Y:S02]  /*d810*/  LOP3.LUT P6, RZ, R22.reuse, 0x8000, RZ, 0xc0, !PT ;  /* 0x0000800016ff7812 */ /* 0x040fe400078cc0ff */
[----:B------:R-:W-:Y:S02]  /*d820*/  FSEL R47, R47, -INF , !P1 ;  /* 0xff8000002f2f7808 */ /* 0x000fe40004800000 */
[----:B------:R-:W-:Y:S02]  /*d830*/  LOP3.LUT P1, RZ, R22, 0x40000, RZ, 0xc0, !PT ;  /* 0x0004000016ff7812 */ /* 0x000fe4000782c0ff */
[----:B------:R-:W-:-:S02]  /*d840*/  FMNMX.FTZ R0, R111, R0, !PT ;  /* 0x000000006f007209 */ /* 0x000fc40007810000 */
[----:B------:R-:W-:Y:S02]  /*d850*/  ISETP.GT.AND P1, PT, R15, 0x30, !P1 ;  /* 0x000000300f00780c */ /* 0x000fe40004f24270 */
[----:B------:R-:W-:Y:S02]  /*d860*/  FMNMX.FTZ R0, R69, R0, !PT ;  /* 0x0000000045007209 */ /* 0x000fe40007810000 */
[----:B------:R-:W-:Y:S02]  /*d870*/  ISETP.LT.OR P1, PT, R20, 0x31, P1 ;  /* 0x000000311400780c */ /* 0x000fe40000f21670 */
[----:B------:R-:W-:Y:S02]  /*d880*/  LOP3.LUT P4, RZ, R22, 0x4000, RZ, 0xc0, !PT ;  /* 0x0000400016ff7812 */ /* 0x000fe4000788c0ff */
        /* <DEDUP_REMOVED lines=20> */
[C---:B------:R-:W-:Y:S01]  /*d9d0*/  ISETP.GT.AND P1, PT, R15.reuse, 0x40, !P4 ;  /* 0x000000400f00780c */ /* 0x040fe20006724270 */
[----:B------:R-:W0:Y:S01]  /*d9e0*/  SHFL.BFLY PT, R3, R0, 0x2, 0x1f ;  /* 0x0c401f0000037f89 */ /* 0x000e2200000e0000 */
[----:B------:R-:W-:Y:S02]  /*d9f0*/  ISETP.GT.AND P5, PT, R15, RZ, !P5 ;  /* 0x000000ff0f00720c */ /* 0x000fe40006fa4270 */
        /* <DEDUP_REMOVED lines=10> */
[----:B------:R-:W-:Y:S02]  /*daa0*/  LOP3.LUT P1, RZ, R22, 0x1000, RZ, 0xc0, !PT ;  /* 0x0000100016ff7812 */ /* 0x000fe4000782c0ff */
[----:B0-----:R-:W-:Y:S02]  /*dab0*/  FMNMX.FTZ R6, R0, R3, !PT ;  /* 0x0000000300067209 */ /* 0x001fe40007810000 */
[----:B------:R-:W-:Y:S02]  /*dac0*/  ISETP.GT.AND P1, PT, R15, 0x48, !P1 ;  /* 0x000000480f00780c */ /* 0x000fe40004f24270 */
[----:B------:R-:W-:Y:S01]  /*dad0*/  FMNMX.FTZ R0, R26, R27, !PT ;  /* 0x0000001b1a007209 */ /* 0x000fe20007810000 */
[----:B------:R-:W0:Y:S01]  /*dae0*/  SHFL.BFLY PT, R3, R6, 0x1, 0x1f ;  /* 0x0c201f0006037f89 */ /* 0x000e2200000e0000 */
        /* <DEDUP_REMOVED lines=50> */
[----:B0-----:R-:W-:Y:S02]  /*de10*/  FMNMX.FTZ R3, R6, R3, !PT ;  /* 0x0000000306037209 */ /* 0x001fe40007810000 */
[----:B------:R-:W-:Y:S02]  /*de20*/  FSEL R75, R75, -INF , !P1 ;  /* 0xff8000004b4b7808 */ /* 0x000fe40004800000 */
[----:B------:R-:W-:Y:S02]  /*de30*/  ISETP.GT.AND P1, PT, R15, 0x68, !P6 ;  /* 0x000000680f00780c */ /* 0x000fe40007724270 */
[----:B------:R-:W-:Y:S02]  /*de40*/  FMNMX.FTZ R0, R71, R0, !PT ;  /* 0x0000000047007209 */ /* 0x000fe40007810000 */
[----:B------:R-:W-:Y:S02]  /*de50*/  ISETP.LT.OR P1, PT, R20, 0x69, P1 ;  /* 0x000000691400780c */ /* 0x000fe40000f21670 */
[----:B------:R-:W-:-:S02]  /*de60*/  LOP3.LUT P6, RZ, R22, 0x8000000, RZ, 0xc0, !PT ;  /* 0x0800000016ff7812 */ /* 0x000fc400078cc0ff */
[----:B------:R-:W-:Y:S02]  /*de70*/  FSEL R139, R78, -INF , !P1 ;  /* 0xff8000004e8b7808 */ /* 0x000fe40004800000 */
[----:B------:R-:W-:Y:S02]  /*de80*/  ISETP.GT.AND P1, PT, R15, 0x69, !P4 ;  /* 0x000000690f00780c */ /* 0x000fe40006724270 */
[----:B------:R-:W-:Y:S02]  /*de90*/  FMNMX.FTZ R0, R137, R0, !PT ;  /* 0x0000000089007209 */ /* 0x000fe40007810000 */
[----:B------:R-:W-:Y:S02]  /*dea0*/  ISETP.LT.OR P1, PT, R20, 0x6a, P1 ;  /* 0x0000006a1400780c */ /* 0x000fe40000f21670 */
[----:B------:R-:W-:Y:S02]  /*deb0*/  FMNMX.FTZ R0, R75, R0, !PT ;  /* 0x000000004b007209 */ /* 0x000fe40007810000 */
[----:B------:R-:W-:Y:S01]  /*dec0*/  FSEL R141, R79, -INF , !P1 ;  /* 0xff8000004f8d7808 */ /* 0x000fe20004800000 */
[----:B------:R-:W-:-:S01]  /*ded0*/  FFMA.FTZ R79, R2, R3, -8 ;  /* 0xc1000000024f7423 */ /* 0x000fc20000010003 */
[----:B------:R-:W-:-:S02]  /*dee0*/  FSETP.NEU.FTZ.AND P1, PT, R3, -INF , PT ;  /* 0xff8000000300780b */ /* 0x000fc40003f3d000 */
[----:B------:R-:W-:Y:S02]  /*def0*/  LOP3.LUT P4, RZ, R22, 0x10000000, RZ, 0xc0, !PT ;  /* 0x1000000016ff7812 */ /* 0x000fe4000788c0ff */
[----:B------:R-:W-:Y:S02]  /*df00*/  FSEL R79, R79, RZ, P1 ;  /* 0x000000ff4f4f7208 */ /* 0x000fe40000800000 */
[C---:B------:R-:W-:Y:S02]  /*df10*/  ISETP.GT.AND P1, PT, R15.reuse, 0x70, !P6 ;  /* 0x000000700f00780c */ /* 0x040fe40007724270 */
[----:B------:R-:W-:Y:S01]  /*df20*/  ISETP.GT.AND P2, PT, R15, 0x71, !P2 ;  /* 0x000000710f00780c */ /* 0x000fe20005744270 */
[----:B------:R-:W-:-:S01]  /*df30*/  FFMA.FTZ R6, R2, R91, -R79 ;  /* 0x0000005b02067223 */ /* 0x000fc2000001084f */
[----:B------:R-:W-:Y:S01]  /*df40*/  ISETP.LT.OR P1, PT, R20, 0x71, P1 ;  /* 0x000000711400780c */ /* 0x000fe20000f21670 */
[----:B------:R-:W-:-:S01]  /*df50*/  FFMA.FTZ R91, R2, R57, -R79 ;  /* 0x00000039025b7223 */ /* 0x000fc2000001084f */
[----:B------:R-:W-:Y:S01]  /*df60*/  FMNMX.FTZ R0, R139, R0, !PT ;  /* 0x000000008b007209 */ /* 0x000fe20007810000 */
[----:B------:R-:W-:-:S01]  /*df70*/  FFMA.FTZ R4, R2, R24, -R79 ;  /* 0x0000001802047223 */ /* 0x000fc2000001084f */
[----:B------:R-:W-:Y:S01]  /*df80*/  ISETP.GT.AND P3, PT, R15, 0x78, !P3 ;  /* 0x000000780f00780c */ /* 0x000fe20005f64270 */
[----:B------:R-:W-:-:S01]  /*df90*/  FFMA.FTZ R24, R2, R93, -R79 ;  /* 0x0000005d02187223 */ /* 0x000fc2000001084f */
[----:B------:R-:W-:Y:S01]  /*dfa0*/  ISETP.GT.AND P4, PT, R15, 0x79, !P4 ;  /* 0x000000790f00780c */ /* 0x000fe20006784270 */
[----:B------:R-:W-:-:S01]  /*dfb0*/  FFMA.FTZ R28, R2, R95, -R79 ;  /* 0x0000005f021c7223 */ /* 0x000fc2000001084f */
[----:B------:R-:W-:Y:S01]  /*dfc0*/  ISETP.LT.OR P2, PT, R20, 0x72, P2 ;  /* 0x000000721400780c */ /* 0x000fe20001741670 */
[----:B------:R-:W-:-:S01]  /*dfd0*/  FFMA.FTZ R25, R2, R25, -R79 ;  /* 0x0000001902197223 */ /* 0x000fc2000001084f */
[----:B------:R-:W-:Y:S01]  /*dfe0*/  FSEL R15, R82, -INF , !P1 ;  /* 0xff800000520f7808 */ /* 0x000fe20004800000 */
[----:B------:R-:W-:Y:S01]  /*dff0*/  MUFU.EX2 R4, R4 ;  /* 0x0000000400047308 */ /* 0x000fe20000000800 */
[----:B------:R-:W-:Y:S01]  /*e000*/  FMNMX.FTZ R0, R141, R0, !PT ;  /* 0x000000008d007209 */ /* 0x000fe20007810000 */
[--C-:B------:R-:W-:Y:S01]  /*e010*/  FFMA.FTZ R29, R2, R29, -R79.reuse ;  /* 0x0000001d021d7223 */ /* 0x100fe2000001084f */
[----:B------:R-:W-:Y:S01]  /*e020*/  ISETP.LT.OR P3, PT, R20, 0x79, P3 ;  /* 0x000000791400780c */ /* 0x000fe20001f61670 */
[C-C-:B------:R-:W-:Y:S01]  /*e030*/  FFMA.FTZ R33, R2.reuse, R33, -R79.reuse ;  /* 0x0000002102217223 */ /* 0x140fe2000001084f */
[----:B------:R-:W-:Y:S01]  /*e040*/  FSEL R83, R83, -INF , !P2 ;  /* 0xff80000053537808 */ /* 0x000fe20005000000 */
[--C-:B------:R-:W-:Y:S01]  /*e050*/  FFMA.FTZ R37, R2, R37, -R79.reuse ;  /* 0x0000002502257223 */ /* 0x100fe2000001084f */
[----:B------:R-:W-:Y:S01]  /*e060*/  FMNMX.FTZ R0, R15, R0, !PT ;  /* 0x000000000f007209 */ /* 0x000fe20007810000 */
[----:B------:R-:W-:Y:S01]  /*e070*/  MUFU.EX2 R25, R25 ;  /* 0x0000001900197308 */ /* 0x000fe20000000800 */
[----:B------:R-:W-:Y:S01]  /*e080*/  ISETP.LT.OR P4, PT, R20, 0x7a, P4 ;  /* 0x0000007a1400780c */ /* 0x000fe20002781670 */
[--C-:B------:R-:W-:Y:S01]  /*e090*/  FFMA.FTZ R30, R2, R97, -R79.reuse ;  /* 0x00000061021e7223 */ /* 0x100fe2000001084f */
[----:B------:R-:W-:Y:S01]  /*e0a0*/  FSEL R57, R86, -INF , !P3 ;  /* 0xff80000056397808 */ /* 0x000fe20005800000 */
[C-C-:B------:R-:W-:Y:S01]  /*e0b0*/  FFMA.FTZ R41, R2.reuse, R41, -R79.reuse ;  /* 0x0000002902297223 */ /* 0x140fe2000001084f */
[----:B------:R-:W-:Y:S01]  /*e0c0*/  FMNMX.FTZ R0, R83, R0, !PT ;  /* 0x0000000053007209 */ /* 0x000fe20007810000 */
[C-C-:B------:R-:W-:Y:S01]  /*e0d0*/  FFMA.FTZ R32, R2.reuse, R99, -R79.reuse ;  /* 0x0000006302207223 */ /* 0x140fe2000001084f */
[----:B------:R-:W-:Y:S01]  /*e0e0*/  FSEL R87, R87, -INF , !P4 ;  /* 0xff80000057577808 */ /* 0x000fe20006000000 */
[----:B------:R-:W-:Y:S01]  /*e0f0*/  MUFU.EX2 R6, R6 ;  /* 0x0000000600067308 */ /* 0x000fe20000000800 */
[----:B------:R-:W-:Y:S01]  /*e100*/  FMNMX.FTZ R0, R57, R0, !PT ;  /* 0x0000000039007209 */ /* 0x000fe20007810000 */
[C-C-:B------:R-:W-:Y:S01]  /*e110*/  FFMA.FTZ R45, R2.reuse, R45, -R79.reuse ;  /* 0x0000002d022d7223 */ /* 0x140fe2000001084f */
[----:B------:R-:W-:-:S01]  /*e120*/  FFMA.FTZ R34, R2, R101, -R79 ;  /* 0x0000006502227223 */ /* 0x000fc2000001084f */
[C-C-:B------:R-:W-:Y:S01]  /*e130*/  FFMA.FTZ R49, R2.reuse, R49, -R79.reuse ;  /* 0x0000003102317223 */ /* 0x140fe2000001084f */
[----:B------:R-:W-:Y:S01]  /*e140*/  FMNMX.FTZ R0, R87, R0, !PT ;  /* 0x0000000057007209 */ /* 0x000fe20007810000 */
[C-C-:B------:R-:W-:Y:S01]  /*e150*/  FFMA.FTZ R36, R2.reuse, R103, -R79.reuse ;  /* 0x0000006702247223 */ /* 0x140fe2000001084f */
[----:B------:R-:W-:-:S01]  /*e160*/  FFMA.FTZ R53, R2, R53, -R79 ;  /* 0x0000003502357223 */ /* 0x000fc2000001084f */
[----:B------:R-:W0:Y:S01]  /*e170*/  MUFU.EX2 R29, R29 ;  /* 0x0000001d001d7308 */ /* 0x000e220000000800 */
[----:B------:R-:W-:-:S01]  /*e180*/  FFMA.FTZ R20, R2, R107, -R79 ;  /* 0x0000006b02147223 */ /* 0x000fc2000001084f */
[----:B------:R-:W1:Y:S01]  /*e190*/  SHFL.BFLY PT, R93, R0, 0x2, 0x1f ;  /* 0x0c401f00005d7f89 */ /* 0x000e6200000e0000 */
        /* <DEDUP_REMOVED lines=11> */
[----:B------:R-:W-:Y:S01]  /*e250*/  ISETP.NE.AND P6, PT, R96, 0x1, PT ;  /* 0x000000016000780c */ /* 0x000fe20003fc5270 */
[----:B------:R-:W-:-:S01]  /*e260*/  FFMA.FTZ R48, R2, R117, -R79 ;  /* 0x0000007502307223 */ /* 0x000fc2000001084f */
[----:B------:R-:W-:Y:S01]  /*e270*/  MUFU.EX2 R33, R33 ;  /* 0x0000002100217308 */ /* 0x000fe20000000800 */
[----:B0-----:R-:W-:-:S04]  /*e280*/  F2FP.SATFINITE.E4M3.F32.PACK_AB_MERGE_C R148, R29, R6, RZ ;  /* 0x000000061d94723e */ /* 0x001fc800048070ff */
[----:B------:R-:W-:-:S03]  /*e290*/  F2FP.SATFINITE.E4M3.F32.PACK_AB_MERGE_C R148, R25, R4, R148 ;  /* 0x000000041994723e */ /* 0x000fc60004807094 */
[----:B------:R-:W-:Y:S01]  /*e2a0*/  MUFU.EX2 R28, R28 ;  /* 0x0000001c001c7308 */ /* 0x000fe20000000800 */
[----:B-1----:R-:W-:Y:S01]  /*e2b0*/  FMNMX.FTZ R50, R0, R93, !PT ;  /* 0x0000005d00327209 */ /* 0x002fe20007810000 */
[----:B------:R-:W-:-:S04]  /*e2c0*/  FFMA.FTZ R93, R2, R119, -R79 ;  /* 0x00000077025d7223 */ /* 0x000fc8000001084f */
[----:B------:R-:W0:Y:S02]  /*e2d0*/  SHFL.BFLY PT, R95, R50, 0x1, 0x1f ;  /* 0x0c201f00325f7f89 */ /* 0x000e2400000e0000 */
[----:B------:R-:W1:Y:S08]  /*e2e0*/  MUFU.EX2 R37, R37 ;  /* 0x0000002500257308 */ /* 0x000e700000000800 */
[----:B------:R-:W-:Y:S08]  /*e2f0*/  MUFU.EX2 R30, R30 ;  /* 0x0000001e001e7308 */ /* 0x000ff00000000800 */
[----:B------:R-:W-:Y:S01]  /*e300*/  MUFU.EX2 R41, R41 ;  /* 0x0000002900297308 */ /* 0x000fe20000000800 */
[----:B-1----:R-:W-:-:S04]  /*e310*/  F2FP.SATFINITE.E4M3.F32.PACK_AB_MERGE_C R150, R37, R28, RZ ;  /* 0x0000001c2596723e */ /* 0x002fc800048070ff */
[----:B------:R-:W-:Y:S02]  /*e320*/  F2FP.SATFINITE.E4M3.F32.PACK_AB_MERGE_C R150, R33, R24, R150 ;  /* 0x000000182196723e */ /* 0x000fe40004807096 */
[----:B0-----:R-:W-:Y:S01]  /*e330*/  FMNMX.FTZ R0, R50, R95, !PT ;  /* 0x0000005f32007209 */ /* 0x001fe20007810000 */
[----:B------:R-:W-:Y:S01]  /*e340*/  MUFU.EX2 R32, R32 ;  /* 0x0000002000207308 */ /* 0x000fe20000000800 */
[----:B------:R-:W-:-:S01]  /*e350*/  FFMA.FTZ R50, R2, R81, -R79 ;  /* 0x0000005102327223 */ /* 0x000fc2000001084f */
[----:B------:R-:W-:Y:S01]  /*e360*/  FFMA.FTZ R79, R2, R85, -R79 ;  /* 0x00000055024f7223 */ /* 0x000fe2000001084f */
[----:B------:R-:W-:Y:S01]  /*e370*/  FSETP.NEU.FTZ.AND P1, PT, R0, -INF , PT ;  /* 0xff8000000000780b */ /* 0x000fe20003f3d000 */
[----:B------:R-:W-:-:S04]  /*e380*/  FFMA.FTZ R52, R2, R0, -8 ;  /* 0xc100000002347423 */ /* 0x000fc80000010000 */
[----:B------:R-:W0:Y:S01]  /*e390*/  MUFU.EX2 R45, R45 ;  /* 0x0000002d002d7308 */ /* 0x000e220000000800 */
[----:B------:R-:W-:-:S05]  /*e3a0*/  FSEL R52, R52, RZ, P1 ;  /* 0x000000ff34347208 */ /* 0x000fca0000800000 */
[C-C-:B------:R-:W-:Y:S01]  /*e3b0*/  FFMA.FTZ R26, R2.reuse, R26, -R52.reuse ;  /* 0x0000001a021a7223 */ /* 0x140fe20000010834 */
[----:B------:R-:W-:-:S01]  /*e3c0*/  FFMA.FTZ R27, R2, R27, -R52 ;  /* 0x0000001b021b7223 */ /* 0x000fc20000010834 */
[C-C-:B------:R-:W-:Y:S01]  /*e3d0*/  FFMA.FTZ R5, R2.reuse, R5, -R52.reuse ;  /* 0x0000000502057223 */ /* 0x140fe20000010834 */
[----:B------:R-:W-:-:S01]  /*e3e0*/  FFMA.FTZ R54, R2, R31, -R52 ;  /* 0x0000001f02367223 */ /* 0x000fc20000010834 */
[C-C-:B------:R-:W-:Y:S01]  /*e3f0*/  FFMA.FTZ R7, R2.reuse, R7, -R52.reuse ;  /* 0x0000000702077223 */ /* 0x140fe20000010834 */
[----:B------:R-:W-:-:S01]  /*e400*/  FFMA.FTZ R66, R2, R55, -R52 ;  /* 0x0000003702427223 */ /* 0x000fc20000010834 */
[----:B------:R-:W-:Y:S01]  /*e410*/  MUFU.EX2 R26, R26 ;  /* 0x0000001a001a7308 */ /* 0x000fe20000000800 */
[----:B------:R-:W-:-:S01]  /*e420*/  FADD.FTZ R55, R4, R25 ;  /* 0x0000001904377221 */ /* 0x000fc20000010000 */
[C-C-:B------:R-:W-:Y:S01]  /*e430*/  FFMA.FTZ R56, R2.reuse, R35, -R52.reuse ;  /* 0x0000002302387223 */ /* 0x140fe20000010834 */
[----:B------:R-:W-:-:S01]  /*e440*/  FFMA.FTZ R31, R2, R21, -R52 ;  /* 0x00000015021f7223 */ /* 0x000fc20000010834 */
[----:B------:R-:W-:Y:S01]  /*e450*/  FFMA.FTZ R58, R2, R39, -R52 ;  /* 0x00000027023a7223 */ /* 0x000fe20000010834 */
[----:B------:R-:W-:-:S01]  /*e460*/  FADD.FTZ R70, R6, R55 ;  /* 0x0000003706467221 */ /* 0x000fc20000010000 */
[C-C-:B------:R-:W-:Y:S01]  /*e470*/  FFMA.FTZ R68, R2.reuse, R59, -R52.reuse ;  /* 0x0000003b02447223 */ /* 0x140fe20000010834 */
[----:B------:R-:W-:-:S01]  /*e480*/  FFMA.FTZ R21, R2, R121, -R52 ;  /* 0x0000007902157223 */ /* 0x000fc20000010834 */
[----:B------:R-:W1:Y:S01]  /*e490*/  MUFU.EX2 R27, R27 ;  /* 0x0000001b001b7308 */ /* 0x000e620000000800 */
        /* <DEDUP_REMOVED lines=8> */
[----:B------:R-:W-:-:S01]  /*e520*/  FADD.FTZ R63, R33, R74 ;  /* 0x0000004a213f7221 */ /* 0x000fc20000010000 */
[C-C-:B------:R-:W-:Y:S01]  /*e530*/  FFMA.FTZ R64, R2.reuse, R51, -R52.reuse ;  /* 0x0000003302407223 */ /* 0x140fe20000010834 */
[----:B------:R-:W-:-:S01]  /*e540*/  FFMA.FTZ R43, R2, R127, -R52 ;  /* 0x0000007f022b7223 */ /* 0x000fc20000010834 */
[----:B0-----:R-:W-:Y:S01]  /*e550*/  F2FP.SATFINITE.E4M3.F32.PACK_AB_MERGE_C R144, R45, R32, RZ ;  /* 0x000000202d90723e */ /* 0x001fe200048070ff */
[----:B------:R-:W-:-:S01]  /*e560*/  FADD.FTZ R74, R28, R63 ;  /* 0x0000003f1c4a7221 */ /* 0x000fc20000010000 */
[C-C-:B------:R-:W-:Y:S01]  /*e570*/  FFMA.FTZ R47, R2.reuse, R129, -R52.reuse ;  /* 0x00000081022f7223 */ /* 0x140fe20000010834 */
[----:B------:R-:W-:-:S01]  /*e580*/  FFMA.FTZ R51, R2, R131, -R52 ;  /* 0x0000008302337223 */ /* 0x000fc20000010834 */
[----:B------:R-:W0:Y:S01]  /*e590*/  MUFU.EX2 R54, R54 ;  /* 0x0000003600367308 */ /* 0x000e220000000800 */
[----:B-1----:R-:W-:-:S01]  /*e5a0*/  FADD.FTZ R72, R26, R27 ;  /* 0x0000001b1a487221 */ /* 0x002fc20000010000 */
[C---:B------:R-:W-:Y:S01]  /*e5b0*/  FFMA.FTZ R55, R2.reuse, R133, -R52 ;  /* 0x0000008502377223 */ /* 0x040fe20000010834 */
[----:B------:R-:W-:Y:S01]  /*e5c0*/  F2FP.SATFINITE.E4M3.F32.PACK_AB_MERGE_C R144, R41, R30, R144 ;  /* 0x0000001e2990723e */ /* 0x000fe20004807090 */
[C-C-:B------:R-:W-:Y:S01]  /*e5d0*/  FFMA.FTZ R6, R2.reuse, R67, -R52.reuse ;  /* 0x0000004302067223 */ /* 0x140fe20000010834 */
[----:B------:R-:W-:-:S01]  /*e5e0*/  FFMA.FTZ R4, R2, R135, -R52 ;  /* 0x0000008702047223 */ /* 0x000fc20000010834 */
[C-C-:B------:R-:W-:Y:S01]  /*e5f0*/  FFMA.FTZ R139, R2.reuse, R139, -R52.reuse ;  /* 0x0000008b028b7223 */ /* 0x140fe20000010834 */
[----:B------:R-:W-:-:S01]  /*e600*/  FFMA.FTZ R141, R2, R141, -R52 ;  /* 0x0000008d028d7223 */ /* 0x000fc20000010834 */
[----:B------:R-:W1:Y:S01]  /*e610*/  MUFU.EX2 R7, R7 ;  /* 0x0000000700077308 */ /* 0x000e620000000800 */
[----:B--2---:R-:W-:-:S01]  /*e620*/  FADD.FTZ R59, R5, R72 ;  /* 0x00000048053b7221 */ /* 0x004fc20000010000 */
[C-C-:B------:R-:W-:Y:S01]  /*e630*/  FFMA.FTZ R83, R2.reuse, R83, -R52.reuse ;  /* 0x0000005302537223 */ /* 0x140fe20000010834 */
[----:B------:R-:W-:-:S05]  /*e640*/  FFMA.FTZ R57, R2, R57, -R52 ;  /* 0x0000003902397223 */ /* 0x000fca0000010834 */
[----:B------:R-:W2:Y:S01]  /*e650*/  MUFU.EX2 R56, R56 ;  /* 0x0000003800387308 */ /* 0x000ea20000000800 */
[----:B0-----:R-:W-:-:S01]  /*e660*/  FADD.FTZ R72, R54, R59 ;  /* 0x0000003b36487221 */ /* 0x001fc20000010000 */
[----:B------:R-:W-:Y:S01]  /*e670*/  FADD.FTZ R59, R37, R74 ;  /* 0x0000004a253b7221 */ /* 0x000fe20000010000 */
[----:B------:R-:W-:-:S04]  /*e680*/  F2FP.SATFINITE.E4M3.F32.PACK_AB_MERGE_C R149, R54, R5, RZ ;  /* 0x000000053695723e */ /* 0x000fc800048070ff */
[----:B------:R-:W-:Y:S01]  /*e690*/  F2FP.SATFINITE.E4M3.F32.PACK_AB_MERGE_C R149, R27, R26, R149 ;  /* 0x0000001a1b95723e */ /* 0x000fe20004807095 */
[----:B------:R-:W0:Y:S01]  /*e6a0*/  MUFU.EX2 R31, R31 ;  /* 0x0000001f001f7308 */ /* 0x000e220000000800 */
[----:B-1----:R-:W-:-:S01]  /*e6b0*/  FADD.FTZ R29, R7, R72 ;  /* 0x00000048071d7221 */ /* 0x002fc20000010000 */
[----:B------:R-:W-:-:S06]  /*e6c0*/  FADD.FTZ R72, R30, R59 ;  /* 0x0000003b1e487221 */ /* 0x000fcc0000010000 */
[----:B------:R-:W1:Y:S01]  /*e6d0*/  MUFU.EX2 R58, R58 ;  /* 0x0000003a003a7308 */ /* 0x000e620000000800 */
[----:B--2---:R-:W-:-:S01]  /*e6e0*/  FADD.FTZ R28, R56, R29 ;  /* 0x0000001d381c7221 */ /* 0x004fc20000010000 */
[----:B------:R-:W-:-:S06]  /*e6f0*/  FADD.FTZ R29, R41, R72 ;  /* 0x00000048291d7221 */ /* 0x000fcc0000010000 */
[----:B------:R-:W2:Y:S01]  /*e700*/  MUFU.EX2 R21, R21 ;  /* 0x0000001500157308 */ /* 0x000ea20000000800 */
[----:B0-----:R-:W-:-:S01]  /*e710*/  FADD.FTZ R25, R31, R28 ;  /* 0x0000001c1f197221 */ /* 0x001fc20000010000 */
[----:B------:R-:W-:-:S04]  /*e720*/  FADD.FTZ R28, R32, R29 ;  /* 0x0000001d201c7221 */ /* 0x000fc80000010000 */
[----:B------:R-:W-:Y:S02]  /*e730*/  FADD.FTZ R45, R45, R28 ;  /* 0x0000001c2d2d7221 */ /* 0x000fe40000010000 */
[----:B------:R-:W0:Y:S01]  /*e740*/  MUFU.EX2 R60, R60 ;  /* 0x0000003c003c7308 */ /* 0x000e220000000800 */
[----:B-1----:R-:W-:-:S01]  /*e750*/  FADD.FTZ R24, R58, R25 ;  /* 0x000000193a187221 */ /* 0x002fc20000010000 */
[----:B------:R-:W-:Y:S01]  /*e760*/  FFMA.FTZ R25, R2, R71, -R52 ;  /* 0x0000004702197223 */ /* 0x000fe20000010834 */
[----:B------:R-:W-:-:S04]  /*e770*/  F2FP.SATFINITE.E4M3.F32.PACK_AB_MERGE_C R58, R58, R31, RZ ;  /* 0x0000001f3a3a723e */ /* 0x000fc800048070ff */
[----:B------:R-:W-:Y:S01]  /*e780*/  F2FP.SATFINITE.E4M3.F32.PACK_AB_MERGE_C R151, R56, R7, R58 ;  /* 0x000000073897723e */ /* 0x000fe2000480703a */
[----:B------:R-:W1:Y:S01]  /*e790*/  MUFU.EX2 R34, R34 ;  /* 0x0000002200227308 */ /* 0x000e620000000800 */
[----:B--2---:R-:W-:-:S07]  /*e7a0*/  FADD.FTZ R29, R21, R24 ;  /* 0x00000018151d7221 */ /* 0x004fce0000010000 */
[----:B------:R-:W2:Y:S01]  /*e7b0*/  MUFU.EX2 R35, R35 ;  /* 0x0000002300237308 */ /* 0x000ea20000000800 */
[----:B0-----:R-:W-:-:S07]  /*e7c0*/  FADD.FTZ R24, R60, R29 ;  /* 0x0000001d3c187221 */ /* 0x001fce0000010000 */
[----:B------:R-:W0:Y:S01]  /*e7d0*/  MUFU.EX2 R49, R49 ;  /* 0x0000003100317308 */ /* 0x000e220000000800 */
[----:B-1----:R-:W-:-:S07]  /*e7e0*/  FADD.FTZ R28, R34, R45 ;  /* 0x0000002d221c7221 */ /* 0x002fce0000010000 */
[----:B------:R-:W1:Y:S01]  /*e7f0*/  MUFU.EX2 R62, R62 ;  /* 0x0000003e003e7308 */ /* 0x000e620000000800 */
[----:B--2---:R-:W-:-:S01]  /*e800*/  FADD.FTZ R29, R35, R24 ;  /* 0x00000018231d7221 */ /* 0x004fc20000010000 */
[----:B------:R-:W-:-:S06]  /*e810*/  FFMA.FTZ R24, R2, R137, -R52 ;  /* 0x0000008902187223 */ /* 0x000fcc0000010834 */
[----:B------:R-:W-:Y:S01]  /*e820*/  MUFU.EX2 R36, R36 ;  /* 0x0000002400247308 */ /* 0x000fe20000000800 */
[----:B0-----:R-:W-:-:S07]  /*e830*/  FADD.FTZ R33, R49, R28 ;  /* 0x0000001c31217221 */ /* 0x001fce0000010000 */
[----:B------:R-:W0:Y:S01]  /*e840*/  MUFU.EX2 R53, R53 ;  /* 0x0000003500357308 */ /* 0x000e220000000800 */
[----:B-1----:R-:W-:-:S01]  /*e850*/  FADD.FTZ R28, R62, R29 ;  /* 0x0000001d3e1c7221 */ /* 0x002fc20000010000 */
[----:B------:R-:W-:Y:S01]  /*e860*/  FFMA.FTZ R29, R2, R75, -R52 ;  /* 0x0000004b021d7223 */ /* 0x000fe20000010834 */
[----:B------:R-:W-:-:S04]  /*e870*/  F2FP.SATFINITE.E4M3.F32.PACK_AB_MERGE_C R35, R62, R35, RZ ;  /* 0x000000233e23723e */ /* 0x000fc800048070ff */
[----:B------:R-:W-:Y:S01]  /*e880*/  F2FP.SATFINITE.E4M3.F32.PACK_AB_MERGE_C R145, R60, R21, R35 ;  /* 0x000000153c91723e */ /* 0x000fe20004807023 */
[----:B------:R-:W1:Y:S08]  /*e890*/  MUFU.EX2 R39, R39 ;  /* 0x0000002700277308 */ /* 0x000e700000000800 */
[----:B------:R-:W2:Y:S01]  /*e8a0*/  MUFU.EX2 R64, R64 ;  /* 0x0000004000407308 */ /* 0x000ea20000000800 */
[----:B0-----:R-:W-:Y:S01]  /*e8b0*/  F2FP.SATFINITE.E4M3.F32.PACK_AB_MERGE_C R146, R53, R36, RZ ;  /* 0x000000243592723e */ /* 0x001fe200048070ff */
[----:B------:R-:W-:-:S03]  /*e8c0*/  FADD.FTZ R36, R36, R33 ;  /* 0x0000002124247221 */ /* 0x000fc60000010000 */
[----:B------:R-:W-:Y:S01]  /*e8d0*/  F2FP.SATFINITE.E4M3.F32.PACK_AB_MERGE_C R146, R49, R34, R146 ;  /* 0x000000223192723e */ /* 0x000fe20004807092 */
[----:B------:R-:W-:-:S02]  /*e8e0*/  FADD.FTZ R53, R53, R36 ;  /* 0x0000002435357221 */ /* 0x000fc40000010000 */
[----:B------:R-:W0:Y:S01]  /*e8f0*/  MUFU.EX2 R43, R43 ;  /* 0x0000002b002b7308 */ /* 0x000e220000000800 */
[----:B-1----:R-:W-:-:S07]  /*e900*/  FADD.FTZ R33, R39, R28 ;  /* 0x0000001c27217221 */ /* 0x002fce0000010000 */
[----:B------:R-:W1:Y:S01]  /*e910*/  MUFU.EX2 R66, R66 ;  /* 0x0000004200427308 */ /* 0x000e620000000800 */
[----:B--2---:R-:W-:-:S07]  /*e920*/  FADD.FTZ R28, R64, R33 ;  /* 0x00000021401c7221 */ /* 0x004fce0000010000 */
[----:B------:R-:W-:Y:S01]  /*e930*/  MUFU.EX2 R20, R20 ;  /* 0x0000001400147308 */ /* 0x000fe20000000800 */
[----:B0-----:R-:W-:-:S01]  /*e940*/  FADD.FTZ R33, R43, R28 ;  /* 0x0000001c2b217221 */ /* 0x001fc20000010000 */
[C-C-:B------:R-:W-:Y:S01]  /*e950*/  FFMA.FTZ R28, R2.reuse, R15, -R52.reuse ;  /* 0x0000000f021c7223 */ /* 0x140fe20000010834 */
[----:B------:R-:W-:-:S05]  /*e960*/  FFMA.FTZ R52, R2, R87, -R52 ;  /* 0x0000005702347223 */ /* 0x000fca0000010834 */
[----:B------:R-:W0:Y:S01]  /*e970*/  MUFU.EX2 R61, R61 ;  /* 0x0000003d003d7308 */ /* 0x000e220000000800 */
[----:B-1----:R-:W-:-:S01]  /*e980*/  FADD.FTZ R30, R66, R33 ;  /* 0x00000021421e7221 */ /* 0x002fc20000010000 */
[----:B------:R-:W-:-:S04]  /*e990*/  F2FP.SATFINITE.E4M3.F32.PACK_AB_MERGE_C R43, R66, R43, RZ ;  /* 0x0000002b422b723e */ /* 0x000fc800048070ff */
[----:B------:R-:W-:Y:S02]  /*e9a0*/  F2FP.SATFINITE.E4M3.F32.PACK_AB_MERGE_C R147, R64, R39, R43 ;  /* 0x000000274093723e */ /* 0x000fe4000480702b */
[----:B------:R-:W1:Y:S08]  /*e9b0*/  MUFU.EX2 R47, R47 ;  /* 0x0000002f002f7308 */ /* 0x000e700000000800 */
[----:B------:R-:W-:Y:S01]  /*e9c0*/  MUFU.EX2 R38, R38 ;  /* 0x0000002600267308 */ /* 0x000fe20000000800 */
[----:B0-----:R-:W-:-:S07]  /*e9d0*/  F2FP.SATFINITE.E4M3.F32.PACK_AB_MERGE_C R140, R61, R20, RZ ;  /* 0x000000143d8c723e */ /* 0x001fce00048070ff */
[----:B------:R-:W0:Y:S01]  /*e9e0*/  MUFU.EX2 R91, R91 ;  /* 0x0000005b005b7308 */ /* 0x000e220000000800 */
[----:B-1----:R-:W-:-:S07]  /*e9f0*/  FADD.FTZ R33, R47, R30 ;  /* 0x0000001e2f217221 */ /* 0x002fce0000010000 */
        /* <DEDUP_REMOVED lines=12> */
[----:B0-----:R-:W-:-:S01]  /*eac0*/  FADD.FTZ R30, R70, R5 ;  /* 0x00000005461e7221 */ /* 0x001fc20000010000 */
[----:B------:R-:W-:-:S06]  /*ead0*/  F2FP.SATFINITE.E4M3.F32.PACK_AB_MERGE_C R51, R70, R51, RZ ;  /* 0x000000334633723e */ /* 0x000fcc00048070ff */
[----:B------:R-:W0:Y:S08]  /*eae0*/  MUFU.EX2 R55, R55 ;  /* 0x0000003700377308 */ /* 0x000e300000000800 */
[----:B------:R-:W-:Y:S01]  /*eaf0*/  MUFU.EX2 R46, R46 ;  /* 0x0000002e002e7308 */ /* 0x000fe20000000800 */
[----:B-1----:R-:W-:-:S07]  /*eb00*/  F2FP.SATFINITE.E4M3.F32.PACK_AB_MERGE_C R142, R69, R42, RZ ;  /* 0x0000002a458e723e */ /* 0x002fce00048070ff */
[----:B------:R-:W1:Y:S01]  /*eb10*/  MUFU.EX2 R77, R77 ;  /* 0x0000004d004d7308 */ /* 0x000e620000000800 */
[----:B0-----:R-:W-:-:S02]  /*eb20*/  FADD.FTZ R31, R55, R30 ;  /* 0x0000001e371f7221 */ /* 0x001fc40000010000 */
[----:B------:R-:W0:Y:S05]  /*eb30*/  @P6 LDC R30, c[0x0][0x44c] ;  /* 0x00011300ff1e6b82 */ /* 0x000e2a0000000800 */
[----:B------:R-:W-:Y:S08]  /*eb40*/  MUFU.EX2 R40, R40 ;  /* 0x0000002800287308 */ /* 0x000ff00000000800 */
[----:B------:R-:W2:Y:S01]  /*eb50*/  MUFU.EX2 R65, R65 ;  /* 0x0000004100417308 */ /* 0x000ea20000000800 */
[----:B-1----:R-:W-:-:S07]  /*eb60*/  F2FP.SATFINITE.E4M3.F32.PACK_AB_MERGE_C R27, R77, R46, RZ ;  /* 0x0000002e4d1b723e */ /* 0x002fce00048070ff */
[----:B------:R-:W1:Y:S01]  /*eb70*/  MUFU.EX2 R6, R6 ;  /* 0x0000000600067308 */ /* 0x000e620000000800 */
[----:B0-----:R-:W-:-:S07]  /*eb80*/  @P6 IMAD.HI.U32 R30, R94, R30, RZ ;  /* 0x0000001e5e1e6227 */ /* 0x001fce00078e00ff */
[----:B------:R-:W-:Y:S01]  /*eb90*/  MUFU.EX2 R44, R44 ;  /* 0x0000002c002c7308 */ /* 0x000fe20000000800 */
[----:B--2---:R-:W-:Y:S01]  /*eba0*/  F2FP.SATFINITE.E4M3.F32.PACK_AB_MERGE_C R142, R65, R40, R142 ;  /* 0x00000028418e723e */ /* 0x004fe2000480708e */
[----:B------:R-:W-:-:S04]  /*ebb0*/  FADD.FTZ R40, R40, R61 ;  /* 0x0000003d28287221 */ /* 0x000fc80000010000 */
[----:B------:R-:W-:Y:S02]  /*ebc0*/  FADD.FTZ R65, R65, R40 ;  /* 0x0000002841417221 */ /* 0x000fe40000010000 */
[----:B------:R-:W0:Y:S01]  /*ebd0*/  MUFU.EX2 R73, R73 ;  /* 0x0000004900497308 */ /* 0x000e220000000800 */
[----:B-1----:R-:W-:-:S01]  /*ebe0*/  FADD.FTZ R31, R6, R31 ;  /* 0x0000001f061f7221 */ /* 0x002fc20000010000 */
[----:B------:R-:W-:-:S04]  /*ebf0*/  FADD.FTZ R42, R42, R65 ;  /* 0x000000412a2a7221 */ /* 0x000fc80000010000 */
[----:B------:R-:W-:Y:S02]  /*ec00*/  FADD.FTZ R69, R69, R42 ;  /* 0x0000002a45457221 */ /* 0x000fe40000010000 */
[----:B------:R-:W-:Y:S08]  /*ec10*/  MUFU.EX2 R4, R4 ;  /* 0x0000000400047308 */ /* 0x000ff00000000800 */
[----:B------:R-:W1:Y:S01]  /*ec20*/  MUFU.EX2 R25, R25 ;  /* 0x0000001900197308 */ /* 0x000e620000000800 */
[C---:B0-----:R-:W-:Y:S01]  /*ec30*/  F2FP.SATFINITE.E4M3.F32.PACK_AB_MERGE_C R136, R73.reuse, R44, R27 ;  /* 0x0000002c4988723e */ /* 0x041fe2000480701b */
[----:B------:R-:W-:Y:S01]  /*ec40*/  FADD.FTZ R44, R44, R69 ;  /* 0x000000452c2c7221 */ /* 0x000fe20000010000 */
[----:B------:R-:W0:Y:S03]  /*ec50*/  @P6 LDC R27, c[0x0][0x450] ;  /* 0x00011400ff1b6b82 */ /* 0x000e260000000800 */
[----:B------:R-:W-:-:S02]  /*ec60*/  FADD.FTZ R73, R73, R44 ;  /* 0x0000002c49497221 */ /* 0x000fc40000010000 */
[----:B------:R-:W2:Y:S02]  /*ec70*/  MUFU.EX2 R24, R24 ;  /* 0x0000001800187308 */ /* 0x000ea40000000800 */
[----:B------:R-:W-:-:S04]  /*ec80*/  FADD.FTZ R46, R46, R73 ;  /* 0x000000492e2e7221 */ /* 0x000fc80000010000 */
[----:B------:R-:W-:Y:S02]  /*ec90*/  FADD.FTZ R77, R77, R46 ;  /* 0x0000002e4d4d7221 */ /* 0x000fe40000010000 */
[----:B------:R-:W3:Y:S01]  /*eca0*/  MUFU.EX2 R29, R29 ;  /* 0x0000001d001d7308 */ /* 0x000ee20000000800 */
[----:B-1----:R-:W-:-:S04]  /*ecb0*/  F2FP.SATFINITE.E4M3.F32.PACK_AB_MERGE_C R7, R25, R4, RZ ;  /* 0x000000041907723e */ /* 0x002fc800048070ff */
[----:B------:R-:W-:-:S03]  /*ecc0*/  F2FP.SATFINITE.E4M3.F32.PACK_AB_MERGE_C R143, R6, R55, R7 ;  /* 0x00000037068f723e */ /* 0x000fc60004807007 */
[----:B------:R-:W1:Y:S08]  /*ecd0*/  MUFU.EX2 R15, R139 ;  /* 0x0000008b000f7308 */ /* 0x000e700000000800 */
[----:B------:R4:W-:Y:S08]  /*ece0*/  MUFU.EX2 R5, R28 ;  /* 0x0000001c00057308 */ /* 0x0009f00000000800 */
[----:B------:R5:W0:Y:S01]  /*ecf0*/  MUFU.EX2 R20, R141 ;  /* 0x0000008d00147308 */ /* 0x000a220000000800 */
[----:B----4-:R-:W-:-:S04]  /*ed00*/  FADD.FTZ R28, R4, R31 ;  /* 0x0000001f041c7221 */ /* 0x010fc80000010000 */
[----:B------:R-:W-:-:S03]  /*ed10*/  FADD.FTZ R25, R25, R28 ;  /* 0x0000001c19197221 */ /* 0x000fc60000010000 */
[----:B------:R-:W-:Y:S01]  /*ed20*/  MUFU.EX2 R50, R50 ;  /* 0x0000003200327308 */ /* 0x000fe20000000800 */
[----:B--2---:R-:W-:-:S01]  /*ed30*/  FADD.FTZ R4, R24, R25 ;  /* 0x0000001918047221 */ /* 0x004fc20000010000 */
[----:B-----5:R-:W-:-:S03]  /*ed40*/  F2FP.SATFINITE.E4M3.F32.PACK_AB_MERGE_C R141, R68, R47, R51 ;  /* 0x0000002f448d723e */ /* 0x020fc60004807033 */
[----:B---3--:R-:W-:-:S03]  /*ed50*/  FADD.FTZ R4, R29, R4 ;  /* 0x000000041d047221 */ /* 0x008fc60000010000 */
[----:B------:R-:W2:Y:S01]  /*ed60*/  MUFU.EX2 R79, R79 ;  /* 0x0000004f004f7308 */ /* 0x000ea20000000800 */
[----:B-1----:R-:W-:-:S01]  /*ed70*/  FADD.FTZ R7, R15, R4 ;  /* 0x000000040f077221 */ /* 0x002fc20000010000 */
[----:B0-----:R-:W-:-:S03]  /*ed80*/  F2FP.SATFINITE.E4M3.F32.PACK_AB_MERGE_C R15, R20, R15, RZ ;  /* 0x0000000f140f723e */ /* 0x001fc600048070ff */
[----:B------:R-:W-:Y:S01]  /*ed90*/  FADD.FTZ R20, R20, R7 ;  /* 0x0000000714147221 */ /* 0x000fe20000010000 */
[----:B------:R-:W-:Y:S01]  /*eda0*/  F2FP.SATFINITE.E4M3.F32.PACK_AB_MERGE_C R137, R29, R24, R15 ;  /* 0x000000181d89723e */ /* 0x000fe2000480700f */
[----:B------:R-:W-:Y:S01]  /*edb0*/  IMAD.MOV.U32 R15, RZ, RZ, R94 ;  /* 0x000000ffff0f7224 */ /* 0x000fe200078e005e */
[----:B------:R-:W-:Y:S01]  /*edc0*/  MUFU.EX2 R48, R48 ;  /* 0x0000003000307308 */ /* 0x000fe20000000800 */
[----:B------:R-:W-:Y:S01]  /*edd0*/  @P6 SHF.R.U32.HI R15, RZ, R27, R30 ;  /* 0x0000001bff0f6219 */ /* 0x000fe2000001161e */
[----:B------:R-:W-:Y:S01]  /*ede0*/  FADD.FTZ R7, R5, R20 ;  /* 0x0000001405077221 */ /* 0x000fe20000010000 */
[----:B------:R-:W-:-:S03]  /*edf0*/  ISETP.GE.AND P6, PT, R13, 0x1, PT ;  /* 0x000000010d00780c */ /* 0x000fc60003fc6270 */
[----:B------:R-:W-:Y:S02]  /*ee00*/  IMAD.IADD R15, R88, 0x1, R15 ;  /* 0x00000001580f7824 */ /* 0x000fe400078e020f */
[----:B------:R-:W0:Y:S01]  /*ee10*/  MUFU.EX2 R93, R93 ;  /* 0x0000005d005d7308 */ /* 0x000e220000000800 */
[----:B--2---:R-:W-:Y:S01]  /*ee20*/  F2FP.SATFINITE.E4M3.F32.PACK_AB_MERGE_C R4, R79, R50, RZ ;  /* 0x000000324f04723e */ /* 0x004fe200048070ff */
[----:B------:R-:W-:-:S06]  /*ee30*/  IMAD.IADD R12, R15, 0x1, R12 ;  /* 0x000000010f0c7824 */ /* 0x000fcc00078e020c */
[----:B------:R-:W1:Y:S08]  /*ee40*/  MUFU.EX2 R26, R83 ;  /* 0x00000053001a7308 */ /* 0x000e700000000800 */
[----:B------:R-:W-:Y:S01]  /*ee50*/  MUFU.EX2 R57, R57 ;  /* 0x0000003900397308 */ /* 0x000fe20000000800 */
[----:B0-----:R-:W-:Y:S01]  /*ee60*/  F2FP.SATFINITE.E4M3.F32.PACK_AB_MERGE_C R138, R93, R48, R4 ;  /* 0x000000305d8a723e */ /* 0x001fe20004807004 */
[----:B------:R-:W-:-:S04]  /*ee70*/  FADD.FTZ R48, R48, R77 ;  /* 0x0000004d30307221 */ /* 0x000fc80000010000 */
[----:B------:R-:W-:Y:S02]  /*ee80*/  FADD.FTZ R93, R93, R48 ;  /* 0x000000305d5d7221 */ /* 0x000fe40000010000 */
[----:B------:R-:W0:Y:S01]  /*ee90*/  MUFU.EX2 R52, R52 ;  /* 0x0000003400347308 */ /* 0x000e220000000800 */
[----:B-1----:R-:W-:-:S01]  /*eea0*/  FADD.FTZ R4, R26, R7 ;  /* 0x000000071a047221 */ /* 0x002fc20000010000 */
[----:B------:R-:W-:-:S04]  /*eeb0*/  FADD.FTZ R6, R50, R93 ;  /* 0x0000005d32067221 */ /* 0x000fc80000010000 */
[----:B------:R-:W-:Y:S01]  /*eec0*/  FADD.FTZ R6, R79, R6 ;  /* 0x000000064f067221 */ /* 0x000fe20000010000 */
[----:B0-----:R-:W-:Y:S01]  /*eed0*/  F2FP.SATFINITE.E4M3.F32.PACK_AB_MERGE_C R7, R52, R57, RZ ;  /* 0x000000393407723e */ /* 0x001fe200048070ff */
[----:B------:R-:W-:Y:S01]  /*eee0*/  FADD.FTZ R57, R57, R4 ;  /* 0x0000000439397221 */ /* 0x000fe20000010000 */
[----:B------:R-:W-:Y:S02]  /*eef0*/  VIADD R4, R89, 0xfffffffe ;  /* 0xfffffffe59047836 */ /* 0x000fe40000000000 */
[----:B------:R-:W-:Y:S01]  /*ef00*/  F2FP.SATFINITE.E4M3.F32.PACK_AB_MERGE_C R139, R26, R5, R7 ;  /* 0x000000051a8b723e */ /* 0x000fe20004807007 */
[----:B------:R-:W-:-:S01]  /*ef10*/  FADD.FTZ R5, R52, R57 ;  /* 0x0000003934057221 */ /* 0x000fc20000010000 */
        /* <DEDUP_REMOVED lines=12> */
.L_x_1393:
[----:B------:R-:W-:-:S13]  /*efe0*/  ISETP.NE.AND P1, PT, R13, 0x1, PT ;  /* 0x000000010d00780c */ /* 0x000fda0003f25270 */
[----:B------:R-:W0:Y:S02]  /*eff0*/  @P1 LDC.64 R20, c[0x0][0x9e8] ;  /* 0x00027a00ff141b82 */ /* 0x000e240000000a00 */
[----:B0-----:R-:W-:-:S05]  /*f000*/  @P1 IMAD.HI.U32 R20, R7, R20, RZ ;  /* 0x0000001407141227 */ /* 0x001fca00078e00ff */
[----:B------:R-:W-:-:S07]  /*f010*/  @P1 SHF.R.U32.HI R7, RZ, R21, R20 ;  /* 0x00000015ff071219 */ /* 0x000fce0000011614 */
.L_x_1394:
[----:B------:R-:W-:Y:S05]  /*f020*/  BSYNC B0 ;  /* 0x0000000000007941 */ /* 0x000fea0003800000 */
.L_x_1392:
[----:B------:R-:W-:-:S05]  /*f030*/  IMAD R7, R7, R13, R13 ;  /* 0x0000000d07077224 */ /* 0x000fca00078e020d */
[----:B------:R-:W-:-:S07]  /*f040*/  VIMNMX R12, R12, R7, PT ;  /* 0x000000070c0c7248 */ /* 0x000fce0003fe0100 */
.L_x_1391:
[----:B------:R-:W2:Y:S01]  /*f050*/  LDL R13, [R1+0x4c] ;  /* 0x00004c00010d7983 */ /* 0x000ea20000100800 */
[----:B------:R-:W-:Y:S01]  /*f060*/  SHF.R.S32.HI R7, RZ, 0x1f, R12 ;  /* 0x0000001fff077819 */ /* 0x000fe2000001140c */
[----:B------:R-:W-:Y:S01]  /*f070*/  ULDC UR39, c[0x0][0x9e4] ;  /* 0x0002790000277ab9 */ /* 0x000fe20000000800 */
[----:B------:R-:W-:Y:S01]  /*f080*/  ULDC UR38, c[0x0][0x9e4] ;  /* 0x0002790000267ab9 */ /* 0x000fe20000000800 */
[----:B------:R-:W-:Y:S01]  /*f090*/  ULDC UR40, c[0x0][0x9dc] ;  /* 0x0002770000287ab9 */ /* 0x000fe20000000800 */
[----:B------:R-:W-:Y:S01]  /*f0a0*/  LEA.HI R7, R7, R12, RZ, 0x7 ;  /* 0x0000000c07077211 */ /* 0x000fe200078f38ff */
[----:B------:R-:W-:Y:S01]  /*f0b0*/  ULDC UR44, c[0x0][0x9dc] ;  /* 0x00027700002c7ab9 */ /* 0x000fe20000000800 */
[----:B------:R-:W-:Y:S01]  /*f0c0*/  ULDC UR45, c[0x0][0x9e0] ;  /* 0x00027800002d7ab9 */ /* 0x000fe20000000800 */
[----:B------:R-:W-:Y:S01]  /*f0d0*/  ULDC UR41, c[0x0][0x9e0] ;  /* 0x0002780000297ab9 */ /* 0x000fe20000000800 */
[----:B------:R-:W-:Y:S01]  /*f0e0*/  SHF.R.S32.HI R7, RZ, 0x7, R7 ;  /* 0x00000007ff077819 */ /* 0x000fe20000011407 */
[----:B------:R-:W-:Y:S01]  /*f0f0*/  BSSY B1, `(.L_x_1395) ;  /* 0x000031d000017945 */ /* 0x000fe20003800000 */
        /* <DEDUP_REMOVED lines=24> */
[----:B--2---:R-:W-:-:S04]  /*f280*/  VIMNMX R13, R13, R7, !PT ;  /* 0x000000070d0d7248 */ /* 0x004fc80007fe0100 */
[----:B------:R-:W-:Y:S01]  /*f290*/  ISETP.GE.AND P1, PT, R4, R13, PT ;  /* 0x0000000d0400720c */ /* 0x000fe20003f26270 */
[----:B------:R0:W-:-:S12]  /*f2a0*/  STL [R1+0x38], R13 ;  /* 0x0000380d01007387 */ /* 0x0001d80000100800 */
[----:B0-----:R-:W-:Y:S05]  /*f2b0*/  @!P1 BRA `(.L_x_1396) ;  /* 0x0000003000009947 */ /* 0x001fea0003800000 */
[----:B------:R-:W-:Y:S01]  /*f2c0*/  BSSY B0, `(.L_x_1397) ;  /* 0x00002fb000007945 */ /* 0x000fe20003800000 */
[----:B------:R-:W-:-:S07]  /*f2d0*/  IMAD.MOV.U32 R135, RZ, RZ, RZ ;  /* 0x000000ffff877224 */ /* 0x000fce00078e00ff */
.L_x_1418:
[----:B------:R-:W-:-:S05]  /*f2e0*/  VIADD R7, R19, 0x1 ;  /* 0x0000000113077836 */ /* 0x000fca0000000000 */
[----:B------:R-:W-:-:S04]  /*f2f0*/  ISETP.NE.AND P1, PT, R7, 0x2, PT ;  /* 0x000000020700780c */ /* 0x000fc80003f25270 */
[----:B------:R-:W-:Y:S02]  /*f300*/  SEL R13, RZ, 0x1, P1 ;  /* 0x00000001ff0d7807 */ /* 0x000fe40000800000 */
[----:B------:R-:W-:Y:S02]  /*f310*/  SEL R7, R7, RZ, P1 ;  /* 0x000000ff07077207 */ /* 0x000fe40000800000 */
[----:B------:R-:W-:Y:S01]  /*f320*/  LOP3.LUT R20, R156, R13, RZ, 0x3c, !PT ;  /* 0x0000000d9c147212 */ /* 0x000fe200078e3cff */
[----:B------:R-:W-:Y:S06]  /*f330*/  @!P0 BRA `(.L_x_1398) ;  /* 0x0000000000048947 */ /* 0x000fec0003800000 */
[----:B------:R-:W-:Y:S01]  /*f340*/  BPT.TRAP 0x1 ;  /* 0x000000040000795c */ /* 0x000fe20000300000 */
.L_x_1398:
[----:B------:R-:W-:Y:S01]  /*f350*/  IMAD R21, R7, 0x8, R18 ;  /* 0x0000000807157824 */ /* 0x000fe200078e0212 */
[----:B------:R-:W-:-:S04]  /*f360*/  SHF.L.U32 R12, R20, 0x1f, RZ ;  /* 0x0000001f140c7819 */ /* 0x000fc800000006ff */
[----:B------:R0:W1:Y:S01]  /*f370*/  SYNCS.PHASECHK.TRANS64.TRYWAIT P1, [R21+URZ+0x19c30], R12 ;  /* 0x019c300c150075a7 */ /* 0x000062000802017f */
[----:B------:R-:W-:Y:S05]  /*f380*/  @!P0 BRA `(.L_x_1399) ;  /* 0x0000000000048947 */ /* 0x000fea0003800000 */
[----:B------:R-:W-:Y:S01]  /*f390*/  BPT.TRAP 0x1 ;  /* 0x000000040000795c */ /* 0x000fe20000300000 */
.L_x_1399:
[----:B------:R-:W-:Y:S01]  /*f3a0*/  BSSY B2, `(.L_x_1400) ;  /* 0x0000006000027945 */ /* 0x000fe20003800000 */
[----:B------:R-:W-:Y:S02]  /*f3b0*/  IMAD R14, R7, 0x300, R153 ;  /* 0x00000300070e7824 */ /* 0x000fe400078e0299 */
[----:B------:R-:W-:Y:S01]  /*f3c0*/  IMAD.MOV.U32 R15, RZ, RZ, -0x3ffffff0 ;  /* 0xc0000010ff0f7424 */ /* 0x000fe200078e00ff */
[----:B-1----:R-:W-:Y:S06]  /*f3d0*/  @P1 BRA `(.L_x_1401) ;  /* 0x0000000000081947 */ /* 0x002fec0003800000 */
[----:B------:R-:W1:Y:S02]  /*f3e0*/  SYNCS.PHASECHK.TRANS64.TRYWAIT P1, [R21+URZ+0x19c30], R12 ;  /* 0x019c300c150075a7 */ /* 0x000e64000802017f */
[----:B-1----:R-:W-:Y:S05]  /*f3f0*/  @!P1 BRA `(.L_x_1402) ;  /* 0x0000012c00809947 */ /* 0x002fea0003800000 */
.L_x_1401:
[----:B------:R-:W-:Y:S05]  /*f400*/  BSYNC B2 ;  /* 0x0000000000027941 */ /* 0x000fea0003800000 */
.L_x_1400:
[C---:B01----:R-:W-:Y:S01]  /*f410*/  VIADD R12, R14.reuse, 0x100 ;  /* 0x000001000e0c7836 */ /* 0x043fe20000000000 */
[----:B------:R-:W-:Y:S01]  /*f420*/  R2UR UR6, R14 ;  /* 0x000000000e0672ca */ /* 0x000fe200000e0000 */
[----:B------:R-:W-:Y:S01]  /*f430*/  IMAD.MOV.U32 R13, RZ, RZ, -0x3ffffff0 ;  /* 0xc0000010ff0d7424 */ /* 0x000fe200078e00ff */
[----:B------:R-:W-:Y:S02]  /*f440*/  R2UR UR7, R15 ;  /* 0x000000000f0772ca */ /* 0x000fe400000e0000 */
[----:B------:R-:W-:Y:S02]  /*f450*/  R2UR UR4, R8 ;  /* 0x00000000080472ca */ /* 0x000fe400000e0000 */
[----:B------:R-:W-:Y:S01]  /*f460*/  R2UR UR5, R9 ;  /* 0x00000000090572ca */ /* 0x000fe200000e0000 */
[----:B------:R-:W-:Y:S01]  /*f470*/  WARPGROUP.ARRIVE ;  /* 0x00000000000079c5 */ /* 0x000fe20000000000 */
[----:B------:R-:W-:Y:S01]  /*f480*/  R2UR UR10, R12 ;  /* 0x000000000c0a72ca */ /* 0x000fe200000e0000 */
[----:B------:R-:W-:Y:S01]  /*f490*/  VIADD R14, R14, 0x200 ;  /* 0x000002000e0e7836 */ /* 0x000fe20000000000 */
[----:B------:R-:W-:-:S02]  /*f4a0*/  R2UR UR11, R13 ;  /* 0x000000000d0b72ca */ /* 0x000fc400000e0000 */
[----:B------:R-:W2:Y:S01]  /*f4b0*/  LDL.64 R12, [R1] ;  /* 0x00000000010c7983 */ /* 0x000ea20000100a00 */
[----:B------:R-:W-:Y:S01]  /*f4c0*/  IMAD.MOV.U32 R15, RZ, RZ, -0x3ffffff0 ;  /* 0xc0000010ff0f7424 */ /* 0x000fe200078e00ff */
[----:B------:R-:W-:Y:S02]  /*f4d0*/  R2UR UR14, R14 ;  /* 0x000000000e0e72ca */ /* 0x000fe400000e0000 */
[----:B------:R-:W-:Y:S02]  /*f4e0*/  R2UR UR12, R10 ;  /* 0x000000000a0c72ca */ /* 0x000fe400000e0000 */
[----:B------:R-:W-:Y:S01]  /*f4f0*/  R2UR UR15, R15 ;  /* 0x000000000f0f72ca */ /* 0x000fe200000e0000 */
[----:B------:R-:W-:Y:S01]  /*f500*/  QGMMA.64x128x32.F32.E4M3.E4M3 R24, gdesc[UR4], RZ, !UPT, gsb0 ;  /* 0x01e00000041879f3 */ /* 0x000fe2000c0008ff */
[----:B------:R-:W-:Y:S02]  /*f510*/  R2UR UR13, R11 ;  /* 0x000000000b0d72ca */ /* 0x000fe400000e0000 */
[----:B------:R-:W-:-:S02]  /*f520*/  WARPGROUP.DEPBAR.LE gsb0, 0x0 ;  /* 0x00008000000079c5 */ /* 0x000fc40000010000 */
[----:B------:R-:W-:Y:S01]  /*f530*/  WARPGROUP.ARRIVE ;  /* 0x00000000000079c5 */ /* 0x000fe20000000000 */
[----:B--2---:R-:W-:Y:S02]  /*f540*/  R2UR UR8, R12 ;  /* 0x000000000c0872ca */ /* 0x004fe400000e0000 */
[----:B------:R-:W-:-:S13]  /*f550*/  R2UR UR9, R13 ;  /* 0x000000000d0972ca */ /* 0x000fda00000e0000 */
[----:B------:R-:W-:Y:S03]  /*f560*/  QGMMA.64x128x32.F32.E4M3.E4M3 R24, gdesc[UR8], R24, gsb0 ;  /* 0x01e00000081879f3 */ /* 0x000fe60008000818 */
[----:B------:R-:W-:Y:S02]  /*f570*/  WARPGROUP.DEPBAR.LE gsb0, 0x0 ;  /* 0x00008000000079c5 */ /* 0x000fe40000010000 */
[----:B------:R-:W-:-:S07]  /*f580*/  WARPGROUP.ARRIVE ;  /* 0x00000000000079c5 */ /* 0x000fce0000000000 */
[----:B------:R-:W-:Y:S03]  /*f590*/  QGMMA.64x128x32.F32.E4M3.E4M3 R24, gdesc[UR12], R24, gsb0 ;  /* 0x01e000000c1879f3 */ /* 0x000fe60008000818 */
[----:B------:R-:W-:Y:S02]  /*f5a0*/  WARPGROUP.DEPBAR.LE gsb0, 0x0 ;  /* 0x00008000000079c5 */ /* 0x000fe40000010000 */
[----:B------:R-:W-:Y:S05]  /*f5b0*/  @!P0 BRA `(.L_x_1403) ;  /* 0x0000000000048947 */ /* 0x000fea0003800000 */
[----:B------:R-:W-:Y:S01]  /*f5c0*/  BPT.TRAP 0x1 ;  /* 0x000000040000795c */ /* 0x000fe20000300000 */
.L_x_1403:
[----:B------:R-:W-:Y:S01]  /*f5d0*/  SHF.L.U32 R12, R156, 0x1f, RZ ;  /* 0x0000001f9c0c7819 */ /* 0x000fe200000006ff */
[----:B------:R-:W-:-:S04]  /*f5e0*/  IMAD R152, R19, 0x8, R18 ;  /* 0x0000000813987824 */ /* 0x000fc800078e0212 */
[----:B------:R0:W1:Y:S01]  /*f5f0*/  SYNCS.PHASECHK.TRANS64.TRYWAIT P1, [R152+URZ+0x19c50], R12 ;  /* 0x019c500c980075a7 */ /* 0x000062000802017f */
[----:B------:R-:W-:Y:S05]  /*f600*/  @!P0 BRA `(.L_x_1404) ;  /* 0x0000000000048947 */ /* 0x000fea0003800000 */
[----:B------:R-:W-:Y:S01]  /*f610*/  BPT.TRAP 0x1 ;  /* 0x000000040000795c */ /* 0x000fe20000300000 */
.L_x_1404:
[----:B------:R-:W-:Y:S04]  /*f620*/  BSSY B2, `(.L_x_1405) ;  /* 0x0000004000027945 */ /* 0x000fe80003800000 */
[----:B-1----:R-:W-:Y:S05]  /*f630*/  @P1 BRA `(.L_x_1406) ;  /* 0x0000000000081947 */ /* 0x002fea0003800000 */
[----:B------:R-:W1:Y:S02]  /*f640*/  SYNCS.PHASECHK.TRANS64.TRYWAIT P1, [R152+URZ+0x19c50], R12 ;  /* 0x019c500c980075a7 */ /* 0x000e64000802017f */
[----:B-1----:R-:W-:Y:S05]  /*f650*/  @!P1 BRA `(.L_x_1407) ;  /* 0x0000012800fc9947 */ /* 0x002fea0003800000 */
.L_x_1406:
[----:B------:R-:W-:Y:S05]  /*f660*/  BSYNC B2 ;  /* 0x0000000000027941 */ /* 0x000fea0003800000 */
.L_x_1405:
[----:B01----:R-:W-:Y:S01]  /*f670*/  VIADD R12, R18, 0x3000 ;  /* 0x00003000120c7836 */ /* 0x003fe20000000000 */
[----:B------:R-:W-:Y:S01]  /*f680*/  WARPGROUP.ARRIVE ;  /* 0x00000000000079c5 */ /* 0x000fe20000000000 */
[----:B------:R-:W-:Y:S02]  /*f690*/  IMAD.MOV.U32 R13, RZ, RZ, 0x40000040 ;  /* 0x40000040ff0d7424 */ /* 0x000fe400078e00ff */
[----:B------:R-:W-:Y:S01]  /*f6a0*/  IMAD.MOV.U32 R15, RZ, RZ, 0x40000040 ;  /* 0x40000040ff0f7424 */ /* 0x000fe200078e00ff */
[----:B------:R-:W-:Y:S02]  /*f6b0*/  SHF.R.U32.HI R12, RZ, 0x4, R12 ;  /* 0x00000004ff0c7819 */ /* 0x000fe4000001160c */
[----:B------:R-:W-:Y:S01]  /*f6c0*/  R2UR UR7, R13 ;  /* 0x000000000d0772ca */ /* 0x000fe200000e0000 */
[----:B------:R-:W-:Y:S01]  /*f6d0*/  IMAD.MOV.U32 R13, RZ, RZ, 0x40000040 ;  /* 0x40000040ff0d7424 */ /* 0x000fe200078e00ff */
[----:B------:R-:W-:-:S04]  /*f6e0*/  LOP3.LUT R12, R12, 0x3fff, RZ, 0xc0, !PT ;  /* 0x00003fff0c0c7812 */ /* 0x000fc800078ec0ff */
[----:B------:R-:W-:-:S05]  /*f6f0*/  LOP3.LUT R12, R12, 0x10000, RZ, 0xfc, !PT ;  /* 0x000100000c0c7812 */ /* 0x000fca00078efcff */
[----:B------:R-:W-:-:S04]  /*f700*/  IMAD R12, R19, 0x300, R12 ;  /* 0x00000300130c7824 */ /* 0x000fc800078e020c */
[C---:B------:R-:W-:Y:S01]  /*f710*/  VIADD R14, R12.reuse, 0x2 ;  /* 0x000000020c0e7836 */ /* 0x040fe20000000000 */
[----:B------:R-:W-:-:S13]  /*f720*/  R2UR UR6, R12 ;  /* 0x000000000c0672ca */ /* 0x000fda00000e0000 */
        /* <DEDUP_REMOVED lines=22> */
.L_x_1408:
[----:B------:R-:W2:Y:S01]  /*f890*/  LDL R15, [R1+0x2c] ;  /* 0x00002c00010f7983 */ /* 0x000ea20000100800 */
[----:B------:R-:W0:Y:S03]  /*f8a0*/  LDC R12, c[0x0][0x448] ;  /* 0x00011200ff0c7b82 */ /* 0x000e260000000800 */
[----:B------:R-:W2:Y:S04]  /*f8b0*/  LDL R14, [R1+0x48] ;  /* 0x00004800010e7983 */ /* 0x000ea80000100800 */
[----:B------:R-:W3:Y:S04]  /*f8c0*/  LDL R142, [R1+0x10] ;  /* 0x00001000018e7983 */ /* 0x000ee80000100800 */
[----:B------:R-:W4:Y:S04]  /*f8d0*/  LDL R141, [R1+0xc] ;  /* 0x00000c00018d7983 */ /* 0x000f280000100800 */
[----:B------:R-:W5:Y:S01]  /*f8e0*/  LDL R143, [R1+0x8] ;  /* 0x00000800018f7983 */ /* 0x000f620000100800 */
[----:B0-----:R-:W-:-:S13]  /*f8f0*/  ISETP.NE.AND P1, PT, R12, 0x1, PT ;  /* 0x000000010c00780c */ /* 0x001fda0003f25270 */
[----:B------:R-:W0:Y:S08]  /*f900*/  @P1 LDC R13, c[0x0][0x44c] ;  /* 0x00011300ff0d1b82 */ /* 0x000e300000000800 */
[----:B------:R-:W1:Y:S01]  /*f910*/  @P1 LDC R12, c[0x0][0x450] ;  /* 0x00011400ff0c1b82 */ /* 0x000e620000000800 */
[----:B------:R-:W-:Y:S02]  /*f920*/  IMAD.SHL.U32 R19, R4, 0x80, RZ ;  /* 0x0000008004137824 */ /* 0x000fe400078e00ff */
[----:B------:R-:W-:-:S03]  /*f930*/  VIADD R21, R21, 0x19c40 ;  /* 0x00019c4015157836 */ /* 0x000fc60000000000 */
[----:B------:R-:W-:Y:S02]  /*f940*/  IADD3 R136, -R19, 0x1, RZ ;  /* 0x0000000113887810 */ /* 0x000fe40007ffe1ff */
[----:B------:R-:W-:Y:S01]  /*f950*/  LOP3.LUT P5, RZ, R22, 0x20, RZ, 0xc0, !PT ;  /* 0x0000002016ff7812 */ /* 0x000fe200078ac0ff */
[----:B--2---:R-:W-:-:S04]  /*f960*/  IMAD.IADD R15, R14, 0x1, R15 ;  /* 0x000000010e0f7824 */ /* 0x004fc800078e020f */
[----:B0-----:R-:W-:-:S05]  /*f970*/  @P1 IMAD.HI.U32 R13, R15, R13, RZ ;  /* 0x0000000d0f0d1227 */ /* 0x001fca00078e00ff */
[----:B-1----:R-:W-:-:S05]  /*f980*/  @P1 SHF.R.U32.HI R15, RZ, R12, R13 ;  /* 0x0000000cff0f1219 */ /* 0x002fca000001160d */
[----:B------:R-:W0:Y:S01]  /*f990*/  SHFL.IDX PT, R139, R15, RZ, 0x1c1f ;  /* 0x001c1fff0f8b7589 */ /* 0x000e2200000e0000 */
[----:B----4-:R-:W-:Y:S01]  /*f9a0*/  PRMT R21, R141, 0x654, R21 ;  /* 0x000006548d157816 */ /* 0x010fe20000000015 */
[----:B---3--:R-:W-:Y:S02]  /*f9b0*/  IMAD R136, R142, -0x2, R136 ;  /* 0xfffffffe8e887824 */ /* 0x008fe400078e0288 */
[----:B------:R-:W-:Y:S01]  /*f9c0*/  IMAD.U32 R14, RZ, RZ, UR40 ;  /* 0x00000028ff0e7e24 */ /* 0x000fe2000f8e00ff */
[----:B------:R1:W-:Y:S02]  /*f9d0*/  SYNCS.ARRIVE.TRANS64.RED.A1T0 RZ, [R21+URZ], RZ ;  /* 0x000000ff15ff79a7 */ /* 0x0003e4000810043f */
[----:B-----5:R-:W-:Y:S02]  /*f9e0*/  IADD3 R136, -R157, R136, R143 ;  /* 0x000000889d887210 */ /* 0x020fe40007ffe18f */
[----:B-1----:R-:W-:-:S05]  /*f9f0*/  LOP3.LUT R21, RZ, R14, RZ, 0x33, !PT ;  /* 0x0000000eff157212 */ /* 0x002fca00078e33ff */
[----:B------:R-:W-:Y:S02]  /*fa00*/  IMAD.IADD R21, R21, 0x1, R136 ;  /* 0x0000000115157824 */ /* 0x000fe400078e0288 */
[----:B------:R-:W-:-:S04]  /*fa10*/  VIADD R136, R136, UR45 ;  /* 0x0000002d88887c36 */ /* 0x000fc80008000000 */
[--C-:B0-----:R-:W-:Y:S02]  /*fa20*/  IMAD.IADD R137, R136, 0x1, R139.reuse ;  /* 0x0000000188897824 */ /* 0x101fe400078e028b */
[----:B------:R-:W-:Y:S01]  /*fa30*/  IMAD.IADD R138, R21, 0x1, R139 ;  /* 0x00000001158a7824 */ /* 0x000fe200078e028b */
[----:B------:R-:W-:Y:S06]  /*fa40*/  @!P5 BRA `(.L_x_1409) ;  /* 0x000000000058d947 */ /* 0x000fec0003800000 */
[----:B------:R-:W-:Y:S01]  /*fa50*/  IADD3 R139, -R157, R143, R139 ;  /* 0x0000008f9d8b7210 */ /* 0x000fe20007ffe18b */
[----:B------:R-:W-:Y:S03]  /*fa60*/  BSSY B2, `(.L_x_1410) ;  /* 0x0000010000027945 */ /* 0x000fe60003800000 */
        /* <DEDUP_REMOVED lines=10> */
.L_x_1411:
[----:B------:R-:W-:-:S05]  /*fb10*/  IMAD.U32 R140, RZ, RZ, UR39 ;  /* 0x00000027ff8c7e24 */ /* 0x000fca000f8e00ff */
[----:B------:R-:W-:-:S13]  /*fb20*/  ISETP.NE.AND P1, PT, R140, 0x1, PT ;  /* 0x000000018c00780c */ /* 0x000fda0003f25270 */
[----:B------:R-:W0:Y:S02]  /*fb30*/  @P1 LDC.64 R12, c[0x0][0x9e8] ;  /* 0x00027a00ff0c1b82 */ /* 0x000e240000000a00 */
[----:B0-----:R-:W-:-:S05]  /*fb40*/  @P1 IMAD.HI.U32 R12, R139, R12, RZ ;  /* 0x0000000c8b0c1227 */ /* 0x001fca00078e00ff */
[----:B------:R-:W-:-:S07]  /*fb50*/  @P1 SHF.R.U32.HI R139, RZ, R13, R12 ;  /* 0x0000000dff8b1219 */ /* 0x000fce000001160c */
.L_x_1412:
[----:B------:R-:W-:Y:S05]  /*fb60*/  BSYNC B2 ;  /* 0x0000000000027941 */ /* 0x000fea0003800000 */
.L_x_1410:
[----:B------:R-:W-:-:S04]  /*fb70*/  IMAD R139, R139, R140, -R19 ;  /* 0x0000008c8b8b7224 */ /* 0x000fc800078e0a13 */
[----:B------:R-:W-:-:S05]  /*fb80*/  IMAD R139, R142, -0x2, R139 ;  /* 0xfffffffe8e8b7824 */ /* 0x000fca00078e028b */
[----:B------:R-:W-:Y:S02]  /*fb90*/  VIMNMX R138, R138, R139, !PT ;  /* 0x0000008b8a8a7248 */ /* 0x000fe40007fe0100 */
[----:B------:R-:W-:-:S07]  /*fba0*/  VIADDMNMX R137, R139, R140, R137, PT ;  /* 0x0000008c8b897246 */ /* 0x000fce0003800189 */
.L_x_1409:
[----:B------:R-:W-:Y:S01]  /*fbb0*/  ISETP.GT.AND P1, PT, R4, -0x1, PT ;  /* 0xffffffff0400780c */ /* 0x000fe20003f24270 */
[----:B------:R-:W0:Y:S03]  /*fbc0*/  SHFL.IDX PT, R15, R15, 0x1, 0x1c1f ;  /* 0x003c1f000f0f7f89 */ /* 0x000e2600000e0000 */
[C---:B------:R-:W-:Y:S02]  /*fbd0*/  ISETP.GT.AND P3, PT, R138.reuse, RZ, P1 ;  /* 0x000000ff8a00720c */ /* 0x040fe40000f64270 */
[----:B------:R-:W-:Y:S02]  /*fbe0*/  ISETP.GT.AND P4, PT, R138, 0x1, P1 ;  /* 0x000000018a00780c */ /* 0x000fe40000f84270 */
[C---:B------:R-:W-:Y:S02]  /*fbf0*/  ISETP.LT.OR P3, PT, R137.reuse, 0x1, P3 ;  /* 0x000000018900780c */ /* 0x040fe40001f61670 */
[----:B------:R-:W-:-:S02]  /*fc00*/  ISETP.LT.OR P4, PT, R137, 0x2, P4 ;  /* 0x000000028900780c */ /* 0x000fc40002781670 */
[----:B------:R-:W-:Y:S02]  /*fc10*/  FSEL R24, R24, -INF , !P3 ;  /* 0xff80000018187808 */ /* 0x000fe40005800000 */
[----:B------:R-:W-:Y:S02]  /*fc20*/  FSEL R25, R25, -INF , !P4 ;  /* 0xff80000019197808 */ /* 0x000fe40006000000 */
[C---:B------:R-:W-:Y:S02]  /*fc30*/  ISETP.GT.AND P2, PT, R138.reuse, 0x8, P1 ;  /* 0x000000088a00780c */ /* 0x040fe40000f44270 */
[C---:B------:R-:W-:Y:S02]  /*fc40*/  ISETP.GT.AND P3, PT, R138.reuse, 0x9, P1 ;  /* 0x000000098a00780c */ /* 0x040fe40000f64270 */
[----:B------:R-:W-:Y:S02]  /*fc50*/  ISETP.GT.AND P4, PT, R138, 0x10, P1 ;  /* 0x000000108a00780c */ /* 0x000fe40000f84270 */
[----:B------:R-:W-:-:S02]  /*fc60*/  ISETP.LT.OR P2, PT, R137, 0x9, P2 ;  /* 0x000000098900780c */ /* 0x000fc40001741670 */
[C---:B------:R-:W-:Y:S01]  /*fc70*/  ISETP.LT.OR P3, PT, R137.reuse, 0xa, P3 ;  /* 0x0000000a8900780c */ /* 0x040fe20001f61670 */
[--C-:B0-----:R-:W-:Y:S01]  /*fc80*/  IMAD.IADD R136, R136, 0x1, R15.reuse ;  /* 0x0000000188887824 */ /* 0x101fe200078e020f */
[----:B------:R-:W-:Y:S01]  /*fc90*/  ISETP.LT.OR P4, PT, R137, 0x11, P4 ;  /* 0x000000118900780c */ /* 0x000fe20002781670 */
[----:B------:R-:W-:Y:S01]  /*fca0*/  IMAD.IADD R21, R21, 0x1, R15 ;  /* 0x0000000115157824 */ /* 0x000fe200078e020f */
[----:B------:R-:W-:Y:S02]  /*fcb0*/  FSEL R28, R28, -INF , !P2 ;  /* 0xff8000001c1c7808 */ /* 0x000fe40005000000 */
[----:B------:R-:W-:Y:S02]  /*fcc0*/  FSEL R29, R29, -INF , !P3 ;  /* 0xff8000001d1d7808 */ /* 0x000fe40005800000 */
[----:B------:R-:W-:Y:S02]  /*fcd0*/  FSEL R32, R32, -INF , !P4 ;  /* 0xff80000020207808 */ /* 0x000fe40006000000 */
[----:B------:R-:W-:-:S02]  /*fce0*/  ISETP.GT.AND P2, PT, R138, 0x11, P1 ;  /* 0x000000118a00780c */ /* 0x000fc40000f44270 */
[C---:B------:R-:W-:Y:S02]  /*fcf0*/  ISETP.GT.AND P3, PT, R138.reuse, 0x18, P1 ;  /* 0x000000188a00780c */ /* 0x040fe40000f64270 */
[----:B------:R-:W-:Y:S02]  /*fd00*/  ISETP.GT.AND P4, PT, R138, 0x19, P1 ;  /* 0x000000198a00780c */ /* 0x000fe40000f84270 */
[C---:B------:R-:W-:Y:S02]  /*fd10*/  ISETP.LT.OR P2, PT, R137.reuse, 0x12, P2 ;  /* 0x000000128900780c */ /* 0x040fe40001741670 */
[C---:B------:R-:W-:Y:S02]  /*fd20*/  ISETP.LT.OR P3, PT, R137.reuse, 0x19, P3 ;  /* 0x000000198900780c */ /* 0x040fe40001f61670 */
[----:B------:R-:W-:Y:S02]  /*fd30*/  ISETP.LT.OR P4, PT, R137, 0x1a, P4 ;  /* 0x0000001a8900780c */ /* 0x000fe40002781670 */
[----:B------:R-:W-:-:S02]  /*fd40*/  FSEL R33, R33, -INF , !P2 ;  /* 0xff80000021217808 */ /* 0x000fc40005000000 */
[----:B------:R-:W-:Y:S02]  /*fd50*/  FSEL R36, R36, -INF , !P3 ;  /* 0xff80000024247808 */ /* 0x000fe40005800000 */
[----:B------:R-:W-:Y:S02]  /*fd60*/  FSEL R37, R37, -INF , !P4 ;  /* 0xff80000025257808 */ /* 0x000fe40006000000 */
[C---:B------:R-:W-:Y:S02]  /*fd70*/  ISETP.GT.AND P2, PT, R138.reuse, 0x20, P1 ;  /* 0x000000208a00780c */ /* 0x040fe40000f44270 */
[C---:B------:R-:W-:Y:S02]  /*fd80*/  ISETP.GT.AND P3, PT, R138.reuse, 0x21, P1 ;  /* 0x000000218a00780c */ /* 0x040fe40000f64270 */
[----:B------:R-:W-:Y:S02]  /*fd90*/  ISETP.GT.AND P4, PT, R138, 0x28, P1 ;  /* 0x000000288a00780c */ /* 0x000fe40000f84270 */
[----:B------:R-:W-:-:S02]  /*fda0*/  ISETP.LT.OR P2, PT, R137, 0x21, P2 ;  /* 0x000000218900780c */ /* 0x000fc40001741670 */
[C---:B------:R-:W-:Y:S02]  /*fdb0*/  ISETP.LT.OR P3, PT, R137.reuse, 0x22, P3 ;  /* 0x000000228900780c */ /* 0x040fe40001f61670 */
[----:B------:R-:W-:Y:S02]  /*fdc0*/  ISETP.LT.OR P4, PT, R137, 0x29, P4 ;  /* 0x000000298900780c */ /* 0x000fe40002781670 */
        /* <DEDUP_REMOVED lines=65> */
[----:B------:R-:W-:Y:S01]  /*101e0*/  FSEL R85, R85, -INF , !P4 ;  /* 0xff80000055557808 */ /* 0x000fe20006000000 */
        /* <DEDUP_REMOVED lines=13> */
.L_x_1415:
[----:B------:R-:W-:-:S05]  /*102c0*/  IMAD.U32 R137, RZ, RZ, UR39 ;  /* 0x00000027ff897e24 */ /* 0x000fca000f8e00ff */
[----:B------:R-:W-:-:S13]  /*102d0*/  ISETP.NE.AND P2, PT, R137, 0x1, PT ;  /* 0x000000018900780c */ /* 0x000fda0003f45270 */
[----:B------:R-:W0:Y:S02]  /*102e0*/  @P2 LDC.64 R12, c[0x0][0x9e8] ;  /* 0x00027a00ff0c2b82 */ /* 0x000e240000000a00 */
[----:B0-----:R-:W-:-:S05]  /*102f0*/  @P2 IMAD.HI.U32 R12, R15, R12, RZ ;  /* 0x0000000c0f0c2227 */ /* 0x001fca00078e00ff */
[----:B------:R-:W-:-:S07]  /*10300*/  @P2 SHF.R.U32.HI R15, RZ, R13, R12 ;  /* 0x0000000dff0f2219 */ /* 0x000fce000001160c */
.L_x_1416:
[----:B------:R-:W-:Y:S05]  /*10310*/  BSYNC B2 ;  /* 0x0000000000027941 */ /* 0x000fea0003800000 */
.L_x_1414:
[----:B------:R-:W-:-:S04]  /*10320*/  IMAD R15, R15, R137, -R19 ;  /* 0x000000890f0f7224 */ /* 0x000fc800078e0a13 */
[----:B------:R-:W-:-:S05]  /*10330*/  IMAD R15, R142, -0x2, R15 ;  /* 0xfffffffe8e0f7824 */ /* 0x000fca00078e020f */
[----:B------:R-:W-:Y:S02]  /*10340*/  VIMNMX R21, R21, R15, !PT ;  /* 0x0000000f15157248 */ /* 0x000fe40007fe0100 */
[----:B------:R-:W-:-:S07]  /*10350*/  VIADDMNMX R136, R15, R137, R136, PT ;  /* 0x000000890f887246 */ /* 0x000fce0003800188 */
.L_x_1413:
[----:B------:R-:W-:Y:S02]  /*10360*/  FMNMX.FTZ R12, R24, R3, !PT ;  /* 0x00000003180c7209 */ /* 0x000fe40007810000 */
[C---:B------:R-:W-:Y:S02]  /*10370*/  ISETP.GT.AND P4, PT, R21.reuse, 0x1, P1 ;  /* 0x000000011500780c */ /* 0x040fe40000f84270 */
[C---:B------:R-:W-:Y:S02]  /*10380*/  ISETP.GT.AND P2, PT, R21.reuse, 0x8, P1 ;  /* 0x000000081500780c */ /* 0x040fe40000f44270 */
[----:B------:R-:W-:Y:S02]  /*10390*/  ISETP.GT.AND P3, PT, R21, 0x9, P1 ;  /* 0x000000091500780c */ /* 0x000fe40000f64270 */
[----:B------:R-:W-:Y:S02]  /*103a0*/  FMNMX.FTZ R12, R25, R12, !PT ;  /* 0x0000000c190c7209 */ /* 0x000fe40007810000 */
[----:B------:R-:W-:-:S02]  /*103b0*/  ISETP.LT.OR P4, PT, R136, 0x2, P4 ;  /* 0x000000028800780c */ /* 0x000fc40002781670 */
[C---:B------:R-:W-:Y:S02]  /*103c0*/  ISETP.LT.OR P2, PT, R136.reuse, 0x9, P2 ;  /* 0x000000098800780c */ /* 0x040fe40001741670 */
[----:B------:R-:W-:Y:S02]  /*103d0*/  ISETP.LT.OR P3, PT, R136, 0xa, P3 ;  /* 0x0000000a8800780c */ /* 0x000fe40001f61670 */
[----:B------:R-:W-:Y:S02]  /*103e0*/  FMNMX.FTZ R12, R28, R12, !PT ;  /* 0x0000000c1c0c7209 */ /* 0x000fe40007810000 */
[----:B------:R-:W-:Y:S02]  /*103f0*/  FSEL R27, R27, -INF , !P4 ;  /* 0xff8000001b1b7808 */ /* 0x000fe40006000000 */
[----:B------:R-:W-:Y:S02]  /*10400*/  FSEL R30, R30, -INF , !P2 ;  /* 0xff8000001e1e7808 */ /* 0x000fe40005000000 */
[----:B------:R-:W-:-:S02]  /*10410*/  FSEL R31, R31, -INF , !P3 ;  /* 0xff8000001f1f7808 */ /* 0x000fc40005800000 */
        /* <DEDUP_REMOVED lines=12> */
[C---:B------:R-:W-:Y:S02]  /*104e0*/  ISETP.GT.AND P4, PT, R21.reuse, 0x19, P1 ;  /* 0x000000191500780c */ /* 0x040fe40000f84270 */
[C---:B------:R-:W-:Y:S02]  /*104f0*/  ISETP.GT.AND P2, PT, R21.reuse, 0x20, P1 ;  /* 0x000000201500780c */ /* 0x040fe40000f44270 */
[----:B------:R-:W-:Y:S02]  /*10500*/  ISETP.GT.AND P3, PT, R21, 0x21, P1 ;  /* 0x000000211500780c */ /* 0x000fe40000f64270 */
[----:B------:R-:W-:Y:S02]  /*10510*/  FMNMX.FTZ R12, R36, R12, !PT ;  /* 0x0000000c240c7209 */ /* 0x000fe40007810000 */
[C---:B------:R-:W-:Y:S02]  /*10520*/  ISETP.LT.OR P4, PT, R136.reuse, 0x1a, P4 ;  /* 0x0000001a8800780c */ /* 0x040fe40002781670 */
[----:B------:R-:W-:-:S02]  /*10530*/  ISETP.LT.OR P2, PT, R136, 0x21, P2 ;  /* 0x000000218800780c */ /* 0x000fc40001741670 */
[----:B------:R-:W-:Y:S02]  /*10540*/  ISETP.LT.OR P3, PT, R136, 0x22, P3 ;  /* 0x000000228800780c */ /* 0x000fe40001f61670 */
[----:B------:R-:W-:Y:S02]  /*10550*/  FMNMX.FTZ R12, R37, R12, !PT ;  /* 0x0000000c250c7209 */ /* 0x000fe40007810000 */
[----:B------:R-:W-:Y:S02]  /*10560*/  FSEL R39, R39, -INF , !P4 ;  /* 0xff80000027277808 */ /* 0x000fe40006000000 */
[----:B------:R-:W-:Y:S02]  /*10570*/  FSEL R42, R42, -INF , !P2 ;  /* 0xff8000002a2a7808 */ /* 0x000fe40005000000 */
[----:B------:R-:W-:Y:S02]  /*10580*/  FSEL R43, R43, -INF , !P3 ;  /* 0xff8000002b2b7808 */ /* 0x000fe40005800000 */
[----:B------:R-:W-:-:S02]  /*10590*/  ISETP.GT.AND P4, PT, R21, 0x28, P1 ;  /* 0x000000281500780c */ /* 0x000fc40000f84270 */
[C---:B------:R-:W-:Y:S02]  /*105a0*/  ISETP.GT.AND P2, PT, R21.reuse, 0x29, P1 ;  /* 0x000000291500780c */ /* 0x040fe40000f44270 */
[----:B------:R-:W-:Y:S02]  /*105b0*/  ISETP.GT.AND P3, PT, R21, 0x30, P1 ;  /* 0x000000301500780c */ /* 0x000fe40000f64270 */
[----:B------:R-:W-:Y:S02]  /*105c0*/  FMNMX.FTZ R12, R40, R12, !PT ;  /* 0x0000000c280c7209 */ /* 0x000fe40007810000 */
[C---:B------:R-:W-:Y:S02]  /*105d0*/  ISETP.LT.OR P4, PT, R136.reuse, 0x29, P4 ;  /* 0x000000298800780c */ /* 0x040fe40002781670 */
[C---:B------:R-:W-:Y:S02]  /*105e0*/  ISETP.LT.OR P2, PT, R136.reuse, 0x2a, P2 ;  /* 0x0000002a8800780c */ /* 0x040fe40001741670 */
[----:B------:R-:W-:-:S02]  /*105f0*/  ISETP.LT.OR P3, PT, R136, 0x31, P3 ;  /* 0x000000318800780c */ /* 0x000fc40001f61670 */
[----:B------:R-:W-:Y:S02]  /*10600*/  FMNMX.FTZ R12, R41, R12, !PT ;  /* 0x0000000c290c7209 */ /* 0x000fe40007810000 */
[----:B------:R-:W-:Y:S02]  /*10610*/  FSEL R46, R46, -INF , !P4 ;  /* 0xff8000002e2e7808 */ /* 0x000fe40006000000 */
[----:B------:R-:W-:Y:S02]  /*10620*/  FSEL R47, R47, -INF , !P2 ;  /* 0xff8000002f2f7808 */ /* 0x000fe40005000000 */
[----:B------:R-:W-:Y:S02]  /*10630*/  FSEL R50, R50, -INF , !P3 ;  /* 0xff80000032327808 */ /* 0x000fe40005800000 */
[C---:B------:R-:W-:Y:S02]  /*10640*/  ISETP.GT.AND P4, PT, R21.reuse, 0x31, P1 ;  /* 0x000000311500780c */ /* 0x040fe40000f84270 */
[----:B------:R-:W-:-:S02]  /*10650*/  ISETP.GT.AND P2, PT, R21, 0x38, P1 ;  /* 0x000000381500780c */ /* 0x000fc40000f44270 */
[----:B------:R-:W-:Y:S02]  /*10660*/  ISETP.GT.AND P3, PT, R21, 0x39, P1 ;  /* 0x000000391500780c */ /* 0x000fe40000f64270 */
[----:B------:R-:W-:Y:S02]  /*10670*/  FMNMX.FTZ R12, R44, R12, !PT ;  /* 0x0000000c2c0c7209 */ /* 0x000fe40007810000 */
[C---:B------:R-:W-:Y:S02]  /*10680*/  ISETP.LT.OR P4, PT, R136.reuse, 0x32, P4 ;  /* 0x000000328800780c */ /* 0x040fe40002781670 */
[C---:B------:R-:W-:Y:S02]  /*10690*/  ISETP.LT.OR P2, PT, R136.reuse, 0x39, P2 ;  /* 0x000000398800780c */ /* 0x040fe40001741670 */
[----:B------:R-:W-:Y:S02]  /*106a0*/  ISETP.LT.OR P3, PT, R136, 0x3a, P3 ;  /* 0x0000003a8800780c */ /* 0x000fe40001f61670 */
[----:B------:R-:W-:-:S02]  /*106b0*/  FMNMX.FTZ R12, R45, R12, !PT ;  /* 0x0000000c2d0c7209 */ /* 0x000fc40007810000 */
[----:B------:R-:W-:Y:S02]  /*106c0*/  FSEL R51, R51, -INF , !P4 ;  /* 0xff80000033337808 */ /* 0x000fe40006000000 */
[----:B------:R-:W-:Y:S02]  /*106d0*/  FSEL R54, R54, -INF , !P2 ;  /* 0xff80000036367808 */ /* 0x000fe40005000000 */
[----:B------:R-:W-:Y:S02]  /*106e0*/  FSEL R55, R55, -INF , !P3 ;  /* 0xff80000037377808 */ /* 0x000fe40005800000 */
[----:B------:R-:W-:Y:S02]  /*106f0*/  FMNMX.FTZ R12, R48, R12, !PT ;  /* 0x0000000c300c7209 */ /* 0x000fe40007810000 */
[----:B------:R-:W-:Y:S02]  /*10700*/  LOP3.LUT R22, R22, 0xdfffffff, RZ, 0xc0, !PT ;  /* 0xdfffffff16167812 */ /* 0x000fe400078ec0ff */
[----:B------:R-:W-:-:S02]  /*10710*/  ISETP.GT.AND P4, PT, R21, 0x40, P1 ;  /* 0x000000401500780c */ /* 0x000fc40000f84270 */
[C---:B------:R-:W-:Y:S02]  /*10720*/  ISETP.GT.AND P2, PT, R21.reuse, 0x41, P1 ;  /* 0x000000411500780c */ /* 0x040fe40000f44270 */
[----:B------:R-:W-:Y:S02]  /*10730*/  ISETP.GT.AND P3, PT, R21, 0x48, P1 ;  /* 0x000000481500780c */ /* 0x000fe40000f64270 */
[----:B------:R-:W-:Y:S02]  /*10740*/  FMNMX.FTZ R12, R49, R12, !PT ;  /* 0x0000000c310c7209 */ /* 0x000fe40007810000 */
[----:B------:R-:W-:Y:S02]  /*10750*/  @P0 LOP3.LUT R22, R22, 0x20000000, RZ, 0xfc, !PT ;  /* 0x2000000016160812 */ /* 0x000fe400078efcff */
[C---:B------:R-:W-:Y:S02]  /*10760*/  ISETP.LT.OR P4, PT, R136.reuse, 0x41, P4 ;  /* 0x000000418800780c */ /* 0x040fe40002781670 */
[----:B------:R-:W-:-:S02]  /*10770*/  ISETP.LT.OR P2, PT, R136, 0x42, P2 ;  /* 0x000000428800780c */ /* 0x000fc40001741670 */
[----:B------:R-:W-:Y:S02]  /*10780*/  ISETP.LT.OR P3, PT, R136, 0x49, P3 ;  /* 0x000000498800780c */ /* 0x000fe40001f61670 */
[----:B------:R-:W-:Y:S02]  /*10790*/  ISETP.GT.AND P0, PT, R21, 0x61, P1 ;  /* 0x000000611500780c */ /* 0x000fe40000f04270 */
        /* <DEDUP_REMOVED lines=11> */
[----:B------:R-:W-:Y:S02]  /*10850*/  LOP3.LUT R22, R22, 0x7fffffff, RZ, 0xc0, !PT ;  /* 0x7fffffff16167812 */ /* 0x000fe400078ec0ff */
[----:B------:R-:W-:Y:S02]  /*10860*/  FMNMX.FTZ R12, R56, R12, !PT ;  /* 0x0000000c380c7209 */ /* 0x000fe40007810000 */
[----:B------:R-:W-:Y:S02]  /*10870*/  FSEL R63, R63, -INF , !P4 ;  /* 0xff8000003f3f7808 */ /* 0x000fe40006000000 */
[----:B------:R-:W-:Y:S02]  /*10880*/  FSEL R66, R66, -INF , !P2 ;  /* 0xff80000042427808 */ /* 0x000fe40005000000 */
[----:B------:R-:W-:-:S02]  /*10890*/  FSEL R67, R67, -INF , !P3 ;  /* 0xff80000043437808 */ /* 0x000fc40005800000 */
[C---:B------:R-:W-:Y:S02]  /*108a0*/  ISETP.GT.AND P4, PT, R21.reuse, 0x58, P1 ;  /* 0x000000581500780c */ /* 0x040fe40000f84270 */
[C---:B------:R-:W-:Y:S02]  /*108b0*/  ISETP.GT.AND P2, PT, R21.reuse, 0x59, P1 ;  /* 0x000000591500780c */ /* 0x040fe40000f44270 */
[C---:B------:R-:W-:Y:S02]  /*108c0*/  ISETP.GT.AND P3, PT, R21.reuse, 0x60, P1 ;  /* 0x000000601500780c */ /* 0x040fe40000f64270 */
[----:B------:R-:W-:Y:S02]  /*108d0*/  @P0 LOP3.LUT R22, R22, 0x80000000, RZ, 0xfc, !PT ;  /* 0x8000000016160812 */ /* 0x000fe400078efcff */
[----:B------:R-:W-:Y:S02]  /*108e0*/  ISETP.GT.AND P0, PT, R21, RZ, P1 ;  /* 0x000000ff1500720c */ /* 0x000fe40000f04270 */
[----:B------:R-:W-:-:S02]  /*108f0*/  FMNMX.FTZ R12, R57, R12, !PT ;  /* 0x0000000c390c7209 */ /* 0x000fc40007810000 */
[C---:B------:R-:W-:Y:S02]  /*10900*/  ISETP.LT.OR P4, PT, R136.reuse, 0x59, P4 ;  /* 0x000000598800780c */ /* 0x040fe40002781670 */
[C---:B------:R-:W-:Y:S02]  /*10910*/  ISETP.LT.OR P2, PT, R136.reuse, 0x5a, P2 ;  /* 0x0000005a8800780c */ /* 0x040fe40001741670 */
[----:B------:R-:W-:Y:S02]  /*10920*/  ISETP.LT.OR P3, PT, R136, 0x61, P3 ;  /* 0x000000618800780c */ /* 0x000fe40001f61670 */
[----:B------:R-:W-:Y:S02]  /*10930*/  FMNMX.FTZ R12, R60, R12, !PT ;  /* 0x0000000c3c0c7209 */ /* 0x000fe40007810000 */
[----:B------:R-:W-:Y:S02]  /*10940*/  FSEL R70, R70, -INF , !P4 ;  /* 0xff80000046467808 */ /* 0x000fe40006000000 */
[----:B------:R-:W-:-:S02]  /*10950*/  FSEL R71, R71, -INF , !P2 ;  /* 0xff80000047477808 */ /* 0x000fc40005000000 */
[----:B------:R-:W-:Y:S02]  /*10960*/  FSEL R74, R74, -INF , !P3 ;  /* 0xff8000004a4a7808 */ /* 0x000fe40005800000 */
[C---:B------:R-:W-:Y:S02]  /*10970*/  ISETP.GT.AND P2, PT, R21.reuse, 0x68, P1 ;  /* 0x000000681500780c */ /* 0x040fe40000f44270 */
[C---:B------:R-:W-:Y:S02]  /*10980*/  ISETP.GT.AND P3, PT, R21.reuse, 0x69, P1 ;  /* 0x000000691500780c */ /* 0x040fe40000f64270 */
[C---:B------:R-:W-:Y:S02]  /*10990*/  ISETP.GT.AND P4, PT, R21.reuse, 0x70, P1 ;  /* 0x000000701500780c */ /* 0x040fe40000f84270 */
[C---:B------:R-:W-:Y:S02]  /*109a0*/  ISETP.GT.AND P5, PT, R21.reuse, 0x71, P1 ;  /* 0x000000711500780c */ /* 0x040fe40000fa4270 */
[----:B------:R-:W-:-:S02]  /*109b0*/  ISETP.GT.AND P6, PT, R21, 0x78, P1 ;  /* 0x000000781500780c */ /* 0x000fc40000fc4270 */
[----:B------:R-:W-:Y:S02]  /*109c0*/  FMNMX.FTZ R12, R61, R12, !PT ;  /* 0x0000000c3d0c7209 */ /* 0x000fe40007810000 */
[----:B------:R-:W-:Y:S02]  /*109d0*/  LOP3.LUT R22, R22, 0xfffffff7, RZ, 0xc0, !PT ;  /* 0xfffffff716167812 */ /* 0x000fe400078ec0ff */
[----:B------:R-:W-:Y:S02]  /*109e0*/  ISETP.GT.AND P1, PT, R21, 0x79, P1 ;  /* 0x000000791500780c */ /* 0x000fe40000f24270 */
[----:B------:R-:W-:Y:S02]  /*109f0*/  FMNMX.FTZ R12, R64, R12, !PT ;  /* 0x0000000c400c7209 */ /* 0x000fe40007810000 */
[----:B------:R-:W-:Y:S02]  /*10a00*/  @P0 LOP3.LUT R22, R22, 0x8, RZ, 0xfc, !PT ;  /* 0x0000000816160812 */ /* 0x000fe400078efcff */
[----:B------:R-:W-:-:S02]  /*10a10*/  FMNMX.FTZ R12, R65, R12, !PT ;  /* 0x0000000c410c7209 */ /* 0x000fc40007810000 */
[C---:B------:R-:W-:Y:S02]  /*10a20*/  LOP3.LUT P0, RZ, R22.reuse, 0x80000000, RZ, 0xc0, !PT ;  /* 0x8000000016ff7812 */ /* 0x040fe4000780c0ff */
[----:B------:R-:W-:Y:S02]  /*10a30*/  LOP3.LUT R22, R22, 0xfffffffd, RZ, 0xc0, !PT ;  /* 0xfffffffd16167812 */ /* 0x000fe400078ec0ff */
[----:B------:R-:W-:Y:S02]  /*10a40*/  FMNMX.FTZ R12, R68, R12, !PT ;  /* 0x0000000c440c7209 */ /* 0x000fe40007810000 */
[----:B------:R-:W-:Y:S02]  /*10a50*/  @P1 LOP3.LUT R22, R22, 0x2, RZ, 0xfc, !PT ;  /* 0x0000000216161812 */ /* 0x000fe400078efcff */
[----:B------:R-:W-:Y:S02]  /*10a60*/  FMNMX.FTZ R12, R69, R12, !PT ;  /* 0x0000000c450c7209 */ /* 0x000fe40007810000 */
[----:B------:R-:W-:-:S02]  /*10a70*/  LOP3.LUT P1, RZ, R22, 0x8, RZ, 0xc0, !PT ;  /* 0x0000000816ff7812 */ /* 0x000fc4000782c0ff */
[----:B------:R-:W-:Y:S02]  /*10a80*/  FMNMX.FTZ R12, R72, R12, !PT ;  /* 0x0000000c480c7209 */ /* 0x000fe40007810000 */
[----:B------:R-:W-:Y:S02]  /*10a90*/  ISETP.LT.OR P1, PT, R136, 0x1, P1 ;  /* 0x000000018800780c */ /* 0x000fe40000f21670 */
[----:B------:R-:W-:Y:S02]  /*10aa0*/  FMNMX.FTZ R12, R73, R12, !PT ;  /* 0x0000000c490c7209 */ /* 0x000fe40007810000 */
[----:B------:R-:W-:Y:S02]  /*10ab0*/  FSEL R26, R26, -INF , !P1 ;  /* 0xff8000001a1a7808 */ /* 0x000fe40004800000 */
        /* <DEDUP_REMOVED lines=12> */
[----:B------:R-:W-:Y:S01]  /*10b80*/  ISETP.LT.OR P0, PT, R136, 0x62, P0 ;  /* 0x000000628800780c */ /* 0x000fe20000701670 */
[----:B------:R-:W0:Y:S01]  /*10b90*/  SHFL.BFLY PT, R13, R12, 0x2, 0x1f ;  /* 0x0c401f000c0d7f89 */ /* 0x000e2200000e0000 */
[----:B------:R-:W-:-:S02]  /*10ba0*/  FMNMX.FTZ R15, R38, R15, !PT ;  /* 0x0000000f260f7209 */ /* 0x000fc40007810000 */
[----:B------:R-:W-:Y:S02]  /*10bb0*/  LOP3.LUT R22, R22, 0xffffffef, RZ, 0xc0, !PT ;  /* 0xffffffef16167812 */ /* 0x000fe400078ec0ff */
[----:B------:R-:W-:Y:S02]  /*10bc0*/  FMNMX.FTZ R15, R39, R15, !PT ;  /* 0x0000000f270f7209 */ /* 0x000fe40007810000 */
[----:B------:R-:W-:Y:S02]  /*10bd0*/  ISETP.LT.OR P4, PT, R136, 0x71, P4 ;  /* 0x000000718800780c */ /* 0x000fe40002781670 */
[----:B------:R-:W-:Y:S02]  /*10be0*/  FMNMX.FTZ R15, R42, R15, !PT ;  /* 0x0000000f2a0f7209 */ /* 0x000fe40007810000 */
[----:B------:R-:W-:Y:S02]  /*10bf0*/  ISETP.LT.OR P5, PT, R136, 0x72, P5 ;  /* 0x000000728800780c */ /* 0x000fe40002fa1670 */
[----:B------:R-:W-:-:S02]  /*10c00*/  FMNMX.FTZ R15, R43, R15, !PT ;  /* 0x0000000f2b0f7209 */ /* 0x000fc40007810000 */
[----:B------:R-:W-:Y:S02]  /*10c10*/  @P0 LOP3.LUT R22, R22, 0x10, RZ, 0xfc, !PT ;  /* 0x0000001016160812 */ /* 0x000fe400078efcff */
[----:B------:R-:W-:Y:S02]  /*10c20*/  FMNMX.FTZ R15, R46, R15, !PT ;  /* 0x0000000f2e0f7209 */ /* 0x000fe40007810000 */
[----:B------:R-:W-:Y:S02]  /*10c30*/  ISETP.LT.OR P0, PT, R136, 0x69, P2 ;  /* 0x000000698800780c */ /* 0x000fe40001701670 */
[----:B------:R-:W-:Y:S02]  /*10c40*/  FMNMX.FTZ R15, R47, R15, !PT ;  /* 0x0000000f2f0f7209 */ /* 0x000fe40007810000 */
[----:B------:R-:W-:Y:S02]  /*10c50*/  LOP3.LUT P2, RZ, R22, 0x2, RZ, 0xc0, !PT ;  /* 0x0000000216ff7812 */ /* 0x000fe4000784c0ff */
[----:B0-----:R-:W-:-:S02]  /*10c60*/  FMNMX.FTZ R12, R12, R13, !PT ;  /* 0x0000000d0c0c7209 */ /* 0x001fc40007810000 */
[----:B------:R-:W-:Y:S02]  /*10c70*/  FMNMX.FTZ R15, R50, R15, !PT ;  /* 0x0000000f320f7209 */ /* 0x000fe40007810000 */
[----:B------:R-:W-:Y:S01]  /*10c80*/  LOP3.LUT R22, R22, 0xfffffffb, RZ, 0xc0, !PT ;  /* 0xfffffffb16167812 */ /* 0x000fe200078ec0ff */
[----:B------:R-:W0:Y:S01]  /*10c90*/  SHFL.BFLY PT, R13, R12, 0x1, 0x1f ;  /* 0x0c201f000c0d7f89 */ /* 0x000e2200000e0000 */
[----:B------:R-:W-:Y:S02]  /*10ca0*/  FMNMX.FTZ R15, R51, R15, !PT ;  /* 0x0000000f330f7209 */ /* 0x000fe40007810000 */
[----:B------:R-:W-:Y:S02]  /*10cb0*/  @P0 LOP3.LUT R22, R22, 0x4, RZ, 0xfc, !PT ;  /* 0x0000000416160812 */ /* 0x000fe400078efcff */
[----:B------:R-:W-:Y:S02]  /*10cc0*/  FMNMX.FTZ R15, R54, R15, !PT ;  /* 0x0000000f360f7209 */ /* 0x000fe40007810000 */
[----:B------:R-:W-:-:S02]  /*10cd0*/  ISETP.LT.OR P0, PT, R136, 0x6a, P3 ;  /* 0x0000006a8800780c */ /* 0x000fc40001f01670 */
[----:B------:R-:W-:Y:S02]  /*10ce0*/  FMNMX.FTZ R15, R55, R15, !PT ;  /* 0x0000000f370f7209 */ /* 0x000fe40007810000 */
[----:B------:R-:W-:Y:S02]  /*10cf0*/  LOP3.LUT R22, R22, 0xbfffffff, RZ, 0xc0, !PT ;  /* 0xbfffffff16167812 */ /* 0x000fe400078ec0ff */
[----:B------:R-:W-:Y:S02]  /*10d00*/  FMNMX.FTZ R15, R58, R15, !PT ;  /* 0x0000000f3a0f7209 */ /* 0x000fe40007810000 */
[----:B------:R-:W-:Y:S02]  /*10d10*/  FSEL R82, R82, -INF , !P4 ;  /* 0xff80000052527808 */ /* 0x000fe40006000000 */
[----:B------:R-:W-:Y:S02]  /*10d20*/  FMNMX.FTZ R15, R59, R15, !PT ;  /* 0x0000000f3b0f7209 */ /* 0x000fe40007810000 */
[----:B------:R-:W-:-:S02]  /*10d30*/  ISETP.LT.OR P6, PT, R136, 0x79, P6 ;  /* 0x000000798800780c */ /* 0x000fc400037c1670 */
[----:B------:R-:W-:Y:S02]  /*10d40*/  FMNMX.FTZ R15, R62, R15, !PT ;  /* 0x0000000f3e0f7209 */ /* 0x000fe40007810000 */
[----:B------:R-:W-:Y:S02]  /*10d50*/  @P0 LOP3.LUT R22, R22, 0x40000000, RZ, 0xfc, !PT ;  /* 0x4000000016160812 */ /* 0x000fe400078efcff */
[----:B0-----:R-:W-:Y:S02]  /*10d60*/  FMNMX.FTZ R12, R12, R13, !PT ;  /* 0x0000000d0c0c7209 */ /* 0x001fe40007810000 */
[----:B------:R-:W-:Y:S02]  /*10d70*/  FMNMX.FTZ R15, R63, R15, !PT ;  /* 0x0000000f3f0f7209 */ /* 0x000fe40007810000 */
[----:B------:R-:W-:Y:S02]  /*10d80*/  FSETP.NEU.FTZ.AND P3, PT, R12, -INF , PT ;  /* 0xff8000000c00780b */ /* 0x000fe40003f7d000 */
[----:B------:R-:W-:-:S02]  /*10d90*/  FMNMX.FTZ R15, R66, R15, !PT ;  /* 0x0000000f420f7209 */ /* 0x000fc40007810000 */
[----:B------:R-:W-:Y:S02]  /*10da0*/  FSEL R13, R12, RZ, P3 ;  /* 0x000000ff0c0d7208 */ /* 0x000fe40001800000 */
[----:B------:R-:W-:Y:S02]  /*10db0*/  FMNMX.FTZ R15, R67, R15, !PT ;  /* 0x0000000f430f7209 */ /* 0x000fe40007810000 */
[----:B------:R-:W-:Y:S01]  /*10dc0*/  LOP3.LUT P0, RZ, R22, 0x10, RZ, 0xc0, !PT ;  /* 0x0000001016ff7812 */ /* 0x000fe2000780c0ff */
[----:B------:R-:W-:-:S01]  /*10dd0*/  FADD.FTZ R3, -R13, R3 ;  /* 0x000000030d037221 */ /* 0x000fc20000010100 */
[----:B------:R-:W-:Y:S01]  /*10de0*/  FMNMX.FTZ R15, R70, R15, !PT ;  /* 0x0000000f460f7209 */ /* 0x000fe20007810000 */
[----:B------:R-:W-:-:S01]  /*10df0*/  FFMA.FTZ R13, R2, R12, -8 ;  /* 0xc1000000020d7423 */ /* 0x000fc2000001000c */
[----:B------:R-:W-:Y:S01]  /*10e00*/  FSEL R75, R75, -INF , !P0 ;  /* 0xff8000004b4b7808 */ /* 0x000fe20004000000 */
[----:B------:R-:W-:Y:S01]  /*10e10*/  FMUL.FTZ R3, R2, R3 ;  /* 0x0000000302037220 */ /* 0x000fe20000410000 */
[----:B------:R-:W-:-:S02]  /*10e20*/  FMNMX.FTZ R15, R71, R15, !PT ;  /* 0x0000000f470f7209 */ /* 0x000fc40007810000 */
[----:B------:R-:W-:Y:S02]  /*10e30*/  FSEL R13, R13, RZ, P3 ;  /* 0x000000ff0d0d7208 */ /* 0x000fe40001800000 */
[----:B------:R-:W-:Y:S01]  /*10e40*/  LOP3.LUT P3, RZ, R22, 0x4, RZ, 0xc0, !PT ;  /* 0x0000000416ff7812 */ /* 0x000fe2000786c0ff */
[----:B------:R-:W-:Y:S01]  /*10e50*/  MUFU.EX2 R3, R3 ;  /* 0x0000000300037308 */ /* 0x000fe20000000800 */
[----:B------:R-:W-:Y:S01]  /*10e60*/  FMNMX.FTZ R15, R74, R15, !PT ;  /* 0x0000000f4a0f7209 */ /* 0x000fe20007810000 */
[--C-:B------:R-:W-:Y:S01]  /*10e70*/  FFMA.FTZ R24, R2, R24, -R13.reuse ;  /* 0x0000001802187223 */ /* 0x100fe2000001080d */
[----:B------:R-:W-:Y:S01]  /*10e80*/  LOP3.LUT P0, RZ, R22, 0x40000000, RZ, 0xc0, !PT ;  /* 0x4000000016ff7812 */ /* 0x000fe2000780c0ff */
[--C-:B------:R-:W-:Y:S01]  /*10e90*/  FFMA.FTZ R25, R2, R25, -R13.reuse ;  /* 0x0000001902197223 */ /* 0x100fe2000001080d */
[----:B------:R-:W-:Y:S01]  /*10ea0*/  FSEL R78, R78, -INF , !P3 ;  /* 0xff8000004e4e7808 */ /* 0x000fe20005800000 */
[C-C-:B------:R-:W-:Y:S01]  /*10eb0*/  FFMA.FTZ R28, R2.reuse, R28, -R13.reuse ;  /* 0x0000001c021c7223 */ /* 0x140fe2000001080d */
[----:B------:R-:W-:Y:S01]  /*10ec0*/  FMNMX.FTZ R15, R75, R15, !PT ;  /* 0x0000000f4b0f7209 */ /* 0x000fe20007810000 */
[----:B------:R-:W0:Y:S01]  /*10ed0*/  MUFU.EX2 R24, R24 ;  /* 0x0000001800187308 */ /* 0x000e220000000800 */
[----:B------:R-:W-:Y:S01]  /*10ee0*/  FSEL R79, R79, -INF , !P0 ;  /* 0xff8000004f4f7808 */ /* 0x000fe20004000000 */
[--C-:B------:R-:W-:Y:S01]  /*10ef0*/  FFMA.FTZ R29, R2, R29, -R13.reuse ;  /* 0x0000001d021d7223 */ /* 0x100fe2000001080d */
[----:B------:R-:W-:Y:S01]  /*10f00*/  FMNMX.FTZ R15, R78, R15, !PT ;  /* 0x0000000f4e0f7209 */ /* 0x000fe20007810000 */
[C-C-:B------:R-:W-:Y:S01]  /*10f10*/  FFMA.FTZ R32, R2.reuse, R32, -R13.reuse ;  /* 0x0000002002207223 */ /* 0x140fe2000001080d */
[----:B------:R-:W-:Y:S01]  /*10f20*/  FSEL R83, R83, -INF , !P5 ;  /* 0xff80000053537808 */ /* 0x000fe20006800000 */
[--C-:B------:R-:W-:Y:S01]  /*10f30*/  FFMA.FTZ R33, R2, R33, -R13.reuse ;  /* 0x0000002102217223 */ /* 0x100fe2000001080d */
[----:B------:R-:W-:Y:S01]  /*10f40*/  FMNMX.FTZ R15, R79, R15, !PT ;  /* 0x0000000f4f0f7209 */ /* 0x000fe20007810000 */
[----:B------:R-:W1:Y:S01]  /*10f50*/  MUFU.EX2 R25, R25 ;  /* 0x0000001900197308 */ /* 0x000e620000000800 */
[----:B------:R-:W-:Y:S01]  /*10f60*/  ISETP.LT.OR P2, PT, R136, 0x7a, P2 ;  /* 0x0000007a8800780c */ /* 0x000fe20001741670 */
[--C-:B------:R-:W-:Y:S01]  /*10f70*/  FFMA.FTZ R36, R2, R36, -R13.reuse ;  /* 0x0000002402247223 */ /* 0x100fe2000001080d */
[----:B------:R-:W-:Y:S01]  /*10f80*/  FMNMX.FTZ R15, R82, R15, !PT ;  /* 0x0000000f520f7209 */ /* 0x000fe20007810000 */
[--C-:B------:R-:W-:Y:S01]  /*10f90*/  FFMA.FTZ R37, R2, R37, -R13.reuse ;  /* 0x0000002502257223 */ /* 0x100fe2000001080d */
[----:B------:R-:W-:Y:S01]  /*10fa0*/  FSEL R86, R86, -INF , !P6 ;  /* 0xff80000056567808 */ /* 0x000fe20007000000 */
[--C-:B------:R-:W-:Y:S01]  /*10fb0*/  FFMA.FTZ R40, R2, R40, -R13.reuse ;  /* 0x0000002802287223 */ /* 0x100fe2000001080d */
[----:B------:R-:W-:Y:S01]  /*10fc0*/  FMNMX.FTZ R15, R83, R15, !PT ;  /* 0x0000000f530f7209 */ /* 0x000fe20007810000 */
[----:B------:R-:W-:Y:S01]  /*10fd0*/  MUFU.EX2 R28, R28 ;  /* 0x0000001c001c7308 */ /* 0x000fe20000000800 */
[----:B------:R-:W-:Y:S01]  /*10fe0*/  FSEL R87, R87, -INF , !P2 ;  /* 0xff80000057577808 */ /* 0x000fe20005000000 */
[----:B0-----:R-:W-:Y:S01]  /*10ff0*/  FFMA.FTZ R6, R3, R6, R24 ;  /* 0x0000000603067223 */ /* 0x001fe20000010018 */
[----:B------:R-:W-:Y:S01]  /*11000*/  FMNMX.FTZ R15, R86, R15, !PT ;  /* 0x0000000f560f7209 */ /* 0x000fe20007810000 */
[C-C-:B------:R-:W-:Y:S01]  /*11010*/  FFMA.FTZ R41, R2.reuse, R41, -R13.reuse ;  /* 0x0000002902297223 */ /* 0x140fe2000001080d */
[----:B------:R-:W-:-:S01]  /*11020*/  FFMA.FTZ R44, R2, R44, -R13 ;  /* 0x0000002c022c7223 */ /* 0x000fc2000001080d */
[----:B------:R-:W-:Y:S01]  /*11030*/  FFMA.FTZ R45, R2, R45, -R13 ;  /* 0x0000002d022d7223 */ /* 0x000fe2000001080d */
[----:B------:R-:W-:Y:S01]  /*11040*/  FMNMX.FTZ R15, R87, R15, !PT ;  /* 0x0000000f570f7209 */ /* 0x000fe20007810000 */
[----:B------:R-:W-:Y:S01]  /*11050*/  MUFU.EX2 R29, R29 ;  /* 0x0000001d001d7308 */ /* 0x000fe20000000800 */
[----:B-1----:R-:W-:-:S01]  /*11060*/  FADD.FTZ R6, R25, R6 ;  /* 0x0000000619067221 */ /* 0x002fc20000010000 */
[C-C-:B------:R-:W-:Y:S01]  /*11070*/  FFMA.FTZ R48, R2.reuse, R48, -R13.reuse ;  /* 0x0000003002307223 */ /* 0x140fe2000001080d */
[----:B------:R-:W-:-:S01]  /*11080*/  FFMA.FTZ R49, R2, R49, -R13 ;  /* 0x0000003102317223 */ /* 0x000fc2000001080d */
[----:B------:R-:W0:Y:S01]  /*11090*/  SHFL.BFLY PT, R19, R15, 0x2, 0x1f ;  /* 0x0c401f000f137f89 */ /* 0x000e2200000e0000 */
        /* <DEDUP_REMOVED lines=21> */
[----:B------:R-:W-:-:S02]  /*111f0*/  LOP3.LUT P0, RZ, R22, 0x20000000, RZ, 0xc0, !PT ;  /* 0x2000000016ff7812 */ /* 0x000fc4000780c0ff */
[----:B0-----:R-:W-:-:S04]  /*11200*/  FMNMX.FTZ R15, R15, R19, !PT ;  /* 0x000000130f0f7209 */ /* 0x001fc80007810000 */
[----:B------:R-:W-:Y:S01]  /*11210*/  MUFU.EX2 R37, R37 ;  /* 0x0000002500257308 */ /* 0x000fe20000000800 */
[----:B------:R-:W0:Y:S07]  /*11220*/  SHFL.BFLY PT, R19, R15, 0x1, 0x1f ;  /* 0x0c201f000f137f89 */ /* 0x000e2e00000e0000 */
[----:B------:R-:W-:Y:S08]  /*11230*/  MUFU.EX2 R40, R40 ;  /* 0x0000002800287308 */ /* 0x000ff00000000800 */
[----:B------:R-:W-:Y:S08]  /*11240*/  MUFU.EX2 R41, R41 ;  /* 0x0000002900297308 */ /* 0x000ff00000000800 */
[----:B------:R-:W-:Y:S01]  /*11250*/  MUFU.EX2 R44, R44 ;  /* 0x0000002c002c7308 */ /* 0x000fe20000000800 */
[----:B0-----:R-:W-:-:S04]  /*11260*/  FMNMX.FTZ R15, R15, R19, !PT ;  /* 0x000000130f0f7209 */ /* 0x001fc80007810000 */
[----:B------:R-:W-:-:S03]  /*11270*/  FSETP.NEU.FTZ.AND P1, PT, R15, -INF , PT ;  /* 0xff8000000f00780b */ /* 0x000fc60003f3d000 */
[----:B------:R-:W-:Y:S01]  /*11280*/  MUFU.EX2 R45, R45 ;  /* 0x0000002d002d7308 */ /* 0x000fe20000000800 */
[----:B------:R-:W-:-:S05]  /*11290*/  FSEL R19, R15, RZ, P1 ;  /* 0x000000ff0f137208 */ /* 0x000fca0000800000 */
[----:B------:R-:W-:Y:S01]  /*112a0*/  FADD.FTZ R0, -R19, R0 ;  /* 0x0000000013007221 */ /* 0x000fe20000010100 */
[----:B------:R-:W-:-:S01]  /*112b0*/  FFMA.FTZ R19, R2, R15, -8 ;  /* 0xc100000002137423 */ /* 0x000fc2000001000f */
[----:B------:R-:W-:Y:S02]  /*112c0*/  MUFU.EX2 R48, R48 ;  /* 0x0000003000307308 */ /* 0x000fe40000000800 */
[----:B------:R-:W-:Y:S02]  /*112d0*/  FMUL.FTZ R0, R2, R0 ;  /* 0x0000000002007220 */ /* 0x000fe40000410000 */
[----:B------:R-:W-:-:S04]  /*112e0*/  FSEL R19, R19, RZ, P1 ;  /* 0x000000ff13137208 */ /* 0x000fc80000800000 */
        /* <DEDUP_REMOVED lines=17> */
[----:B------:R-:W-:-:S01]  /*11400*/  FFMA.FTZ R54, R2, R54, -R19 ;  /* 0x0000003602367223 */ /* 0x000fc20000010813 */
[C-C-:B------:R-:W-:Y:S01]  /*11410*/  FFMA.FTZ R55, R2.reuse, R55, -R19.reuse ;  /* 0x0000003702377223 */ /* 0x140fe20000010813 */
[----:B------:R-:W-:-:S01]  /*11420*/  FFMA.FTZ R58, R2, R58, -R19 ;  /* 0x0000003a023a7223 */ /* 0x000fc20000010813 */
[C-C-:B------:R-:W-:Y:S01]  /*11430*/  FFMA.FTZ R59, R2.reuse, R59, -R19.reuse ;  /* 0x0000003b023b7223 */ /* 0x140fe20000010813 */
[----:B------:R-:W-:-:S01]  /*11440*/  FFMA.FTZ R62, R2, R62, -R19 ;  /* 0x0000003e023e7223 */ /* 0x000fc20000010813 */
[C-C-:B------:R-:W-:Y:S01]  /*11450*/  FFMA.FTZ R63, R2.reuse, R63, -R19.reuse ;  /* 0x0000003f023f7223 */ /* 0x140fe20000010813 */
[----:B------:R-:W-:-:S01]  /*11460*/  FFMA.FTZ R66, R2, R66, -R19 ;  /* 0x0000004202427223 */ /* 0x000fc20000010813 */
[----:B------:R-:W2:Y:S01]  /*11470*/  MUFU.EX2 R30, R30 ;  /* 0x0000001e001e7308 */ /* 0x000ea20000000800 */
[----:B0-----:R-:W-:-:S01]  /*11480*/  FFMA.FTZ R5, R0, R5, R26 ;  /* 0x0000000500057223 */ /* 0x001fc2000001001a */
[C-C-:B------:R-:W-:Y:S01]  /*11490*/  FFMA.FTZ R67, R2.reuse, R67, -R19.reuse ;  /* 0x0000004302437223 */ /* 0x140fe20000010813 */
[----:B------:R-:W-:-:S01]  /*114a0*/  FFMA.FTZ R70, R2, R70, -R19 ;  /* 0x0000004602467223 */ /* 0x000fc20000010813 */
[C-C-:B------:R-:W-:Y:S01]  /*114b0*/  FFMA.FTZ R71, R2.reuse, R71, -R19.reuse ;  /* 0x0000004702477223 */ /* 0x140fe20000010813 */
[----:B------:R-:W-:-:S01]  /*114c0*/  FFMA.FTZ R74, R2, R74, -R19 ;  /* 0x0000004a024a7223 */ /* 0x000fc20000010813 */
[C-C-:B------:R-:W-:Y:S01]  /*114d0*/  FFMA.FTZ R75, R2.reuse, R75, -R19.reuse ;  /* 0x0000004b024b7223 */ /* 0x140fe20000010813 */
[----:B------:R-:W-:-:S01]  /*114e0*/  FFMA.FTZ R78, R2, R78, -R19 ;  /* 0x0000004e024e7223 */ /* 0x000fc20000010813 */
[----:B------:R-:W0:Y:S01]  /*114f0*/  MUFU.EX2 R31, R31 ;  /* 0x0000001f001f7308 */ /* 0x000e220000000800 */
[----:B-1----:R-:W-:-:S01]  /*11500*/  FADD.FTZ R21, R27, R5 ;  /* 0x000000051b157221 */ /* 0x002fc20000010000 */
[----:B------:R-:W-:Y:S01]  /*11510*/  FADD.FTZ R5, R28, R6 ;  /* 0x000000061c057221 */ /* 0x000fe20000010000 */
[----:B------:R-:W-:-:S01]  /*11520*/  FFMA.FTZ R79, R2, R79, -R19 ;  /* 0x0000004f024f7223 */ /* 0x000fc20000010813 */
[C-C-:B------:R-:W-:Y:S01]  /*11530*/  FFMA.FTZ R82, R2.reuse, R82, -R19.reuse ;  /* 0x0000005202527223 */ /* 0x140fe20000010813 */
[----:B------:R-:W-:-:S01]  /*11540*/  FFMA.FTZ R83, R2, R83, -R19 ;  /* 0x0000005302537223 */ /* 0x000fc20000010813 */
[----:B------:R-:W-:Y:S01]  /*11550*/  FADD.FTZ R5, R29, R5 ;  /* 0x000000051d057221 */ /* 0x000fe20000010000 */
[----:B------:R-:W-:-:S01]  /*11560*/  FFMA.FTZ R86, R2, R86, -R19 ;  /* 0x0000005602567223 */ /* 0x000fc20000010813 */
[----:B------:R-:W1:Y:S01]  /*11570*/  MUFU.EX2 R34, R34 ;  /* 0x0000002200227308 */ /* 0x000e620000000800 */
[----:B--2---:R-:W-:-:S01]  /*11580*/  FADD.FTZ R6, R30, R21 ;  /* 0x000000151e067221 */ /* 0x004fc20000010000 */
[----:B------:R-:W-:Y:S01]  /*11590*/  FADD.FTZ R5, R32, R5 ;  /* 0x0000000520057221 */ /* 0x000fe20000010000 */
[----:B------:R-:W-:-:S03]  /*115a0*/  FFMA.FTZ R19, R2, R87, -R19 ;  /* 0x0000005702137223 */ /* 0x000fc60000010813 */
[----:B------:R-:W-:Y:S02]  /*115b0*/  FADD.FTZ R5, R33, R5 ;  /* 0x0000000521057221 */ /* 0x000fe40000010000 */
        /* <DEDUP_REMOVED lines=14> */
[----:B------:R-:W-:-:S06]  /*116a0*/  FADD.FTZ R5, R48, R5 ;  /* 0x0000000530057221 */ /* 0x000fcc0000010000 */
        /* <DEDUP_REMOVED lines=84> */
[----:B-1----:R-:W-:-:S03]  /*11bf0*/  FADD.FTZ R6, R13, R5 ;  /* 0x000000050d067221 */ /* 0x002fc60000010000 */
[----:B--2---:R-:W-:Y:S01]  /*11c00*/  FADD.FTZ R5, R19, R21 ;  /* 0x0000001513057221 */ /* 0x004fe20000010000 */
[----:B------:R-:W-:Y:S06]  /*11c10*/  @!P0 BRA `(.L_x_1417) ;  /* 0x0000000000048947 */ /* 0x000fec0003800000 */
[----:B------:R-:W-:Y:S01]  /*11c20*/  BPT.TRAP 0x1 ;  /* 0x000000040000795c */ /* 0x000fe20000300000 */
.L_x_1417:
[----:B------:R-:W2:Y:S01]  /*11c30*/  LDL R21, [R1+0x38] ;  /* 0x0000380001157983 */ /* 0x000ea20000100800 */
[----:B------:R-:W-:Y:S01]  /*11c40*/  VIADD R152, R152, 0x19c60 ;  /* 0x00019c6098987836 */ /* 0x000fe20000000000 */
[----:B------:R-:W-:Y:S02]  /*11c50*/  F2FP.SATFINITE.E4M3.F32.PACK_AB_MERGE_C R28, R29, R28, RZ ;  /* 0x0000001c1d1c723e */ /* 0x000fe400048070ff */
[----:B------:R-:W-:Y:S02]  /*11c60*/  F2FP.SATFINITE.E4M3.F32.PACK_AB_MERGE_C R30, R31, R30, RZ ;  /* 0x0000001e1f1e723e */ /* 0x000fe400048070ff */
[----:B------:R-:W-:Y:S02]  /*11c70*/  F2FP.SATFINITE.E4M3.F32.PACK_AB_MERGE_C R36, R37, R36, RZ ;  /* 0x000000242524723e */ /* 0x000fe400048070ff */
[----:B------:R-:W-:Y:S02]  /*11c80*/  F2FP.SATFINITE.E4M3.F32.PACK_AB_MERGE_C R38, R39, R38, RZ ;  /* 0x000000262726723e */ /* 0x000fe400048070ff */
[----:B------:R-:W-:-:S02]  /*11c90*/  F2FP.SATFINITE.E4M3.F32.PACK_AB_MERGE_C R44, R45, R44, RZ ;  /* 0x0000002c2d2c723e */ /* 0x000fc400048070ff */
[----:B------:R-:W-:Y:S02]  /*11ca0*/  F2FP.SATFINITE.E4M3.F32.PACK_AB_MERGE_C R46, R47, R46, RZ ;  /* 0x0000002e2f2e723e */ /* 0x000fe400048070ff */
[----:B------:R-:W-:Y:S02]  /*11cb0*/  F2FP.SATFINITE.E4M3.F32.PACK_AB_MERGE_C R52, R53, R52, RZ ;  /* 0x000000343534723e */ /* 0x000fe400048070ff */
[----:B------:R-:W-:Y:S02]  /*11cc0*/  F2FP.SATFINITE.E4M3.F32.PACK_AB_MERGE_C R54, R55, R54, RZ ;  /* 0x000000363736723e */ /* 0x000fe400048070ff */
[----:B------:R-:W-:Y:S02]  /*11cd0*/  F2FP.SATFINITE.E4M3.F32.PACK_AB_MERGE_C R60, R61, R60, RZ ;  /* 0x0000003c3d3c723e */ /* 0x000fe400048070ff */
[----:B------:R-:W-:Y:S02]  /*11ce0*/  PRMT R152, R141, 0x654, R152 ;  /* 0x000006548d987816 */ /* 0x000fe40000000098 */
[----:B------:R-:W-:-:S02]  /*11cf0*/  F2FP.SATFINITE.E4M3.F32.PACK_AB_MERGE_C R19, R19, R86, RZ ;  /* 0x000000561313723e */ /* 0x000fc400048070ff */
[----:B------:R-:W-:Y:S01]  /*11d00*/  F2FP.SATFINITE.E4M3.F32.PACK_AB_MERGE_C R28, R25, R24, R28 ;  /* 0x00000018191c723e */ /* 0x000fe2000480701c */
[----:B------:R0:W-:Y:S01]  /*11d10*/  SYNCS.ARRIVE.TRANS64.RED.A1T0 RZ, [R152+URZ], RZ ;  /* 0x000000ff98ff79a7 */ /* 0x0001e2000810043f */
        /* <DEDUP_REMOVED lines=8> */
[----:B------:R-:W-:Y:S02]  /*11da0*/  F2FP.SATFINITE.E4M3.F32.PACK_AB_MERGE_C R62, R63, R62, RZ ;  /* 0x0000003e3f3e723e */ /* 0x000fe400048070ff */
[----:B------:R-:W-:Y:S02]  /*11db0*/  F2FP.SATFINITE.E4M3.F32.PACK_AB_MERGE_C R68, R69, R68, RZ ;  /* 0x000000444544723e */ /* 0x000fe400048070ff */
[----:B------:R-:W-:-:S02]  /*11dc0*/  F2FP.SATFINITE.E4M3.F32.PACK_AB_MERGE_C R70, R71, R70, RZ ;  /* 0x000000464746723e */ /* 0x000fc400048070ff */
[----:B------:R-:W-:Y:S02]  /*11dd0*/  F2FP.SATFINITE.E4M3.F32.PACK_AB_MERGE_C R76, R77, R76, RZ ;  /* 0x0000004c4d4c723e */ /* 0x000fe400048070ff */
[----:B------:R-:W-:Y:S02]  /*11de0*/  F2FP.SATFINITE.E4M3.F32.PACK_AB_MERGE_C R78, R79, R78, RZ ;  /* 0x0000004e4f4e723e */ /* 0x000fe400048070ff */
[----:B------:R-:W-:Y:S01]  /*11df0*/  F2FP.SATFINITE.E4M3.F32.PACK_AB_MERGE_C R13, R13, R84, RZ ;  /* 0x000000540d0d723e */ /* 0x000fe200048070ff */
        /* <DEDUP_REMOVED lines=60> */
[----:B------:R-:W-:-:S02]  /*121c0*/  IMAD.MOV.U32 R149, RZ, RZ, R30 ;  /* 0x000000ffff957224 */ /* 0x000fc400078e001e */
[----:B------:R-:W-:Y:S02]  /*121d0*/  IMAD.MOV.U32 R150, RZ, RZ, R36 ;  /* 0x000000ffff967224 */ /* 0x000fe400078e0024 */
[----:B------:R-:W-:Y:S02]  /*121e0*/  IMAD.MOV.U32 R151, RZ, RZ, R38 ;  /* 0x000000ffff977224 */ /* 0x000fe400078e0026 */
[----:B------:R-:W-:Y:S02]  /*121f0*/  IMAD.MOV.U32 R144, RZ, RZ, R44 ;  /* 0x000000ffff907224 */ /* 0x000fe400078e002c */
[----:B------:R-:W-:Y:S02]  /*12200*/  IMAD.MOV.U32 R145, RZ, RZ, R46 ;  /* 0x000000ffff917224 */ /* 0x000fe400078e002e */
[----:B------:R-:W-:Y:S02]  /*12210*/  IMAD.MOV.U32 R146, RZ, RZ, R52 ;  /* 0x000000ffff927224 */ /* 0x000fe400078e0034 */
[----:B------:R-:W-:-:S02]  /*12220*/  IMAD.MOV.U32 R147, RZ, RZ, R54 ;  /* 0x000000ffff937224 */ /* 0x000fc400078e0036 */
[----:B------:R-:W-:Y:S01]  /*12230*/  IMAD.MOV.U32 R140, RZ, RZ, R60 ;  /* 0x000000ffff8c7224 */ /* 0x000fe200078e003c */
[C---:B--2---:R-:W-:Y:S01]  /*12240*/  ISETP.GT.AND P1, PT, R4.reuse, R21, PT ;  /* 0x000000150400720c */ /* 0x044fe20003f24270 */
[----:B------:R-:W-:-:S12]  /*12250*/  VIADD R4, R4, 0xffffffff ;  /* 0xffffffff04047836 */ /* 0x000fd80000000000 */
[----:B0-----:R-:W-:Y:S05]  /*12260*/  @P1 BRA `(.L_x_1418) ;  /* 0xffffffd0001c1947 */ /* 0x001fea000383ffff */
[----:B------:R-:W-:Y:S05]  /*12270*/  BSYNC B0 ;  /* 0x0000000000007941 */ /* 0x000fea0003800000 */
.L_x_1397:
[----:B------:R-:W-:Y:S02]  /*12280*/  IMAD.MOV.U32 R0, RZ, RZ, R15 ;  /* 0x000000ffff007224 */ /* 0x000fe400078e000f */
[----:B------:R-:W-:Y:S02]  /*12290*/  IMAD.MOV.U32 R3, RZ, RZ, R12 ;  /* 0x000000ffff037224 */ /* 0x000fe400078e000c */
[----:B------:R-:W-:Y:S02]  /*122a0*/  IMAD.MOV.U32 R19, RZ, RZ, R7 ;  /* 0x000000ffff137224 */ /* 0x000fe400078e0007 */
[----:B------:R-:W-:-:S07]  /*122b0*/  IMAD.MOV.U32 R156, RZ, RZ, R20 ;  /* 0x000000ffff9c7224 */ /* 0x000fce00078e0014 */
.L_x_1396:
[----:B------:R-:W-:Y:S05]  /*122c0*/  BSYNC B1 ;  /* 0x0000000000017941 */ /* 0x000fea0003800000 */
.L_x_1395:
[----:B------:R-:W2:Y:S01]  /*122d0*/  LDL R7, [R1+0x2c] ;  /* 0x00002c0001077983 */ /* 0x000ea20000100800 */
[----:B------:R-:W0:Y:S03]  /*122e0*/  LDC R12, c[0x0][0x448] ;  /* 0x00011200ff0c7b82 */ /* 0x000e260000000800 */
[----:B------:R-:W3:Y:S01]  /*122f0*/  LDL R20, [R1+0x8] ;  /* 0x0000080001147983 */ /* 0x000ee20000100800 */
[----:B------:R-:W-:-:S04]  /*12300*/  LOP3.LUT R22, R22, 0xffffffdf, RZ, 0xc0, !PT ;  /* 0xffffffdf16167812 */ /* 0x000fc800078ec0ff */
[----:B------:R-:W1:Y:S01]  /*12310*/  LDC R15, c[0x0][0x9e4] ;  /* 0x00027900ff0f7b82 */ /* 0x000e620000000800 */
[----:B0-----:R-:W-:-:S13]  /*12320*/  ISETP.NE.AND P1, PT, R12, 0x1, PT ;  /* 0x000000010c00780c */ /* 0x001fda0003f25270 */
[----:B------:R-:W0:Y:S01]  /*12330*/  @P1 LDC R12, c[0x0][0x44c] ;  /* 0x00011300ff0c1b82 */ /* 0x000e220000000800 */
[----:B------:R-:W-:-:S04]  /*12340*/  @P1 LOP3.LUT R22, R22, 0x20, RZ, 0xfc, !PT ;  /* 0x0000002016161812 */ /* 0x000fc800078efcff */
[----:B------:R-:W-:-:S03]  /*12350*/  LOP3.LUT R22, R22, 0xffffffbf, RZ, 0xc0, !PT ;  /* 0xffffffbf16167812 */ /* 0x000fc600078ec0ff */
[----:B------:R-:W4:Y:S01]  /*12360*/  @P1 LDC R13, c[0x0][0x450] ;  /* 0x00011400ff0d1b82 */ /* 0x000f220000000800 */
[----:B--2---:R-:W-:-:S04]  /*12370*/  VIADD R7, R7, 0xbf ;  /* 0x000000bf07077836 */ /* 0x004fc80000000000 */
[----:B0-----:R-:W-:Y:S01]  /*12380*/  @P1 IMAD.HI.U32 R12, R7, R12, RZ ;  /* 0x0000000c070c1227 */ /* 0x001fe200078e00ff */
[----:B---3--:R-:W-:-:S04]  /*12390*/  IADD3 R20, R20, 0x1, -R157 ;  /* 0x0000000114147810 */ /* 0x008fc80007ffe89d */
[----:B----4-:R-:W-:Y:S02]  /*123a0*/  @P1 SHF.R.U32.HI R7, RZ, R13, R12 ;  /* 0x0000000dff071219 */ /* 0x010fe4000001160c */
[----:B-1----:R-:W-:-:S03]  /*123b0*/  ISETP.GE.AND P1, PT, R15, 0x1, PT ;  /* 0x000000010f00780c */ /* 0x002fc60003f26270 */
[----:B------:R-:W-:-:S04]  /*123c0*/  IMAD.IADD R7, R20, 0x1, R7 ;  /* 0x0000000114077824 */ /* 0x000fc800078e0207 */
[----:B------:R-:W-:-:S06]  /*123d0*/  IMAD.IADD R14, R7, 0x1, -R14 ;  /* 0x00000001070e7824 */ /* 0x000fcc00078e0a0e */
[----:B------:R-:W-:Y:S01]  /*123e0*/  @P1 LOP3.LUT R22, R22, 0x40, RZ, 0xfc, !PT ;  /* 0x0000004016161812 */ /* 0x000fe200078efcff */
        /* <DEDUP_REMOVED lines=11> */
.L_x_1421:
[----:B------:R-:W-:-:S13]  /*124a0*/  ISETP.NE.AND P1, PT, R15, 0x1, PT ;  /* 0x000000010f00780c */ /* 0x000fda0003f25270 */
[----:B------:R-:W0:Y:S02]  /*124b0*/  @P1 LDC.64 R12, c[0x0][0x9e8] ;  /* 0x00027a00ff0c1b82 */ /* 0x000e240000000a00 */
[----:B0-----:R-:W-:-:S05]  /*124c0*/  @P1 IMAD.HI.U32 R12, R7, R12, RZ ;  /* 0x0000000c070c1227 */ /* 0x001fca00078e00ff */
[----:B------:R-:W-:-:S07]  /*124d0*/  @P1 SHF.R.U32.HI R7, RZ, R13, R12 ;  /* 0x0000000dff071219 */ /* 0x000fce000001160c */
.L_x_1422:
[----:B------:R-:W-:Y:S05]  /*124e0*/  BSYNC B0 ;  /* 0x0000000000007941 */ /* 0x000fea0003800000 */
.L_x_1420:
[----:B------:R-:W-:-:S05]  /*124f0*/  IMAD R7, R7, R15, RZ ;  /* 0x0000000f07077224 */ /* 0x000fca00078e02ff */
[----:B------:R-:W-:-:S07]  /*12500*/  VIMNMX R14, R14, R7, !PT ;  /* 0x000000070e0e7248 */ /* 0x000fce0007fe0100 */
.L_x_1419:
[----:B------:R-:W2:Y:S01]  /*12510*/  LDL R12, [R1+0x4c] ;  /* 0x00004c00010c7983 */ /* 0x000ea20000100800 */
[----:B------:R-:W-:Y:S01]  /*12520*/  VIADD R14, R14, 0x7f ;  /* 0x0000007f0e0e7836 */ /* 0x000fe20000000000 */
[----:B------:R-:W-:Y:S04]  /*12530*/  BSSY B0, `(.L_x_1423) ;  /* 0x00001e3000007945 */ /* 0x000fe80003800000 */
[----:B------:R-:W-:-:S04]  /*12540*/  SHF.R.S32.HI R7, RZ, 0x1f, R14 ;  /* 0x0000001fff077819 */ /* 0x000fc8000001140e */
[----:B------:R-:W-:-:S04]  /*12550*/  LEA.HI R7, R7, R14, RZ, 0x7 ;  /* 0x0000000e07077211 */ /* 0x000fc800078f38ff */
[----:B------:R-:W-:-:S04]  /*12560*/  SHF.R.S32.HI R7, RZ, 0x7, R7 ;  /* 0x00000007ff077819 */ /* 0x000fc80000011407 */
[----:B--2---:R-:W-:-:S04]  /*12570*/  VIMNMX R152, R12, R7, !PT ;  /* 0x000000070c987248 */ /* 0x004fc80007fe0100 */
[----:B------:R-:W-:-:S13]  /*12580*/  ISETP.GE.AND P1, PT, R4, R152, PT ;  /* 0x000000980400720c */ /* 0x000fda0003f26270 */
[----:B------:R-:W-:Y:S05]  /*12590*/  @!P1 BRA `(.L_x_1424) ;  /* 0x0000001c00709947 */ /* 0x000fea0003800000 */
[----:B------:R-:W-:Y:S01]  /*125a0*/  BSSY B1, `(.L_x_1424) ;  /* 0x00001db000017945 */ /* 0x000fe20003800000 */
[----:B------:R-:W-:Y:S02]  /*125b0*/  IMAD.MOV.U32 R7, RZ, RZ, R0 ;  /* 0x000000ffff077224 */ /* 0x000fe400078e0000 */
[----:B------:R-:W-:Y:S02]  /*125c0*/  IMAD.MOV.U32 R14, RZ, RZ, R3 ;  /* 0x000000ffff0e7224 */ /* 0x000fe400078e0003 */
[----:B------:R-:W-:Y:S02]  /*125d0*/  IMAD.MOV.U32 R13, RZ, RZ, R156 ;  /* 0x000000ffff0d7224 */ /* 0x000fe400078e009c */
[----:B------:R-:W-:-:S07]  /*125e0*/  IMAD.MOV.U32 R12, RZ, RZ, R19 ;  /* 0x000000ffff0c7224 */ /* 0x000fce00078e0013 */
.L_x_1437:
[----:B------:R-:W-:-:S05]  /*125f0*/  VIADD R0, R12, 0x1 ;  /* 0x000000010c007836 */ /* 0x000fca0000000000 */
[----:B------:R-:W-:-:S04]  /*12600*/  ISETP.NE.AND P1, PT, R0, 0x2, PT ;  /* 0x000000020000780c */ /* 0x000fc80003f25270 */
[----:B------:R-:W-:Y:S02]  /*12610*/  SEL R0, R0, RZ, P1 ;  /* 0x000000ff00007207 */ /* 0x000fe40000800000 */
[----:B------:R-:W-:-:S03]  /*12620*/  SEL R156, RZ, 0x1, P1 ;  /* 0x00000001ff9c7807 */ /* 0x000fc60000800000 */
[----:B------:R-:W-:Y:S01]  /*12630*/  IMAD.MOV.U32 R19, RZ, RZ, R0 ;  /* 0x000000ffff137224 */ /* 0x000fe200078e0000 */
[----:B------:R-:W-:Y:S01]  /*12640*/  LOP3.LUT R156, R13, R156, RZ, 0x3c, !PT ;  /* 0x0000009c0d9c7212 */ /* 0x000fe200078e3cff */
[----:B------:R-:W-:Y:S06]  /*12650*/  @!P0 BRA `(.L_x_1425) ;  /* 0x0000000000048947 */ /* 0x000fec0003800000 */
[----:B------:R-:W-:Y:S01]  /*12660*/  BPT.TRAP 0x1 ;  /* 0x000000040000795c */ /* 0x000fe20000300000 */
.L_x_1425:
[----:B------:R-:W-:Y:S01]  /*12670*/  IMAD R3, R19, 0x8, R18 ;  /* 0x0000000813037824 */ /* 0x000fe200078e0212 */
[----:B------:R-:W-:-:S04]  /*12680*/  SHF.L.U32 R20, R156, 0x1f, RZ ;  /* 0x0000001f9c147819 */ /* 0x000fc800000006ff */
[----:B------:R0:W1:Y:S01]  /*12690*/  SYNCS.PHASECHK.TRANS64.TRYWAIT P1, [R3+URZ+0x19c30], R20 ;  /* 0x019c3014030075a7 */ /* 0x000062000802017f */
[----:B------:R-:W-:Y:S05]  /*126a0*/  @!P0 BRA `(.L_x_1426) ;  /* 0x0000000000048947 */ /* 0x000fea0003800000 */
[----:B------:R-:W-:Y:S01]  /*126b0*/  BPT.TRAP 0x1 ;  /* 0x000000040000795c */ /* 0x000fe20000300000 */
.L_x_1426:
[----:B------:R-:W-:Y:S01]  /*126c0*/  BSSY B2, `(.L_x_1427) ;  /* 0x0000006000027945 */ /* 0x000fe20003800000 */
[----:B------:R-:W-:Y:S02]  /*126d0*/  IMAD R24, R19, 0x300, R153 ;  /* 0x0000030013187824 */ /* 0x000fe400078e0299 */
[----:B------:R-:W-:Y:S01]  /*126e0*/  IMAD.MOV.U32 R25, RZ, RZ, -0x3ffffff0 ;  /* 0xc0000010ff197424 */ /* 0x000fe200078e00ff */
[----:B-1----:R-:W-:Y:S06]  /*126f0*/  @P1 BRA `(.L_x_1428) ;  /* 0x0000000000081947 */ /* 0x002fec0003800000 */
[----:B------:R-:W1:Y:S02]  /*12700*/  SYNCS.PHASECHK.TRANS64.TRYWAIT P1, [R3+URZ+0x19c30], R20 ;  /* 0x019c3014030075a7 */ /* 0x000e64000802017f */
[----:B-1----:R-:W-:Y:S05]  /*12710*/  @!P1 BRA `(.L_x_1429) ;  /* 0x000000f800e09947 */ /* 0x002fea0003800000 */
.L_x_1428:
[----:B------:R-:W-:Y:S05]  /*12720*/  BSYNC B2 ;  /* 0x0000000000027941 */ /* 0x000fea0003800000 */
.L_x_1427:
[C---:B01----:R-:W-:Y:S01]  /*12730*/  VIADD R20, R24.reuse, 0x100 ;  /* 0x0000010018147836 */ /* 0x043fe20000000000 */
[C---:B------:R-:W-:Y:S01]  /*12740*/  R2UR UR6, R24.reuse ;  /* 0x00000000180672ca */ /* 0x040fe200000e0000 */
[----:B------:R-:W-:Y:S01]  /*12750*/  IMAD.MOV.U32 R21, RZ, RZ, -0x3ffffff0 ;  /* 0xc0000010ff157424 */ /* 0x000fe200078e00ff */
[----:B------:R-:W-:Y:S01]  /*12760*/  R2UR UR7, R25 ;  /* 0x00000000190772ca */ /* 0x000fe200000e0000 */
[----:B------:R-:W-:Y:S01]  /*12770*/  VIADD R24, R24, 0x200 ;  /* 0x0000020018187836 */ /* 0x000fe20000000000 */
[----:B------:R-:W-:Y:S02]  /*12780*/  R2UR UR10, R20 ;  /* 0x00000000140a72ca */ /* 0x000fe400000e0000 */
[----:B------:R-:W-:Y:S02]  /*12790*/  R2UR UR11, R21 ;  /* 0x00000000150b72ca */ /* 0x000fe400000e0000 */
[----:B------:R-:W2:Y:S01]  /*127a0*/  LDL.64 R20, [R1] ;  /* 0x0000000001147983 */ /* 0x000ea20000100a00 */
[----:B------:R-:W-:Y:S01]  /*127b0*/  R2UR UR4, R8 ;  /* 0x00000000080472ca */ /* 0x000fe200000e0000 */
[----:B------:R-:W-:Y:S01]  /*127c0*/  IMAD.MOV.U32 R25, RZ, RZ, -0x3ffffff0 ;  /* 0xc0000010ff197424 */ /* 0x000fe200078e00ff */
[----:B------:R-:W-:-:S02]  /*127d0*/  R2UR UR5, R9 ;  /* 0x00000000090572ca */ /* 0x000fc400000e0000 */
[----:B------:R-:W-:Y:S02]  /*127e0*/  R2UR UR14, R24 ;  /* 0x00000000180e72ca */ /* 0x000fe400000e0000 */
[----:B------:R-:W-:Y:S02]  /*127f0*/  R2UR UR15, R25 ;  /* 0x00000000190f72ca */ /* 0x000fe400000e0000 */
[----:B------:R-:W-:-:S07]  /*12800*/  WARPGROUP.ARRIVE ;  /* 0x00000000000079c5 */ /* 0x000fce0000000000 */
[----:B------:R-:W-:Y:S01]  /*12810*/  QGMMA.64x128x32.F32.E4M3.E4M3 R24, gdesc[UR4], RZ, !UPT, gsb0 ;  /* 0x01e00000041879f3 */ /* 0x000fe2000c0008ff */
[----:B------:R-:W-:Y:S02]  /*12820*/  R2UR UR12, R10 ;  /* 0x000000000a0c72ca */ /* 0x000fe400000e0000 */
[----:B------:R-:W-:Y:S01]  /*12830*/  R2UR UR13, R11 ;  /* 0x000000000b0d72ca */ /* 0x000fe200000e0000 */
[----:B------:R-:W-:Y:S02]  /*12840*/  WARPGROUP.DEPBAR.LE gsb0, 0x0 ;  /* 0x00008000000079c5 */ /* 0x000fe40000010000 */
        /* <DEDUP_REMOVED lines=10> */
.L_x_1430:
[----:B------:R-:W-:Y:S01]  /*128f0*/  SHF.L.U32 R3, R13, 0x1f, RZ ;  /* 0x0000001f0d037819 */ /* 0x000fe200000006ff */
[----:B------:R-:W-:-:S04]  /*12900*/  IMAD R15, R12, 0x8, R18 ;  /* 0x000000080c0f7824 */ /* 0x000fc800078e0212 */
[----:B------:R0:W1:Y:S01]  /*12910*/  SYNCS.PHASECHK.TRANS64.TRYWAIT P1, [R15+URZ+0x19c50], R3 ;  /* 0x019c50030f0075a7 */ /* 0x000062000802017f */
[----:B------:R-:W-:Y:S05]  /*12920*/  @!P0 BRA `(.L_x_1431) ;  /* 0x0000000000048947 */ /* 0x000fea0003800000 */
[----:B------:R-:W-:Y:S01]  /*12930*/  BPT.TRAP 0x1 ;  /* 0x000000040000795c */ /* 0x000fe20000300000 */
.L_x_1431:
[----:B------:R-:W-:Y:S04]  /*12940*/  BSSY B2, `(.L_x_1432) ;  /* 0x0000004000027945 */ /* 0x000fe80003800000 */
[----:B-1----:R-:W-:Y:S05]  /*12950*/  @P1 BRA `(.L_x_1433) ;  /* 0x0000000000081947 */ /* 0x002fea0003800000 */
[----:B------:R-:W1:Y:S02]  /*12960*/  SYNCS.PHASECHK.TRANS64.TRYWAIT P1, [R15+URZ+0x19c50], R3 ;  /* 0x019c50030f0075a7 */ /* 0x000e64000802017f */
[----:B-1----:R-:W-:Y:S05]  /*12970*/  @!P1 BRA `(.L_x_1434) ;  /* 0x000000f8005c9947 */ /* 0x002fea0003800000 */
.L_x_1433:
[----:B------:R-:W-:Y:S05]  /*12980*/  BSYNC B2 ;  /* 0x0000000000027941 */ /* 0x000fea0003800000 */
.L_x_1432:
        /* <DEDUP_REMOVED lines=34> */
.L_x_1435:
[----:B------:R-:W2:Y:S01]  /*12bb0*/  LDL R20, [R1+0xc] ;  /* 0x00000c0001147983 */ /* 0x000ea20000100800 */
[----:B------:R-:W-:-:S04]  /*12bc0*/  IMAD R0, R0, 0x8, R18 ;  /* 0x0000000800007824 */ /* 0x000fc800078e0212 */
[----:B------:R-:W-:-:S05]  /*12bd0*/  VIADD R0, R0, 0x19c40 ;  /* 0x00019c4000007836 */ /* 0x000fca0000000000 */
        /* <DEDUP_REMOVED lines=174> */
[----:B-1----:R-:W-:-:S07]  /*136c0*/  FFMA.FTZ R5, R7, R5, R26 ;  /* 0x0000000507057223 */ /* 0x002fce000001001a */
        /* <DEDUP_REMOVED lines=42> */
[----:B------:R-:W-:-:S06]  /*13970*/  FADD.FTZ R5, R68, R5 ;  /* 0x0000000544057221 */ /* 0x000fcc0000010000 */
        /* <DEDUP_REMOVED lines=58> */
.L_x_1436:
[----:B------:R-:W-:Y:S01]  /*13d20*/  ISETP.GT.AND P1, PT, R4, R152, PT ;  /* 0x000000980400720c */ /* 0x000fe20003f24270 */
[----:B------:R-:W-:Y:S01]  /*13d30*/  VIADD R15, R15, 0x19c60 ;  /* 0x00019c600f0f7836 */ /* 0x000fe20000000000 */
        /* <DEDUP_REMOVED lines=18> */
[----:B------:R-:W-:Y:S01]  /*13e60*/  PRMT R15, R20, 0x654, R15 ;  /* 0x00000654140f7816 */ /* 0x000fe2000000000f */
[----:B------:R-:W-:Y:S01]  /*13e70*/  FMUL.FTZ R105, R105, R12 ;  /* 0x0000000c69697220 */ /* 0x000fe20000410000 */
[----:B------:R-:W-:Y:S01]  /*13e80*/  F2FP.SATFINITE.E4M3.F32.PACK_AB_MERGE_C R13, R13, R84, RZ ;  /* 0x000000540d0d723e */ /* 0x000fe200048070ff */
[----:B------:R-:W-:Y:S01]  /*13e90*/  FMUL.FTZ R108, R108, R12 ;  /* 0x0000000c6c6c7220 */ /* 0x000fe20000410000 */
[----:B------:R-:W-:Y:S01]  /*13ea0*/  F2FP.SATFINITE.E4M3.F32.PACK_AB_MERGE_C R28, R25, R24, R28 ;  /* 0x00000018191c723e */ /* 0x000fe2000480701c */
[----:B------:R0:W-:Y:S01]  /*13eb0*/  SYNCS.ARRIVE.TRANS64.RED.A1T0 RZ, [R15+URZ], RZ ;  /* 0x000000ff0fff79a7 */ /* 0x0001e2000810043f */
        /* <DEDUP_REMOVED lines=70> */
[----:B------:R-:W-:Y:S02]  /*14320*/  IMAD.MOV.U32 R147, RZ, RZ, R54 ;  /* 0x000000ffff937224 */ /* 0x000fe400078e0036 */
[----:B------:R-:W-:Y:S01]  /*14330*/  IMAD.MOV.U32 R140, RZ, RZ, R60 ;  /* 0x000000ffff8c7224 */ /* 0x000fe200078e003c */
[----:B0-----:R-:W-:Y:S06]  /*14340*/  @P1 BRA `(.L_x_1437) ;  /* 0xffffffe000a81947 */ /* 0x001fec000383ffff */
[----:B------:R-:W-:Y:S05]  /*14350*/  BSYNC B1 ;  /* 0x0000000000017941 */ /* 0x000fea0003800000 */
.L_x_1424:
[----:B------:R-:W-:Y:S05]  /*14360*/  BSYNC B0 ;  /* 0x0000000000007941 */ /* 0x000fea0003800000 */
.L_x_1423:
[----:B------:R-:W2:Y:S01]  /*14370*/  LDL R7, [R1+0x4c] ;  /* 0x00004c0001077983 */ /* 0x000ea20000100800 */
[----:B------:R-:W-:Y:S01]  /*14380*/  BSSY B0, `(.L_x_1438) ;  /* 0x0000301000007945 */ /* 0x000fe20003800000 */
[----:B--2---:R-:W-:-:S13]  /*14390*/  ISETP.GE.AND P1, PT, R4, R7, PT ;  /* 0x000000070400720c */ /* 0x004fda0003f26270 */
[----:B------:R-:W-:Y:S05]  /*143a0*/  @!P1 BRA `(.L_x_1439) ;  /* 0x0000002c00f89947 */ /* 0x000fea0003800000 */
[----:B------:R-:W-:Y:S02]  /*143b0*/  IMAD.MOV.U32 R7, RZ, RZ, R0 ;  /* 0x000000ffff077224 */ /* 0x000fe400078e0000 */
[----:B------:R-:W-:Y:S02]  /*143c0*/  IMAD.MOV.U32 R20, RZ, RZ, R3 ;  /* 0x000000ffff147224 */ /* 0x000fe400078e0003 */
[----:B------:R-:W-:Y:S02]  /*143d0*/  IMAD.MOV.U32 R13, RZ, RZ, R156 ;  /* 0x000000ffff0d7224 */ /* 0x000fe400078e009c */
[----:B------:R-:W-:-:S07]  /*143e0*/  IMAD.MOV.U32 R12, RZ, RZ, R19 ;  /* 0x000000ffff0c7224 */ /* 0x000fce00078e0013 */
.L_x_1460:
        /* <DEDUP_REMOVED lines=8> */
.L_x_1440:
[----:B------:R-:W-:Y:S01]  /*14470*/  IMAD R3, R19, 0x8, R18 ;  /* 0x0000000813037824 */ /* 0x000fe200078e0212 */
[----:B------:R-:W-:-:S04]  /*14480*/  SHF.L.U32 R14, R156, 0x1f, RZ ;  /* 0x0000001f9c0e7819 */ /* 0x000fc800000006ff */
[----:B------:R0:W1:Y:S01]  /*14490*/  SYNCS.PHASECHK.TRANS64.TRYWAIT P1, [R3+URZ+0x19c30], R14 ;  /* 0x019c300e030075a7 */ /* 0x000062000802017f */
[----:B------:R-:W-:Y:S05]  /*144a0*/  @!P0 BRA `(.L_x_1441) ;  /* 0x0000000000048947 */ /* 0x000fea0003800000 */
[----:B------:R-:W-:Y:S01]  /*144b0*/  BPT.TRAP 0x1 ;  /* 0x000000040000795c */ /* 0x000fe20000300000 */
.L_x_1441:
[----:B------:R-:W-:Y:S01]  /*144c0*/  BSSY B1, `(.L_x_1442) ;  /* 0x0000006000017945 */ /* 0x000fe20003800000 */
[----:B------:R-:W-:Y:S02]  /*144d0*/  IMAD R24, R19, 0x300, R153 ;  /* 0x0000030013187824 */ /* 0x000fe400078e0299 */
[----:B------:R-:W-:Y:S01]  /*144e0*/  IMAD.MOV.U32 R25, RZ, RZ, -0x3ffffff0 ;  /* 0xc0000010ff197424 */ /* 0x000fe200078e00ff */
[----:B-1----:R-:W-:Y:S06]  /*144f0*/  @P1 BRA `(.L_x_1443) ;  /* 0x0000000000081947 */ /* 0x002fec0003800000 */
[----:B------:R-:W1:Y:S02]  /*14500*/  SYNCS.PHASECHK.TRANS64.TRYWAIT P1, [R3+URZ+0x19c30], R14 ;  /* 0x019c300e030075a7 */ /* 0x000e64000802017f */
[----:B-1----:R-:W-:Y:S05]  /*14510*/  @!P1 BRA `(.L_x_1444) ;  /* 0x000000dc00889947 */ /* 0x002fea0003800000 */
.L_x_1443:
[----:B------:R-:W-:Y:S05]  /*14520*/  BSYNC B1 ;  /* 0x0000000000017941 */ /* 0x000fea0003800000 */
.L_x_1442:
        /* <DEDUP_REMOVED lines=28> */
.L_x_1445:
[----:B------:R-:W-:Y:S01]  /*146f0*/  SHF.L.U32 R3, R13, 0x1f, RZ ;  /* 0x0000001f0d037819 */ /* 0x000fe200000006ff */
[----:B------:R-:W-:-:S04]  /*14700*/  IMAD R21, R12, 0x8, R18 ;  /* 0x000000080c157824 */ /* 0x000fc800078e0212 */
[----:B------:R0:W1:Y:S01]  /*14710*/  SYNCS.PHASECHK.TRANS64.TRYWAIT P1, [R21+URZ+0x19c50], R3 ;  /* 0x019c5003150075a7 */ /* 0x000062000802017f */
[----:B------:R-:W-:Y:S05]  /*14720*/  @!P0 BRA `(.L_x_1446) ;  /* 0x0000000000048947 */ /* 0x000fea0003800000 */
[----:B------:R-:W-:Y:S01]  /*14730*/  BPT.TRAP 0x1 ;  /* 0x000000040000795c */ /* 0x000fe20000300000 */
.L_x_1446:
[----:B------:R-:W-:Y:S04]  /*14740*/  BSSY B1, `(.L_x_1447) ;  /* 0x0000004000017945 */ /* 0x000fe80003800000 */
[----:B-1----:R-:W-:Y:S05]  /*14750*/  @P1 BRA `(.L_x_1448) ;  /* 0x0000000000081947 */ /* 0x002fea0003800000 */
[----:B------:R-:W1:Y:S02]  /*14760*/  SYNCS.PHASECHK.TRANS64.TRYWAIT P1, [R21+URZ+0x19c50], R3 ;  /* 0x019c5003150075a7 */ /* 0x000e64000802017f */
[----:B-1----:R-:W-:Y:S05]  /*14770*/  @!P1 BRA `(.L_x_1449) ;  /* 0x000000dc00049947 */ /* 0x002fea0003800000 */
.L_x_1448:
[----:B------:R-:W-:Y:S05]  /*14780*/  BSYNC B1 ;  /* 0x0000000000017941 */ /* 0x000fea0003800000 */
.L_x_1447:
        /* <DEDUP_REMOVED lines=34> */
.L_x_1450:
[----:B------:R-:W2:Y:S01]  /*149b0*/  LDL R14, [R1+0x2c] ;  /* 0x00002c00010e7983 */ /* 0x000ea20000100800 */
[----:B------:R-:W0:Y:S03]  /*149c0*/  LDC R12, c[0x0][0x448] ;  /* 0x00011200ff0c7b82 */ /* 0x000e260000000800 */
[----:B------:R-:W2:Y:S04]  /*149d0*/  LDL R3, [R1+0x48] ;  /* 0x0000480001037983 */ /* 0x000ea80000100800 */
[----:B------:R-:W3:Y:S04]  /*149e0*/  LDL R140, [R1+0xc] ;  /* 0x00000c00018c7983 */ /* 0x000ee80000100800 */
[----:B------:R-:W4:Y:S04]  /*149f0*/  LDL R141, [R1+0x10] ;  /* 0x00001000018d7983 */ /* 0x000f280000100800 */
[----:B------:R-:W5:Y:S01]  /*14a00*/  LDL R142, [R1+0x8] ;  /* 0x00000800018e7983 */ /* 0x000f620000100800 */
[----:B------:R-:W-:Y:S01]  /*14a10*/  IMAD R0, R0, 0x8, R18 ;  /* 0x0000000800007824 */ /* 0x000fe200078e0212 */
[----:B------:R-:W1:Y:S01]  /*14a20*/  LDC R136, c[0x0][0x9e4] ;  /* 0x00027900ff887b82 */ /* 0x000e620000000800 */
[----:B0-----:R-:W-:-:S13]  /*14a30*/  ISETP.NE.AND P1, PT, R12, 0x1, PT ;  /* 0x000000010c00780c */ /* 0x001fda0003f25270 */
[----:B------:R-:W0:Y:S08]  /*14a40*/  @P1 LDC R13, c[0x0][0x44c] ;  /* 0x00011300ff0d1b82 */ /* 0x000e300000000800 */
[----:B------:R-:W3:Y:S01]  /*14a50*/  @P1 LDC R12, c[0x0][0x450] ;  /* 0x00011400ff0c1b82 */ /* 0x000ee20000000800 */
[----:B------:R-:W-:Y:S01]  /*14a60*/  VIADD R0, R0, 0x19c40 ;  /* 0x00019c4000007836 */ /* 0x000fe20000000000 */
[----:B-1----:R-:W-:Y:S01]  /*14a70*/  ISETP.GE.AND P5, PT, R136, 0x1, PT ;  /* 0x000000018800780c */ /* 0x002fe20003fa6270 */
[----:B------:R-:W-:Y:S01]  /*14a80*/  ULOP3.LUT UR4, URZ, UR44, URZ, 0x33, !UPT ;  /* 0x0000002c3f047292 */ /* 0x000fe2000f8e333f */
[----:B--2---:R-:W-:-:S04]  /*14a90*/  IMAD.IADD R3, R3, 0x1, R14 ;  /* 0x0000000103037824 */ /* 0x004fc800078e020e */
[----:B0-----:R-:W-:Y:S01]  /*14aa0*/  @P1 IMAD.HI.U32 R13, R3, R13, RZ ;  /* 0x0000000d030d1227 */ /* 0x001fe200078e00ff */
[----:B---3--:R-:W-:-:S04]  /*14ab0*/  PRMT R0, R140, 0x654, R0 ;  /* 0x000006548c007816 */ /* 0x008fc80000000000 */
[----:B------:R-:W-:Y:S01]  /*14ac0*/  @P1 SHF.R.U32.HI R3, RZ, R12, R13 ;  /* 0x0000000cff031219 */ /* 0x000fe2000001160d */
[----:B------:R0:W-:Y:S04]  /*14ad0*/  SYNCS.ARRIVE.TRANS64.RED.A1T0 RZ, [R0+URZ], RZ ;  /* 0x000000ff00ff79a7 */ /* 0x0001e8000810043f */
[----:B------:R-:W1:Y:S01]  /*14ae0*/  SHFL.IDX PT, R138, R3, RZ, 0x1c1f ;  /* 0x001c1fff038a7589 */ /* 0x000e6200000e0000 */
[----:B0-----:R-:W-:-:S05]  /*14af0*/  IMAD.SHL.U32 R0, R4, 0x80, RZ ;  /* 0x0000008004007824 */ /* 0x001fca00078e00ff */
[----:B------:R-:W-:-:S05]  /*14b00*/  IADD3 R12, -R0, 0x1, RZ ;  /* 0x00000001000c7810 */ /* 0x000fca0007ffe1ff */
[----:B----4-:R-:W-:-:S05]  /*14b10*/  IMAD R12, R141, -0x2, R12 ;  /* 0xfffffffe8d0c7824 */ /* 0x010fca00078e020c */
[----:B-----5:R-:W-:-:S05]  /*14b20*/  IADD3 R15, -R157, R12, R142 ;  /* 0x0000000c9d0f7210 */ /* 0x020fca0007ffe18e */
[C---:B------:R-:W-:Y:S02]  /*14b30*/  VIADD R14, R15.reuse, UR41 ;  /* 0x000000290f0e7c36 */ /* 0x040fe40008000000 */
[----:B------:R-:W-:Y:S02]  /*14b40*/  VIADD R15, R15, UR4 ;  /* 0x000000040f0f7c36 */ /* 0x000fe40008000000 */
[--C-:B-1----:R-:W-:Y:S02]  /*14b50*/  IMAD.IADD R136, R14, 0x1, R138.reuse ;  /* 0x000000010e887824 */ /* 0x102fe400078e028a */
        /* <DEDUP_REMOVED lines=14> */
.L_x_1453:
[----:B------:R-:W-:-:S05]  /*14c40*/  IMAD.U32 R139, RZ, RZ, UR38 ;  /* 0x00000026ff8b7e24 */ /* 0x000fca000f8e00ff */
[----:B------:R-:W-:-:S13]  /*14c50*/  ISETP.NE.AND P1, PT, R139, 0x1, PT ;  /* 0x000000018b00780c */ /* 0x000fda0003f25270 */
[----:B------:R-:W0:Y:S02]  /*14c60*/  @P1 LDC.64 R12, c[0x0][0x9e8] ;  /* 0x00027a00ff0c1b82 */ /* 0x000e240000000a00 */
[----:B0-----:R-:W-:-:S05]  /*14c70*/  @P1 IMAD.HI.U32 R12, R138, R12, RZ ;  /* 0x0000000c8a0c1227 */ /* 0x001fca00078e00ff */
[----:B------:R-:W-:-:S07]  /*14c80*/  @P1 SHF.R.U32.HI R138, RZ, R13, R12 ;  /* 0x0000000dff8a1219 */ /* 0x000fce000001160c */
.L_x_1454:
[----:B------:R-:W-:Y:S05]  /*14c90*/  BSYNC B1 ;  /* 0x0000000000017941 */ /* 0x000fea0003800000 */
.L_x_1452:
[----:B------:R-:W-:-:S04]  /*14ca0*/  IMAD R138, R138, R139, -R0 ;  /* 0x0000008b8a8a7224 */ /* 0x000fc800078e0a00 */
[----:B------:R-:W-:-:S05]  /*14cb0*/  IMAD R138, R141, -0x2, R138 ;  /* 0xfffffffe8d8a7824 */ /* 0x000fca00078e028a */
[----:B------:R-:W-:Y:S02]  /*14cc0*/  VIMNMX R137, R137, R138, !PT ;  /* 0x0000008a89897248 */ /* 0x000fe40007fe0100 */
[----:B------:R-:W-:-:S07]  /*14cd0*/  VIADDMNMX R136, R138, R139, R136, PT ;  /* 0x0000008b8a887246 */ /* 0x000fce0003800188 */
.L_x_1451:
        /* <DEDUP_REMOVED lines=12> */
[----:B------:R-:W-:Y:S01]  /*14da0*/  ISETP.LT.OR P3, PT, R136, 0xa, P3 ;  /* 0x0000000a8800780c */ /* 0x000fe20001f61670 */
        /* <DEDUP_REMOVED lines=100> */
.L_x_1457:
[----:B------:R-:W-:-:S05]  /*153f0*/  IMAD.U32 R136, RZ, RZ, UR38 ;  /* 0x00000026ff887e24 */ /* 0x000fca000f8e00ff */
[----:B------:R-:W-:-:S13]  /*15400*/  ISETP.NE.AND P2, PT, R136, 0x1, PT ;  /* 0x000000018800780c */ /* 0x000fda0003f45270 */
[----:B------:R-:W0:Y:S02]  /*15410*/  @P2 LDC.64 R12, c[0x0][0x9e8] ;  /* 0x00027a00ff0c2b82 */ /* 0x000e240000000a00 */
[----:B0-----:R-:W-:-:S05]  /*15420*/  @P2 IMAD.HI.U32 R12, R3, R12, RZ ;  /* 0x0000000c030c2227 */ /* 0x001fca00078e00ff */
[----:B------:R-:W-:-:S07]  /*15430*/  @P2 SHF.R.U32.HI R3, RZ, R13, R12 ;  /* 0x0000000dff032219 */ /* 0x000fce000001160c */
.L_x_1458:
[----:B------:R-:W-:Y:S05]  /*15440*/  BSYNC B1 ;  /* 0x0000000000017941 */ /* 0x000fea0003800000 */
.L_x_1456:
[----:B------:R-:W-:-:S04]  /*15450*/  IMAD R0, R3, R136, -R0 ;  /* 0x0000008803007224 */ /* 0x000fc800078e0a00 */
[----:B------:R-:W-:-:S05]  /*15460*/  IMAD R0, R141, -0x2, R0 ;  /* 0xfffffffe8d007824 */ /* 0x000fca00078e0200 */
[----:B------:R-:W-:Y:S02]  /*15470*/  VIMNMX R15, R15, R0, !PT ;  /* 0x000000000f0f7248 */ /* 0x000fe40007fe0100 */
[----:B------:R-:W-:-:S07]  /*15480*/  VIADDMNMX R14, R0, R136, R14, PT ;  /* 0x00000088000e7246 */ /* 0x000fce000380010e */
.L_x_1455:
[----:B------:R-:W-:Y:S02]  /*15490*/  FMNMX.FTZ R0, R24, R20, !PT ;  /* 0x0000001418007209 */ /* 0x000fe40007810000 */
[----:B------:R-:W-:Y:S02]  /*154a0*/  ISETP.GT.AND P4, PT, R15, 0x1, P1 ;  /* 0x000000010f00780c */ /* 0x000fe40000f84270 */
[----:B------:R-:W-:Y:S02]  /*154b0*/  FMNMX.FTZ R0, R25, R0, !PT ;  /* 0x0000000019007209 */ /* 0x000fe40007810000 */
[C---:B------:R-:W-:Y:S02]  /*154c0*/  ISETP.GT.AND P2, PT, R15.reuse, 0x8, P1 ;  /* 0x000000080f00780c */ /* 0x040fe40000f44270 */
[----:B------:R-:W-:Y:S02]  /*154d0*/  FMNMX.FTZ R0, R28, R0, !PT ;  /* 0x000000001c007209 */ /* 0x000fe40007810000 */
[----:B------:R-:W-:-:S02]  /*154e0*/  ISETP.GT.AND P3, PT, R15, 0x9, P1 ;  /* 0x000000090f00780c */ /* 0x000fc40000f64270 */
[----:B------:R-:W-:Y:S02]  /*154f0*/  FMNMX.FTZ R0, R29, R0, !PT ;  /* 0x000000001d007209 */ /* 0x000fe40007810000 */
[----:B------:R-:W-:Y:S02]  /*15500*/  ISETP.LT.OR P4, PT, R14, 0x2, P4 ;  /* 0x000000020e00780c */ /* 0x000fe40002781670 */
[----:B------:R-:W-:Y:S02]  /*15510*/  FMNMX.FTZ R0, R32, R0, !PT ;  /* 0x0000000020007209 */ /* 0x000fe40007810000 */
[C---:B------:R-:W-:Y:S02]  /*15520*/  ISETP.LT.OR P2, PT, R14.reuse, 0x9, P2 ;  /* 0x000000090e00780c */ /* 0x040fe40001741670 */
[----:B------:R-:W-:Y:S02]  /*15530*/  FMNMX.FTZ R0, R33, R0, !PT ;  /* 0x0000000021007209 */ /* 0x000fe40007810000 */
[----:B------:R-:W-:-:S02]  /*15540*/  ISETP.LT.OR P3, PT, R14, 0xa, P3 ;  /* 0x0000000a0e00780c */ /* 0x000fc40001f61670 */
[----:B------:R-:W-:Y:S02]  /*15550*/  FMNMX.FTZ R0, R36, R0, !PT ;  /* 0x0000000024007209 */ /* 0x000fe40007810000 */
[----:B------:R-:W-:Y:S02]  /*15560*/  FSEL R27, R27, -INF , !P4 ;  /* 0xff8000001b1b7808 */ /* 0x000fe40006000000 */
[----:B------:R-:W-:Y:S02]  /*15570*/  FMNMX.FTZ R0, R37, R0, !PT ;  /* 0x0000000025007209 */ /* 0x000fe40007810000 */
[----:B------:R-:W-:Y:S02]  /*15580*/  FSEL R30, R30, -INF , !P2 ;  /* 0xff8000001e1e7808 */ /* 0x000fe40005000000 */
[----:B------:R-:W-:Y:S02]  /*15590*/  FMNMX.FTZ R0, R40, R0, !PT ;  /* 0x0000000028007209 */ /* 0x000fe40007810000 */
[----:B------:R-:W-:-:S02]  /*155a0*/  FSEL R31, R31, -INF , !P3 ;  /* 0xff8000001f1f7808 */ /* 0x000fc40005800000 */
[----:B------:R-:W-:Y:S02]  /*155b0*/  FMNMX.FTZ R0, R41, R0, !PT ;  /* 0x0000000029007209 */ /* 0x000fe40007810000 */
[C---:B------:R-:W-:Y:S02]  /*155c0*/  ISETP.GT.AND P4, PT, R15.reuse, 0x10, P1 ;  /* 0x000000100f00780c */ /* 0x040fe40000f84270 */
[----:B------:R-:W-:Y:S02]  /*155d0*/  FMNMX.FTZ R0, R44, R0, !PT ;  /* 0x000000002c007209 */ /* 0x000fe40007810000 */
[----:B------:R-:W-:Y:S02]  /*155e0*/  ISETP.GT.AND P2, PT, R15, 0x11, P1 ;  /* 0x000000110f00780c */ /* 0x000fe40000f44270 */
[----:B------:R-:W-:Y:S02]  /*155f0*/  FMNMX.FTZ R0, R45, R0, !PT ;  /* 0x000000002d007209 */ /* 0x000fe40007810000 */
[----:B------:R-:W-:-:S02]  /*15600*/  ISETP.GT.AND P3, PT, R15, 0x18, P1 ;  /* 0x000000180f00780c */ /* 0x000fc40000f64270 */
[----:B------:R-:W-:Y:S02]  /*15610*/  FMNMX.FTZ R0, R48, R0, !PT ;  /* 0x0000000030007209 */ /* 0x000fe40007810000 */
[C---:B------:R-:W-:Y:S02]  /*15620*/  ISETP.LT.OR P4, PT, R14.reuse, 0x11, P4 ;  /* 0x000000110e00780c */ /* 0x040fe40002781670 */
[----:B------:R-:W-:Y:S02]  /*15630*/  FMNMX.FTZ R0, R49, R0, !PT ;  /* 0x0000000031007209 */ /* 0x000fe40007810000 */
[----:B------:R-:W-:Y:S02]  /*15640*/  ISETP.LT.OR P2, PT, R14, 0x12, P2 ;  /* 0x000000120e00780c */ /* 0x000fe40001741670 */
        /* <DEDUP_REMOVED lines=37> */
[----:B------:R-:W-:-:S02]  /*158a0*/  FMNMX.FTZ R0, R81, R0, !PT ;  /* 0x0000000051007209 */ /* 0x000fc40007810000 */
        /* <DEDUP_REMOVED lines=9> */
[----:B------:R-:W-:Y:S01]  /*15940*/  FSEL R54, R54, -INF , !P2 ;  /* 0xff80000036367808 */ /* 0x000fe20005000000 */
[----:B------:R-:W0:Y:S01]  /*15950*/  SHFL.BFLY PT, R3, R0, 0x2, 0x1f ;  /* 0x0c401f0000037f89 */ /* 0x000e2200000e0000 */
[----:B------:R-:W-:Y:S02]  /*15960*/  FSEL R55, R55, -INF , !P3 ;  /* 0xff80000037377808 */ /* 0x000fe40005800000 */
[----:B------:R-:W-:-:S02]  /*15970*/  LOP3.LUT R22, R22, 0xdfffffff, RZ, 0xc0, !PT ;  /* 0xdfffffff16167812 */ /* 0x000fc400078ec0ff */
[C---:B------:R-:W-:Y:S02]  /*15980*/  ISETP.GT.AND P4, PT, R15.reuse, 0x40, P1 ;  /* 0x000000400f00780c */ /* 0x040fe40000f84270 */
[C---:B------:R-:W-:Y:S02]  /*15990*/  ISETP.GT.AND P2, PT, R15.reuse, 0x41, P1 ;  /* 0x000000410f00780c */ /* 0x040fe40000f44270 */
[----:B------:R-:W-:Y:S02]  /*159a0*/  ISETP.GT.AND P3, PT, R15, 0x48, P1 ;  /* 0x000000480f00780c */ /* 0x000fe40000f64270 */
[----:B------:R-:W-:Y:S02]  /*159b0*/  @P0 LOP3.LUT R22, R22, 0x20000000, RZ, 0xfc, !PT ;  /* 0x2000000016160812 */ /* 0x000fe400078efcff */
[C---:B------:R-:W-:Y:S02]  /*159c0*/  ISETP.LT.OR P4, PT, R14.reuse, 0x41, P4 ;  /* 0x000000410e00780c */ /* 0x040fe40002781670 */
[----:B------:R-:W-:-:S02]  /*159d0*/  ISETP.LT.OR P2, PT, R14, 0x42, P2 ;  /* 0x000000420e00780c */ /* 0x000fc40001741670 */
[----:B------:R-:W-:Y:S02]  /*159e0*/  ISETP.LT.OR P3, PT, R14, 0x49, P3 ;  /* 0x000000490e00780c */ /* 0x000fe40001f61670 */
[----:B------:R-:W-:Y:S02]  /*159f0*/  ISETP.GT.AND P0, PT, R15, 0x61, P1 ;  /* 0x000000610f00780c */ /* 0x000fe40000f04270 */
        /* <DEDUP_REMOVED lines=9> */
[----:B------:R-:W-:-:S02]  /*15a90*/  LOP3.LUT R22, R22, 0x7fffffff, RZ, 0xc0, !PT ;  /* 0x7fffffff16167812 */ /* 0x000fc400078ec0ff */
[----:B------:R-:W-:Y:S02]  /*15aa0*/  FSEL R63, R63, -INF , !P4 ;  /* 0xff8000003f3f7808 */ /* 0x000fe40006000000 */
[----:B------:R-:W-:Y:S02]  /*15ab0*/  FSEL R66, R66, -INF , !P2 ;  /* 0xff80000042427808 */ /* 0x000fe40005000000 */
[----:B------:R-:W-:Y:S02]  /*15ac0*/  FSEL R67, R67, -INF , !P3 ;  /* 0xff80000043437808 */ /* 0x000fe40005800000 */
[C---:B------:R-:W-:Y:S02]  /*15ad0*/  ISETP.GT.AND P4, PT, R15.reuse, 0x58, P1 ;  /* 0x000000580f00780c */ /* 0x040fe40000f84270 */
[C---:B------:R-:W-:Y:S02]  /*15ae0*/  ISETP.GT.AND P2, PT, R15.reuse, 0x59, P1 ;  /* 0x000000590f00780c */ /* 0x040fe40000f44270 */
[----:B------:R-:W-:-:S02]  /*15af0*/  ISETP.GT.AND P3, PT, R15, 0x60, P1 ;  /* 0x000000600f00780c */ /* 0x000fc40000f64270 */
[----:B------:R-:W-:Y:S02]  /*15b00*/  @P0 LOP3.LUT R22, R22, 0x80000000, RZ, 0xfc, !PT ;  /* 0x8000000016160812 */ /* 0x000fe400078efcff */
[----:B------:R-:W-:Y:S02]  /*15b10*/  ISETP.GT.AND P0, PT, R15, RZ, P1 ;  /* 0x000000ff0f00720c */ /* 0x000fe40000f04270 */
        /* <DEDUP_REMOVED lines=8> */
[C---:B------:R-:W-:Y:S02]  /*15ba0*/  ISETP.GT.AND P4, PT, R15.reuse, 0x70, P1 ;  /* 0x000000700f00780c */ /* 0x040fe40000f84270 */
[----:B------:R-:W-:-:S02]  /*15bb0*/  ISETP.GT.AND P5, PT, R15, 0x71, P1 ;  /* 0x000000710f00780c */ /* 0x000fc40000fa4270 */
[C---:B------:R-:W-:Y:S02]  /*15bc0*/  ISETP.GT.AND P6, PT, R15.reuse, 0x78, P1 ;  /* 0x000000780f00780c */ /* 0x040fe40000fc4270 */
[----:B0-----:R-:W-:Y:S02]  /*15bd0*/  FMNMX.FTZ R3, R0, R3, !PT ;  /* 0x0000000300037209 */ /* 0x001fe40007810000 */
[----:B------:R-:W-:Y:S02]  /*15be0*/  LOP3.LUT R22, R22, 0xfffffff7, RZ, 0xc0, !PT ;  /* 0xfffffff716167812 */ /* 0x000fe400078ec0ff */
[----:B------:R-:W-:Y:S01]  /*15bf0*/  ISETP.GT.AND P1, PT, R15, 0x79, P1 ;  /* 0x000000790f00780c */ /* 0x000fe20000f24270 */
[----:B------:R-:W0:Y:S01]  /*15c00*/  SHFL.BFLY PT, R0, R3, 0x1, 0x1f ;  /* 0x0c201f0003007f89 */ /* 0x000e2200000e0000 */
[----:B------:R-:W-:Y:S02]  /*15c10*/  @P0 LOP3.LUT R22, R22, 0x8, RZ, 0xfc, !PT ;  /* 0x0000000816160812 */ /* 0x000fe400078efcff */
[----:B------:R-:W-:-:S02]  /*15c20*/  ISETP.LT.OR P4, PT, R14, 0x71, P4 ;  /* 0x000000710e00780c */ /* 0x000fc40002781670 */
[C---:B------:R-:W-:Y:S02]  /*15c30*/  LOP3.LUT P0, RZ, R22.reuse, 0x80000000, RZ, 0xc0, !PT ;  /* 0x8000000016ff7812 */ /* 0x040fe4000780c0ff */
[----:B------:R-:W-:Y:S02]  /*15c40*/  LOP3.LUT R22, R22, 0xfffffffd, RZ, 0xc0, !PT ;  /* 0xfffffffd16167812 */ /* 0x000fe400078ec0ff */
[C---:B------:R-:W-:Y:S02]  /*15c50*/  ISETP.LT.OR P0, PT, R14.reuse, 0x62, P0 ;  /* 0x000000620e00780c */ /* 0x040fe40000701670 */
[----:B------:R-:W-:Y:S02]  /*15c60*/  ISETP.LT.OR P5, PT, R14, 0x72, P5 ;  /* 0x000000720e00780c */ /* 0x000fe40002fa1670 */
[----:B------:R-:W-:Y:S02]  /*15c70*/  @P1 LOP3.LUT R22, R22, 0x2, RZ, 0xfc, !PT ;  /* 0x0000000216161812 */ /* 0x000fe400078efcff */
[----:B------:R-:W-:-:S02]  /*15c80*/  FSEL R82, R82, -INF , !P4 ;  /* 0xff80000052527808 */ /* 0x000fc40006000000 */
[C---:B------:R-:W-:Y:S02]  /*15c90*/  LOP3.LUT P1, RZ, R22.reuse, 0x8, RZ, 0xc0, !PT ;  /* 0x0000000816ff7812 */ /* 0x040fe4000782c0ff */
[----:B------:R-:W-:Y:S02]  /*15ca0*/  LOP3.LUT R22, R22, 0xffffffef, RZ, 0xc0, !PT ;  /* 0xffffffef16167812 */ /* 0x000fe400078ec0ff */
[----:B------:R-:W-:Y:S02]  /*15cb0*/  ISETP.LT.OR P1, PT, R14, 0x1, P1 ;  /* 0x000000010e00780c */ /* 0x000fe40000f21670 */
[----:B------:R-:W-:Y:S02]  /*15cc0*/  @P0 LOP3.LUT R22, R22, 0x10, RZ, 0xfc, !PT ;  /* 0x0000001016160812 */ /* 0x000fe400078efcff */
[----:B------:R-:W-:Y:S02]  /*15cd0*/  FSEL R26, R26, -INF , !P1 ;  /* 0xff8000001a1a7808 */ /* 0x000fe40004800000 */
[----:B0-----:R-:W-:-:S02]  /*15ce0*/  FMNMX.FTZ R3, R3, R0, !PT ;  /* 0x0000000003037209 */ /* 0x001fc40007810000 */
[----:B------:R-:W-:Y:S02]  /*15cf0*/  FMNMX.FTZ R0, R26, R7, !PT ;  /* 0x000000071a007209 */ /* 0x000fe40007810000 */
[----:B------:R-:W-:Y:S01]  /*15d00*/  ISETP.LT.OR P0, PT, R14, 0x69, P2 ;  /* 0x000000690e00780c */ /* 0x000fe20001701670 */
[----:B------:R-:W-:-:S01]  /*15d10*/  FFMA.FTZ R13, R2, R3, -8 ;  /* 0xc1000000020d7423 */ /* 0x000fc20000010003 */
[----:B------:R-:W-:Y:S02]  /*15d20*/  FMNMX.FTZ R0, R27, R0, !PT ;  /* 0x000000001b007209 */ /* 0x000fe40007810000 */
[----:B------:R-:W-:Y:S02]  /*15d30*/  LOP3.LUT P2, RZ, R22, 0x2, RZ, 0xc0, !PT ;  /* 0x0000000216ff7812 */ /* 0x000fe4000784c0ff */
[----:B------:R-:W-:Y:S02]  /*15d40*/  FMNMX.FTZ R0, R30, R0, !PT ;  /* 0x000000001e007209 */ /* 0x000fe40007810000 */
[----:B------:R-:W-:-:S02]  /*15d50*/  LOP3.LUT R22, R22, 0xfffffffb, RZ, 0xc0, !PT ;  /* 0xfffffffb16167812 */ /* 0x000fc400078ec0ff */
[----:B------:R-:W-:Y:S02]  /*15d60*/  FMNMX.FTZ R0, R31, R0, !PT ;  /* 0x000000001f007209 */ /* 0x000fe40007810000 */
[----:B------:R-:W-:Y:S02]  /*15d70*/  ISETP.LT.OR P6, PT, R14, 0x79, P6 ;  /* 0x000000790e00780c */ /* 0x000fe400037c1670 */
[----:B------:R-:W-:Y:S02]  /*15d80*/  FMNMX.FTZ R0, R34, R0, !PT ;  /* 0x0000000022007209 */ /* 0x000fe40007810000 */
[----:B------:R-:W-:Y:S02]  /*15d90*/  @P0 LOP3.LUT R22, R22, 0x4, RZ, 0xfc, !PT ;  /* 0x0000000416160812 */ /* 0x000fe400078efcff */
[----:B------:R-:W-:Y:S02]  /*15da0*/  FMNMX.FTZ R0, R35, R0, !PT ;  /* 0x0000000023007209 */ /* 0x000fe40007810000 */
[----:B------:R-:W-:-:S02]  /*15db0*/  ISETP.LT.OR P0, PT, R14, 0x6a, P3 ;  /* 0x0000006a0e00780c */ /* 0x000fc40001f01670 */
[----:B------:R-:W-:Y:S02]  /*15dc0*/  FMNMX.FTZ R0, R38, R0, !PT ;  /* 0x0000000026007209 */ /* 0x000fe40007810000 */
[----:B------:R-:W-:Y:S02]  /*15dd0*/  LOP3.LUT R22, R22, 0xbfffffff, RZ, 0xc0, !PT ;  /* 0xbfffffff16167812 */ /* 0x000fe400078ec0ff */
[----:B------:R-:W-:Y:S02]  /*15de0*/  FMNMX.FTZ R0, R39, R0, !PT ;  /* 0x0000000027007209 */ /* 0x000fe40007810000 */
[C---:B------:R-:W-:Y:S02]  /*15df0*/  FSETP.NEU.FTZ.AND P3, PT, R3.reuse, -INF , PT ;  /* 0xff8000000300780b */ /* 0x040fe40003f7d000 */
[----:B------:R-:W-:Y:S02]  /*15e00*/  FMNMX.FTZ R0, R42, R0, !PT ;  /* 0x000000002a007209 */ /* 0x000fe40007810000 */
[----:B------:R-:W-:-:S02]  /*15e10*/  FSEL R12, R3, RZ, P3 ;  /* 0x000000ff030c7208 */ /* 0x000fc40001800000 */
[----:B------:R-:W-:Y:S02]  /*15e20*/  FMNMX.FTZ R0, R43, R0, !PT ;  /* 0x000000002b007209 */ /* 0x000fe40007810000 */
[----:B------:R-:W-:Y:S01]  /*15e30*/  @P0 LOP3.LUT R22, R22, 0x40000000, RZ, 0xfc, !PT ;  /* 0x4000000016160812 */ /* 0x000fe200078efcff */
[----:B------:R-:W-:Y:S01]  /*15e40*/  FADD.FTZ R12, -R12, R20 ;  /* 0x000000140c0c7221 */ /* 0x000fe20000010100 */
[----:B------:R-:W-:Y:S02]  /*15e50*/  FMNMX.FTZ R0, R46, R0, !PT ;  /* 0x000000002e007209 */ /* 0x000fe40007810000 */
[----:B------:R-:W-:Y:S01]  /*15e60*/  LOP3.LUT P0, RZ, R22, 0x10, RZ, 0xc0, !PT ;  /* 0x0000001016ff7812 */ /* 0x000fe2000780c0ff */
[----:B------:R-:W-:Y:S01]  /*15e70*/  FMUL.FTZ R12, R2, R12 ;  /* 0x0000000c020c7220 */ /* 0x000fe20000410000 */
[----:B------:R-:W-:Y:S02]  /*15e80*/  FMNMX.FTZ R0, R47, R0, !PT ;  /* 0x000000002f007209 */ /* 0x000fe40007810000 */
[----:B------:R-:W-:-:S02]  /*15e90*/  FSEL R13, R13, RZ, P3 ;  /* 0x000000ff0d0d7208 */ /* 0x000fc40001800000 */
[----:B------:R-:W-:Y:S01]  /*15ea0*/  FMNMX.FTZ R0, R50, R0, !PT ;  /* 0x0000000032007209 */ /* 0x000fe20007810000 */
[----:B------:R-:W-:Y:S01]  /*15eb0*/  MUFU.EX2 R12, R12 ;  /* 0x0000000c000c7308 */ /* 0x000fe20000000800 */
[----:B------:R-:W-:Y:S01]  /*15ec0*/  LOP3.LUT P3, RZ, R22, 0x4, RZ, 0xc0, !PT ;  /* 0x0000000416ff7812 */ /* 0x000fe2000786c0ff */
[C-C-:B------:R-:W-:Y:S01]  /*15ed0*/  FFMA.FTZ R24, R2.reuse, R24, -R13.reuse ;  /* 0x0000001802187223 */ /* 0x140fe2000001080d */
[----:B------:R-:W-:Y:S01]  /*15ee0*/  FMNMX.FTZ R0, R51, R0, !PT ;  /* 0x0000000033007209 */ /* 0x000fe20007810000 */
[C-C-:B------:R-:W-:Y:S01]  /*15ef0*/  FFMA.FTZ R25, R2.reuse, R25, -R13.reuse ;  /* 0x0000001902197223 */ /* 0x140fe2000001080d */
[----:B------:R-:W-:Y:S01]  /*15f00*/  FSEL R75, R75, -INF , !P0 ;  /* 0xff8000004b4b7808 */ /* 0x000fe20004000000 */
[--C-:B------:R-:W-:Y:S01]  /*15f10*/  FFMA.FTZ R28, R2, R28, -R13.reuse ;  /* 0x0000001c021c7223 */ /* 0x100fe2000001080d */
[----:B------:R-:W-:Y:S01]  /*15f20*/  FMNMX.FTZ R0, R54, R0, !PT ;  /* 0x0000000036007209 */ /* 0x000fe20007810000 */
[----:B------:R-:W0:Y:S01]  /*15f30*/  MUFU.EX2 R24, R24 ;  /* 0x0000001800187308 */ /* 0x000e220000000800 */
[----:B------:R-:W-:Y:S01]  /*15f40*/  LOP3.LUT P0, RZ, R22, 0x40000000, RZ, 0xc0, !PT ;  /* 0x4000000016ff7812 */ /* 0x000fe2000780c0ff */
[C-C-:B------:R-:W-:Y:S01]  /*15f50*/  FFMA.FTZ R29, R2.reuse, R29, -R13.reuse ;  /* 0x0000001d021d7223 */ /* 0x140fe2000001080d */
[----:B------:R-:W-:Y:S01]  /*15f60*/  FMNMX.FTZ R0, R55, R0, !PT ;  /* 0x0000000037007209 */ /* 0x000fe20007810000 */
[--C-:B------:R-:W-:Y:S01]  /*15f70*/  FFMA.FTZ R32, R2, R32, -R13.reuse ;  /* 0x0000002002207223 */ /* 0x100fe2000001080d */
[----:B------:R-:W-:Y:S01]  /*15f80*/  FSEL R78, R78, -INF , !P3 ;  /* 0xff8000004e4e7808 */ /* 0x000fe20005800000 */
[--C-:B------:R-:W-:Y:S01]  /*15f90*/  FFMA.FTZ R33, R2, R33, -R13.reuse ;  /* 0x0000002102217223 */ /* 0x100fe2000001080d */
[----:B------:R-:W-:Y:S01]  /*15fa0*/  FMNMX.FTZ R0, R58, R0, !PT ;  /* 0x000000003a007209 */ /* 0x000fe20007810000 */
[----:B------:R-:W1:Y:S01]  /*15fb0*/  MUFU.EX2 R25, R25 ;  /* 0x0000001900197308 */ /* 0x000e620000000800 */
[----:B------:R-:W-:Y:S01]  /*15fc0*/  FSEL R79, R79, -INF , !P0 ;  /* 0xff8000004f4f7808 */ /* 0x000fe20004000000 */
[C-C-:B------:R-:W-:Y:S01]  /*15fd0*/  FFMA.FTZ R36, R2.reuse, R36, -R13.reuse ;  /* 0x0000002402247223 */ /* 0x140fe2000001080d */
[----:B------:R-:W-:Y:S01]  /*15fe0*/  FMNMX.FTZ R0, R59, R0, !PT ;  /* 0x000000003b007209 */ /* 0x000fe20007810000 */
[C-C-:B------:R-:W-:Y:S01]  /*15ff0*/  FFMA.FTZ R37, R2.reuse, R37, -R13.reuse ;  /* 0x0000002502257223 */ /* 0x140fe2000001080d */
[----:B------:R-:W-:Y:S01]  /*16000*/  FSEL R83, R83, -INF , !P5 ;  /* 0xff80000053537808 */ /* 0x000fe20006800000 */
[--C-:B------:R-:W-:Y:S01]  /*16010*/  FFMA.FTZ R40, R2, R40, -R13.reuse ;  /* 0x0000002802287223 */ /* 0x100fe2000001080d */
[----:B------:R-:W-:Y:S01]  /*16020*/  FMNMX.FTZ R0, R62, R0, !PT ;  /* 0x000000003e007209 */ /* 0x000fe20007810000 */
[----:B------:R-:W-:Y:S01]  /*16030*/  MUFU.EX2 R28, R28 ;  /* 0x0000001c001c7308 */ /* 0x000fe20000000800 */
[----:B------:R-:W-:Y:S01]  /*16040*/  ISETP.LT.OR P2, PT, R14, 0x7a, P2 ;  /* 0x0000007a0e00780c */ /* 0x000fe20001741670 */
[----:B0-----:R-:W-:Y:S01]  /*16050*/  FFMA.FTZ R6, R12, R6, R24 ;  /* 0x000000060c067223 */ /* 0x001fe20000010018 */
[----:B------:R-:W-:Y:S01]  /*16060*/  FMNMX.FTZ R0, R63, R0, !PT ;  /* 0x000000003f007209 */ /* 0x000fe20007810000 */
[--C-:B------:R-:W-:Y:S01]  /*16070*/  FFMA.FTZ R41, R2, R41, -R13.reuse ;  /* 0x0000002902297223 */ /* 0x100fe2000001080d */
[----:B------:R-:W-:Y:S01]  /*16080*/  FSEL R86, R86, -INF , !P6 ;  /* 0xff80000056567808 */ /* 0x000fe20007000000 */
[--C-:B------:R-:W-:Y:S01]  /*16090*/  FFMA.FTZ R44, R2, R44, -R13.reuse ;  /* 0x0000002c022c7223 */ /* 0x100fe2000001080d */
[----:B------:R-:W-:Y:S01]  /*160a0*/  FMNMX.FTZ R0, R66, R0, !PT ;  /* 0x0000000042007209 */ /* 0x000fe20007810000 */
[----:B------:R-:W-:Y:S01]  /*160b0*/  MUFU.EX2 R29, R29 ;  /* 0x0000001d001d7308 */ /* 0x000fe20000000800 */
[----:B------:R-:W-:Y:S01]  /*160c0*/  FSEL R87, R87, -INF , !P2 ;  /* 0xff80000057577808 */ /* 0x000fe20005000000 */
[----:B-1----:R-:W-:Y:S01]  /*160d0*/  FADD.FTZ R6, R25, R6 ;  /* 0x0000000619067221 */ /* 0x002fe20000010000 */
[----:B------:R-:W-:Y:S01]  /*160e0*/  FMNMX.FTZ R0, R67, R0, !PT ;  /* 0x0000000043007209 */ /* 0x000fe20007810000 */
[C-C-:B------:R-:W-:Y:S01]  /*160f0*/  FFMA.FTZ R45, R2.reuse, R45, -R13.reuse ;  /* 0x0000002d022d7223 */ /* 0x140fe2000001080d */
[----:B------:R-:W-:-:S01]  /*16100*/  FFMA.FTZ R48, R2, R48, -R13 ;  /* 0x0000003002307223 */ /* 0x000fc2000001080d */
[--C-:B------:R-:W-:Y:S01]  /*16110*/  FFMA.FTZ R49, R2, R49, -R13.reuse ;  /* 0x0000003102317223 */ /* 0x100fe2000001080d */
[----:B------:R-:W-:Y:S01]  /*16120*/  FMNMX.FTZ R0, R70, R0, !PT ;  /* 0x0000000046007209 */ /* 0x000fe20007810000 */
[----:B------:R-:W-:Y:S01]  /*16130*/  MUFU.EX2 R32, R32 ;  /* 0x0000002000207308 */ /* 0x000fe20000000800 */
[----:B------:R-:W-:-:S01]  /*16140*/  FFMA.FTZ R52, R2, R52, -R13 ;  /* 0x0000003402347223 */ /* 0x000fc2000001080d */
[C-C-:B------:R-:W-:Y:S01]  /*16150*/  FFMA.FTZ R53, R2.reuse, R53, -R13.reuse ;  /* 0x0000003502357223 */ /* 0x140fe2000001080d */
        /* <DEDUP_REMOVED lines=25> */
[----:B------:R-:W-:Y:S01]  /*162f0*/  FFMA.FTZ R13, R2, R85, -R13 ;  /* 0x00000055020d7223 */ /* 0x000fe2000001080d */
[----:B------:R-:W-:-:S02]  /*16300*/  LOP3.LUT P0, RZ, R22, 0x20000000, RZ, 0xc0, !PT ;  /* 0x2000000016ff7812 */ /* 0x000fc4000780c0ff */
[----:B------:R-:W-:Y:S01]  /*16310*/  FMNMX.FTZ R0, R86, R0, !PT ;  /* 0x0000000056007209 */ /* 0x000fe20007810000 */
[----:B------:R-:W-:Y:S03]  /*16320*/  MUFU.EX2 R40, R40 ;  /* 0x0000002800287308 */ /* 0x000fe60000000800 */
[----:B------:R-:W-:-:S05]  /*16330*/  FMNMX.FTZ R0, R87, R0, !PT ;  /* 0x0000000057007209 */ /* 0x000fca0007810000 */
[----:B------:R-:W0:Y:S01]  /*16340*/  SHFL.BFLY PT, R14, R0, 0x2, 0x1f ;  /* 0x0c401f00000e7f89 */ /* 0x000e2200000e0000 */
        /* <DEDUP_REMOVED lines=156> */
[----:B-1----:R-:W-:-:S01]  /*16d10*/  FADD.FTZ R14, R86, R6 ;  /* 0x00000006560e7221 */ /* 0x002fc20000010000 */
[----:B--2---:R-:W-:-:S03]  /*16d20*/  FADD.FTZ R6, R13, R5 ;  /* 0x000000050d067221 */ /* 0x004fc60000010000 */
[----:B0-----:R-:W-:Y:S01]  /*16d30*/  FADD.FTZ R5, R15, R14 ;  /* 0x0000000e0f057221 */ /* 0x001fe20000010000 */
[----:B------:R-:W-:Y:S06]  /*16d40*/  @!P0 BRA `(.L_x_1459) ;  /* 0x0000000000048947 */ /* 0x000fec0003800000 */
[----:B------:R-:W-:Y:S01]  /*16d50*/  BPT.TRAP 0x1 ;  /* 0x000000040000795c */ /* 0x000fe20000300000 */
.L_x_1459:
        /* <DEDUP_REMOVED lines=10> */
[----:B------:R-:W-:Y:S02]  /*16e00*/  PRMT R21, R140, 0x654, R21 ;  /* 0x000006548c157816 */ /* 0x000fe40000000015 */
[----:B------:R-:W-:Y:S02]  /*16e10*/  F2FP.SATFINITE.E4M3.F32.PACK_AB_MERGE_C R13, R13, R84, RZ ;  /* 0x000000540d0d723e */ /* 0x000fe400048070ff */
[----:B------:R-:W-:Y:S01]  /*16e20*/  F2FP.SATFINITE.E4M3.F32.PACK_AB_MERGE_C R28, R25, R24, R28 ;  /* 0x00000018191c723e */ /* 0x000fe2000480701c */
[----:B------:R0:W-:Y:S01]  /*16e30*/  SYNCS.ARRIVE.TRANS64.RED.A1T0 RZ, [R21+URZ], RZ ;  /* 0x000000ff15ff79a7 */ /* 0x0001e2000810043f */
[----:B------:R-:W-:-:S02]  /*16e40*/  F2FP.SATFINITE.E4M3.F32.PACK_AB_MERGE_C R30, R27, R26, R30 ;  /* 0x0000001a1b1e723e */ /* 0x000fc4000480701e */
[----:B------:R-:W-:Y:S02]  /*16e50*/  F2FP.SATFINITE.E4M3.F32.PACK_AB_MERGE_C R36, R33, R32, R36 ;  /* 0x000000202124723e */ /* 0x000fe40004807024 */
[----:B------:R-:W-:Y:S02]  /*16e60*/  F2FP.SATFINITE.E4M3.F32.PACK_AB_MERGE_C R38, R35, R34, R38 ;  /* 0x000000222326723e */ /* 0x000fe40004807026 */
[----:B------:R-:W-:Y:S02]  /*16e70*/  F2FP.SATFINITE.E4M3.F32.PACK_AB_MERGE_C R44, R41, R40, R44 ;  /* 0x00000028292c723e */ /* 0x000fe4000480702c */
[----:B------:R-:W-:Y:S02]  /*16e80*/  F2FP.SATFINITE.E4M3.F32.PACK_AB_MERGE_C R46, R43, R42, R46 ;  /* 0x0000002a2b2e723e */ /* 0x000fe4000480702e */
[----:B------:R-:W-:Y:S02]  /*16e90*/  F2FP.SATFINITE.E4M3.F32.PACK_AB_MERGE_C R52, R49, R48, R52 ;  /* 0x000000303134723e */ /* 0x000fe40004807034 */
[----:B------:R-:W-:-:S02]  /*16ea0*/  F2FP.SATFINITE.E4M3.F32.PACK_AB_MERGE_C R54, R51, R50, R54 ;  /* 0x000000323336723e */ /* 0x000fc40004807036 */
[----:B------:R-:W-:Y:S02]  /*16eb0*/  F2FP.SATFINITE.E4M3.F32.PACK_AB_MERGE_C R60, R61, R60, RZ ;  /* 0x0000003c3d3c723e */ /* 0x000fe400048070ff */
[----:B------:R-:W-:Y:S02]  /*16ec0*/  F2FP.SATFINITE.E4M3.F32.PACK_AB_MERGE_C R62, R63, R62, RZ ;  /* 0x0000003e3f3e723e */ /* 0x000fe400048070ff */
[----:B------:R-:W-:Y:S02]  /*16ed0*/  F2FP.SATFINITE.E4M3.F32.PACK_AB_MERGE_C R68, R69, R68, RZ ;  /* 0x000000444544723e */ /* 0x000fe400048070ff */
[----:B------:R-:W-:Y:S02]  /*16ee0*/  F2FP.SATFINITE.E4M3.F32.PACK_AB_MERGE_C R70, R71, R70, RZ ;  /* 0x000000464746723e */ /* 0x000fe400048070ff */
[----:B------:R-:W-:Y:S02]  /*16ef0*/  F2FP.SATFINITE.E4M3.F32.PACK_AB_MERGE_C R76, R77, R76, RZ ;  /* 0x0000004c4d4c723e */ /* 0x000fe400048070ff */
[----:B------:R-:W-:-:S02]  /*16f00*/  F2FP.SATFINITE.E4M3.F32.PACK_AB_MERGE_C R78, R79, R78, RZ ;  /* 0x0000004e4f4e723e */ /* 0x000fc400048070ff */
[----:B------:R-:W-:Y:S01]  /*16f10*/  F2FP.SATFINITE.E4M3.F32.PACK_AB_MERGE_C R15, R15, R86, RZ ;  /* 0x000000560f0f723e */ /* 0x000fe200048070ff */
[----:B------:R-:W-:Y:S01]  /*16f20*/  FMUL.FTZ R88, R88, R12 ;  /* 0x0000000c58587220 */ /* 0x000fe20000410000 */
        /* <DEDUP_REMOVED lines=66> */
[----:B------:R-:W-:Y:S01]  /*17350*/  IMAD.MOV.U32 R147, RZ, RZ, R54 ;  /* 0x000000ffff937224 */ /* 0x000fe200078e0036 */
[C---:B--2---:R-:W-:Y:S01]  /*17360*/  ISETP.GT.AND P1, PT, R4.reuse, R14, PT ;  /* 0x0000000e0400720c */ /* 0x044fe20003f24270 */
[----:B------:R-:W-:-:S12]  /*17370*/  VIADD R4, R4, 0xffffffff ;  /* 0xffffffff04047836 */ /* 0x000fd80000000000 */
[----:B0-----:R-:W-:Y:S05]  /*17380*/  @P1 BRA `(.L_x_1460) ;  /* 0xffffffd000181947 */ /* 0x001fea000383ffff */
.L_x_1439:
[----:B------:R-:W-:Y:S05]  /*17390*/  BSYNC B0 ;  /* 0x0000000000007941 */ /* 0x000fea0003800000 */
.L_x_1438:
[----:B------:R-:W-:Y:S06]  /*173a0*/  BAR.ARV 0x8, 0x200 ;  /* 0x0208000000007b1d */ /* 0x000fec0000002000 */
[----:B------:R-:W-:Y:S05]  /*173b0*/  @!P0 BRA `(.L_x_1461) ;  /* 0x0000000000048947 */ /* 0x000fea0003800000 */
[----:B------:R-:W-:Y:S01]  /*173c0*/  BPT.TRAP 0x1 ;  /* 0x000000040000795c */ /* 0x000fe20000300000 */
.L_x_1461:
[----:B------:R-:W-:Y:S01]  /*173d0*/  IMAD R4, R19, 0x8, R18 ;  /* 0x0000000813047824 */ /* 0x000fe200078e0212 */
[----:B------:R-:W-:-:S04]  /*173e0*/  SHF.L.U32 R7, R156, 0x1f, RZ ;  /* 0x0000001f9c077819 */ /* 0x000fc800000006ff */
[----:B------:R0:W1:Y:S01]  /*173f0*/  SYNCS.PHASECHK.TRANS64.TRYWAIT P1, [R4+URZ+0x19c50], R7 ;  /* 0x019c5007040075a7 */ /* 0x000062000802017f */
[----:B------:R-:W-:Y:S05]  /*17400*/  @!P0 BRA `(.L_x_1462) ;  /* 0x0000000000048947 */ /* 0x000fea0003800000 */
[----:B------:R-:W-:Y:S01]  /*17410*/  BPT.TRAP 0x1 ;  /* 0x000000040000795c */ /* 0x000fe20000300000 */
.L_x_1462:
[----:B------:R-:W-:Y:S04]  /*17420*/  BSSY B0, `(.L_x_1463) ;  /* 0x0000004000007945 */ /* 0x000fe80003800000 */
[----:B-1----:R-:W-:Y:S05]  /*17430*/  @P1 BRA `(.L_x_1464) ;  /* 0x0000000000081947 */ /* 0x002fea0003800000 */
[----:B------:R-:W1:Y:S02]  /*17440*/  SYNCS.PHASECHK.TRANS64.TRYWAIT P1, [R4+URZ+0x19c50], R7 ;  /* 0x019c5007040075a7 */ /* 0x000e64000802017f */
[----:B-1----:R-:W-:Y:S05]  /*17450*/  @!P1 BRA `(.L_x_1465) ;  /* 0x000000ac00e09947 */ /* 0x002fea0003800000 */
.L_x_1464:
[----:B------:R-:W-:Y:S05]  /*17460*/  BSYNC B0 ;  /* 0x0000000000007941 */ /* 0x000fea0003800000 */
.L_x_1463:
[----:B------:R-:W-:Y:S01]  /*17470*/  VIADD R18, R18, 0x3000 ;  /* 0x0000300012127836 */ /* 0x000fe20000000000 */
[----:B------:R-:W-:Y:S01]  /*17480*/  ULDC.64 UR4, c[0x0][0x9a0] ;  /* 0x0002680000047ab9 */ /* 0x000fe20000000a00 */
[----:B------:R-:W-:Y:S01]  /*17490*/  IMAD.MOV.U32 R9, RZ, RZ, 0x40000040 ;  /* 0x40000040ff097424 */ /* 0x000fe200078e00ff */
[----:B------:R-:W-:Y:S01]  /*174a0*/  ISETP.NE.U32.AND P1, PT, RZ, UR4, PT ;  /* 0x00000004ff007c0c */ /* 0x000fe2000bf25070 */
[----:B------:R-:W-:Y:S01]  /*174b0*/  WARPGROUP.ARRIVE ;  /* 0x00000000000079c5 */ /* 0x000fe20000000000 */
[----:B------:R-:W-:Y:S02]  /*174c0*/  SHF.R.U32.HI R18, RZ, 0x4, R18 ;  /* 0x00000004ff127819 */ /* 0x000fe40000011612 */
[----:B------:R-:W-:Y:S02]  /*174d0*/  ISETP.NE.AND.EX P1, PT, RZ, UR5, PT, P1 ;  /* 0x00000005ff007c0c */ /* 0x000fe4000bf25310 */
[----:B------:R-:W-:Y:S02]  /*174e0*/  LOP3.LUT R18, R18, 0x3fff, RZ, 0xc0, !PT ;  /* 0x00003fff12127812 */ /* 0x000fe400078ec0ff */
[----:B------:R-:W-:-:S02]  /*174f0*/  R2UR UR7, R9 ;  /* 0x00000000090772ca */ /* 0x000fc400000e0000 */
[----:B------:R-:W-:-:S05]  /*17500*/  LOP3.LUT R18, R18, 0x10000, RZ, 0xfc, !PT ;  /* 0x0001000012127812 */ /* 0x000fca00078efcff */
[----:B------:R-:W-:Y:S02]  /*17510*/  IMAD R8, R19, 0x300, R18 ;  /* 0x0000030013087824 */ /* 0x000fe400078e0212 */
[----:B------:R-:W2:Y:S01]  /*17520*/  @P1 LDC.64 R12, c[0x0][0x9c8] ;  /* 0x00027200ff0c1b82 */ /* 0x000ea20000000a00 */
[----:B01----:R-:W-:Y:S02]  /*17530*/  @P1 SHF.R.S32.HI R7, RZ, 0x1f, R155 ;  /* 0x0000001fff071819 */ /* 0x003fe4000001149b */
[----:B------:R-:W-:Y:S02]  /*17540*/  R2UR UR6, R8 ;  /* 0x00000000080672ca */ /* 0x000fe400000e0000 */
[----:B------:R-:W-:-:S03]  /*17550*/  @P1 SHF.R.S32.HI R9, RZ, 0x1f, R154 ;  /* 0x0000001fff091819 */ /* 0x000fc6000001149a */
[----:B------:R-:W0:Y:S08]  /*17560*/  @P1 LDC.64 R10, c[0x0][0x9d0] ;  /* 0x00027400ff0a1b82 */ /* 0x000e300000000a00 */
[----:B------:R-:W-:Y:S01]  /*17570*/  QGMMA.64x96x32.F32.E4M3.E4M3 R88, R148, gdesc[UR4], R88, gsb0 ;  /* 0x0160000494587df3 */ /* 0x000fe20008000858 */
[----:B--2---:R-:W-:-:S04]  /*17580*/  @P1 IMAD R14, R7, R12, RZ ;  /* 0x0000000c070e1224 */ /* 0x004fc800078e02ff */
[C---:B------:R-:W-:Y:S02]  /*17590*/  @P1 IMAD R7, R155.reuse, R13, R14 ;  /* 0x0000000d9b071224 */ /* 0x040fe400078e020e */
[----:B------:R-:W-:-:S04]  /*175a0*/  @P1 IMAD.WIDE.U32 R12, R155, R12, RZ ;  /* 0x0000000c9b0c1225 */ /* 0x000fc800078e00ff */
[-C--:B0-----:R-:W-:Y:S02]  /*175b0*/  @P1 IMAD R9, R9, R10.reuse, RZ ;  /* 0x0000000a09091224 */ /* 0x081fe400078e02ff */
[----:B------:R-:W-:Y:S02]  /*175c0*/  @P1 IMAD.IADD R13, R13, 0x1, R7 ;  /* 0x000000010d0d1824 */ /* 0x000fe400078e0207 */
        /* <DEDUP_REMOVED lines=51> */
[----:B------:R-:W-:-:S02]  /*17900*/  IMAD.MOV.U32 R20, RZ, RZ, -0x800000 ;  /* 0xff800000ff147424 */ /* 0x000fc400078e00ff */
[----:B--2---:R-:W-:Y:S01]  /*17910*/  FMUL.FTZ R14, R6, R7 ;  /* 0x00000007060e7220 */ /* 0x004fe20000410000 */
[----:B------:R-:W-:Y:S02]  /*17920*/  IMAD.MOV.U32 R21, RZ, RZ, -0x800000 ;  /* 0xff800000ff157424 */ /* 0x000fe400078e00ff */
[----:B-1----:R-:W-:Y:S01]  /*17930*/  @P3 FMUL.FTZ R9, R9, 0.69314718246459960938 ;  /* 0x3f31721809093820 */ /* 0x002fe20000410000 */
[----:B------:R-:W-:-:S03]  /*17940*/  @P2 FFMA.FTZ R20, R8, R3, R5 ;  /* 0x0000000308142223 */ /* 0x000fc60000010005 */
[----:B------:R-:W-:Y:S01]  /*17950*/  @P3 FFMA.FTZ R21, R2, R0, R9 ;  /* 0x0000000002153223 */ /* 0x000fe20000010009 */
[----:B---3--:R-:W-:Y:S01]  /*17960*/  FMUL.FTZ R18, R10, R7 ;  /* 0x000000070a127220 */ /* 0x008fe20000410000 */
[----:B------:R-:W-:Y:S02]  /*17970*/  WARPGROUP.DEPBAR.LE gsb0, 0x0 ;  /* 0x00008000000079c5 */ /* 0x000fe40000010000 */
[----:B------:R-:W-:Y:S05]  /*17980*/  @!P0 BRA `(.L_x_1466) ;  /* 0x0000000000048947 */ /* 0x000fea0003800000 */
[----:B------:R-:W-:Y:S01]  /*17990*/  BPT.TRAP 0x1 ;  /* 0x000000040000795c */ /* 0x000fe20000300000 */
.L_x_1466:
[----:B------:R-:W2:Y:S01]  /*179a0*/  LDL.LU R3, [R1+0xc] ;  /* 0x00000c0001037983 */ /* 0x000ea20000300800 */
[----:B------:R-:W-:Y:S02]  /*179b0*/  VIADD R2, R4, 0x19c60 ;  /* 0x00019c6004027836 */ /* 0x000fe40000000000 */
[-C--:B------:R-:W-:Y:S01]  /*179c0*/  FMUL.FTZ R0, R88, R14.reuse ;  /* 0x0000000e58007220 */ /* 0x080fe20000410000 */
[----:B------:R-:W-:Y:S01]  /*179d0*/  VIADD R19, R19, 0x1 ;  /* 0x0000000113137836 */ /* 0x000fe20000000000 */
[----:B------:R-:W3:Y:S01]  /*179e0*/  LDL.LU R24, [R1+0x60] ;  /* 0x0000600001187983 */ /* 0x000ee20000300800 */
[----:B------:R-:W-:-:S03]  /*179f0*/  FMUL.FTZ R4, R89, R14 ;  /* 0x0000000e59047220 */ /* 0x000fc60000410000 */
[----:B------:R-:W-:Y:S01]  /*17a00*/  ISETP.NE.AND P1, PT, R19, 0x2, PT ;  /* 0x000000021300780c */ /* 0x000fe20003f25270 */
        /* <DEDUP_REMOVED lines=47> */
[----:B------:R-:W-:-:S02]  /*17d00*/  SEL R19, R19, RZ, P1 ;  /* 0x000000ff13137207 */ /* 0x000fc40000800000 */
[----:B--2---:R-:W-:Y:S01]  /*17d10*/  PRMT R2, R3, 0x654, R2 ;  /* 0x0000065403027816 */ /* 0x004fe20000000002 */
[----:B---3--:R-:W-:-:S03]  /*17d20*/  VIADD R24, R24, 0x1 ;  /* 0x0000000118187836 */ /* 0x008fc60000000000 */
[----:B------:R0:W-:Y:S02]  /*17d30*/  SYNCS.ARRIVE.TRANS64.RED.A1T0 RZ, [R2+URZ], RZ ;  /* 0x000000ff02ff79a7 */ /* 0x0001e4000810043f */
[----:B------:R0:W-:Y:S01]  /*17d40*/  STL [R1+0x60], R24 ;  /* 0x0000601801007387 */ /* 0x0001e20000100800 */
[----:B------:R-:W-:-:S04]  /*17d50*/  SEL R3, RZ, 0x1, P1 ;  /* 0x00000001ff037807 */ /* 0x000fc80000800000 */
[----:B------:R-:W-:-:S07]  /*17d60*/  LOP3.LUT R156, R156, R3, RZ, 0x3c, !PT ;  /* 0x000000039c9c7212 */ /* 0x000fce00078e3cff */
.L_x_1349:
[----:B------:R-:W0:Y:S08]  /*17d70*/  S2UR UR4, SR_CgaCtaId ;  /* 0x00000000000479c3 */ /* 0x000e300000008800 */
[----:B------:R-:W-:Y:S01]  /*17d80*/  BAR.SYNC.DEFER_BLOCKING 0x5, 0x200 ;  /* 0x0148000000007b1d */ /* 0x000fe20000010000 */
[----:B------:R-:W-:-:S05]  /*17d90*/  MOV R18, 0x400 ;  /* 0x0000040000127802 */ /* 0x000fca0000000f00 */
[----:B------:R-:W-:Y:S01]  /*17da0*/  BSSY B0, `(.L_x_1467) ;  /* 0x000021b000007945 */ /* 0x000fe20003800000 */
[----:B0-----:R-:W-:-:S05]  /*17db0*/  IMAD.U32 R2, RZ, RZ, UR4 ;  /* 0x00000004ff027e24 */ /* 0x001fca000f8e00ff */
[----:B------:R0:W-:Y:S01]  /*17dc0*/  STL [R1+0xc], R2 ;  /* 0x00000c0201007387 */ /* 0x0001e20000100800 */
[----:B------:R-:W-:-:S05]  /*17dd0*/  LEA R18, R2, R18, 0x18 ;  /* 0x0000001202127211 */ /* 0x000fca00078ec0ff */
[----:B------:R0:W1:Y:S01]  /*17de0*/  LDS.128 R152, [R18+0x19cd0] ;  /* 0x019cd00012987984 */ /* 0x0000620000000c00 */
[----:B------:R-:W-:Y:S06]  /*17df0*/  BAR.ARV 0x4, 0x200 ;  /* 0x0108000000007b1d */ /* 0x000fec0000002000 */
[----:B------:R-:W-:Y:S05]  /*17e00*/  @P0 BRA `(.L_x_1468) ;  /* 0x0000001400c80947 */ /* 0x000fea0003800000 */
[----:B-----5:R-:W0:Y:S01]  /*17e10*/  S2R R24, SR_TID.X ;  /* 0x0000000000187919 */ /* 0x020e220000002100 */
[----:B------:R-:W-:Y:S01]  /*17e20*/  ULDC.64 UR4, c[0x4][0x38] ;  /* 0x01000e0000047ab9 */ /* 0x000fe20000000a00 */
[----:B------:R-:W2:Y:S04]  /*17e30*/  LDL R38, [R1+0x80] ;  /* 0x0000800001267983 */ /* 0x000ea80000100800 */
[----:B------:R-:W3:Y:S01]  /*17e40*/  LDL R60, [R1+0x5c] ;  /* 0x00005c00013c7983 */ /* 0x000ee20000100800 */
[----:B------:R-:W-:Y:S02]  /*17e50*/  F2FP.BF16.F32.PACK_AB R0, R15, R0 ;  /* 0x000000000f00723e */ /* 0x000fe400000010ff */
[----:B------:R-:W-:Y:S01]  /*17e60*/  F2FP.BF16.F32.PACK_AB R134, R134, R25 ;  /* 0x000000198686723e */ /* 0x000fe200000010ff */
[----:B------:R-:W4:Y:S01]  /*17e70*/  LDL R62, [R1+0x48] ;  /* 0x00004800013e7983 */ /* 0x000f220000100800 */
[----:B------:R-:W-:-:S02]  /*17e80*/  F2FP.BF16.F32.PACK_AB R5, R5, R96 ;  /* 0x000000600505723e */ /* 0x000fc400000010ff */
[----:B------:R-:W-:Y:S01]  /*17e90*/  F2FP.BF16.F32.PACK_AB R6, R6, R97 ;  /* 0x000000610606723e */ /* 0x000fe200000010ff */
[----:B------:R-:W4:Y:S01]  /*17ea0*/  LDL R56, [R1+0x2c] ;  /* 0x00002c0001387983 */ /* 0x000f220000100800 */
[----:B------:R-:W-:Y:S02]  /*17eb0*/  F2FP.BF16.F32.PACK_AB R7, R7, R104 ;  /* 0x000000680707723e */ /* 0x000fe400000010ff */
[----:B------:R-:W-:Y:S01]  /*17ec0*/  F2FP.BF16.F32.PACK_AB R8, R8, R105 ;  /* 0x000000690808723e */ /* 0x000fe200000010ff */
[----:B------:R-:W4:Y:S01]  /*17ed0*/  LDL R58, [R1+0x58] ;  /* 0x00005800013a7983 */ /* 0x000f220000100800 */
[----:B0-----:R-:W-:-:S05]  /*17ee0*/  IMAD.SHL.U32 R2, R24, 0x4, RZ ;  /* 0x0000000418027824 */ /* 0x001fca00078e00ff */
[----:B------:R-:W-:-:S04]  /*17ef0*/  LOP3.LUT R2, R2, 0xc, RZ, 0xc0, !PT ;  /* 0x0000000c02027812 */ /* 0x000fc800078ec0ff */
[----:B------:R-:W-:-:S05]  /*17f00*/  IADD3 R2, P0, R2, UR4, RZ ;  /* 0x0000000402027c10 */ /* 0x000fca000ff1e0ff */
[----:B------:R-:W-:Y:S01]  /*17f10*/  IMAD.X R3, RZ, RZ, UR5, P0 ;  /* 0x00000005ff037e24 */ /* 0x000fe200080e06ff */
[----:B------:R-:W0:Y:S01]  /*17f20*/  S2R R15, SR_SWINHI ;  /* 0x00000000000f7919 */ /* 0x000e220000002f00 */
[----:B------:R-:W-:Y:S01]  /*17f30*/  F2FP.BF16.F32.PACK_AB R93, R93, R4 ;  /* 0x000000045d5d723e */ /* 0x000fe200000010ff */
[----:B------:R-:W-:Y:S02]  /*17f40*/  ULDC.64 UR4, c[0x0][0xc00] ;  /* 0x0003000000047ab9 */ /* 0x000fe40000000a00 */
[----:B------:R1:W3:Y:S01]  /*17f50*/  LDG.E.CONSTANT R2, desc[UR42][R2.64] ;  /* 0x0000002a02027981 */ /* 0x0002e2000c1e9900 */
[----:B------:R-:W-:Y:S02]  /*17f60*/  F2FP.BF16.F32.PACK_AB R9, R9, R112 ;  /* 0x000000700909723e */ /* 0x000fe400000010ff */
[----:B------:R-:W-:Y:S02]  /*17f70*/  F2FP.BF16.F32.PACK_AB R10, R10, R113 ;  /* 0x000000710a0a723e */ /* 0x000fe400000010ff */
[----:B------:R-:W-:-:S02]  /*17f80*/  F2FP.BF16.F32.PACK_AB R11, R11, R120 ;  /* 0x000000780b0b723e */ /* 0x000fc400000010ff */
[----:B------:R-:W-:Y:S02]  /*17f90*/  F2FP.BF16.F32.PACK_AB R12, R12, R121 ;  /* 0x000000790c0c723e */ /* 0x000fe400000010ff */
[----:B------:R-:W-:Y:S02]  /*17fa0*/  F2FP.BF16.F32.PACK_AB R35, R94, R35 ;  /* 0x000000235e23723e */ /* 0x000fe400000010ff */
[----:B-1----:R-:W-:Y:S02]  /*17fb0*/  LOP3.LUT P0, R3, R24, 0x3, RZ, 0xc0, !PT ;  /* 0x0000000318037812 */ /* 0x002fe4000780c0ff */
[----:B------:R-:W-:Y:S02]  /*17fc0*/  F2FP.BF16.F32.PACK_AB R36, R95, R36 ;  /* 0x000000245f24723e */ /* 0x000fe400000010ff */
[----:B------:R-:W-:Y:S02]  /*17fd0*/  ISETP.EQ.OR P0, PT, R3, 0x3, !P0 ;  /* 0x000000030300780c */ /* 0x000fe40004702670 */
[----:B------:R-:W-:-:S02]  /*17fe0*/  F2FP.BF16.F32.PACK_AB R13, R13, R128 ;  /* 0x000000800d0d723e */ /* 0x000fc400000010ff */
[----:B------:R-:W-:Y:S02]  /*17ff0*/  SEL R37, R5, R6, P0 ;  /* 0x0000000605257207 */ /* 0x000fe40000000000 */
[----:B------:R-:W-:Y:S02]  /*18000*/  SEL R39, R6, R5, P0 ;  /* 0x0000000506277207 */ /* 0x000fe40000000000 */
[----:B------:R-:W-:Y:S02]  /*18010*/  SEL R41, R7, R8, P0 ;  /* 0x0000000807297207 */ /* 0x000fe40000000000 */
[----:B------:R-:W-:Y:S02]  /*18020*/  SEL R43, R8, R7, P0 ;  /* 0x00000007082b7207 */ /* 0x000fe40000000000 */
[----:B------:R-:W-:Y:S02]  /*18030*/  SEL R3, R0, R93, P0 ;  /* 0x0000005d00037207 */ /* 0x000fe40000000000 */
[----:B------:R-:W-:-:S02]  /*18040*/  MOV R24, R18 ;  /* 0x0000001200187202 */ /* 0x000fc40000000f00 */
[----:B0-----:R-:W-:Y:S02]  /*18050*/  MOV R25, R15 ;  /* 0x0000000f00197202 */ /* 0x001fe40000000f00 */
        /* <DEDUP_REMOVED lines=10> */
[----:B------:R-:W-:-:S02]  /*18100*/  SEL R53, R13, R14, P0 ;  /* 0x0000000e0d357207 */ /* 0x000fc40000000000 */
[----:B------:R-:W-:Y:S02]  /*18110*/  SEL R55, R14, R13, P0 ;  /* 0x0000000d0e377207 */ /* 0x000fe40000000000 */
[----:B------:R-:W-:Y:S02]  /*18120*/  SEL R57, R35, R36, P0 ;  /* 0x0000002423397207 */ /* 0x000fe40000000000 */
[----:B------:R-:W-:Y:S02]  /*18130*/  SEL R35, R36, R35, P0 ;  /* 0x0000002324237207 */ /* 0x000fe40000000000 */
[----:B------:R-:W-:Y:S02]  /*18140*/  SEL R59, R33, R34, P0 ;  /* 0x00000022213b7207 */ /* 0x000fe40000000000 */
[----:B------:R-:W-:Y:S02]  /*18150*/  SEL R33, R34, R33, P0 ;  /* 0x0000002122217207 */ /* 0x000fe40000000000 */
[----:B------:R-:W-:-:S02]  /*18160*/  SEL R61, R31, R32, P0 ;  /* 0x000000201f3d7207 */ /* 0x000fc40000000000 */
[----:B------:R-:W-:Y:S02]  /*18170*/  F2FP.BF16.F32.PACK_AB R135, R135, R26 ;  /* 0x0000001a8787723e */ /* 0x000fe400000010ff */
[----:B------:R-:W-:Y:S02]  /*18180*/  SEL R31, R32, R31, P0 ;  /* 0x0000001f201f7207 */ /* 0x000fe40000000000 */
[----:B------:R-:W-:Y:S02]  /*18190*/  F2FP.BF16.F32.PACK_AB R29, R118, R29 ;  /* 0x0000001d761d723e */ /* 0x000fe400000010ff */
[----:B------:R-:W-:Y:S02]  /*181a0*/  F2FP.BF16.F32.PACK_AB R30, R119, R30 ;  /* 0x0000001e771e723e */ /* 0x000fe400000010ff */
[----:B------:R-:W-:Y:S02]  /*181b0*/  F2FP.BF16.F32.PACK_AB R27, R126, R27 ;  /* 0x0000001b7e1b723e */ /* 0x000fe400000010ff */
[----:B------:R-:W-:-:S02]  /*181c0*/  F2FP.BF16.F32.PACK_AB R28, R127, R28 ;  /* 0x0000001c7f1c723e */ /* 0x000fc400000010ff */
[----:B------:R-:W-:Y:S02]  /*181d0*/  SEL R63, R29, R30, P0 ;  /* 0x0000001e1d3f7207 */ /* 0x000fe40000000000 */
[----:B------:R-:W-:Y:S02]  /*181e0*/  SEL R65, R27, R28, P0 ;  /* 0x0000001c1b417207 */ /* 0x000fe40000000000 */
[----:B------:R-:W-:Y:S02]  /*181f0*/  SEL R67, R134, R135, P0 ;  /* 0x0000008786437207 */ /* 0x000fe40000000000 */
        /* <DEDUP_REMOVED lines=12> */
[----:B------:R-:W-:Y:S02]  /*182c0*/  LOP3.LUT R4, R73, 0x180, RZ, 0xc0, !PT ;  /* 0x0000018049047812 */ /* 0x000fe400078ec0ff */
[----:B------:R-:W-:Y:S02]  /*182d0*/  SHF.R.U64 R5, R5, 0x3, RZ ;  /* 0x0000000305057819 */ /* 0x000fe400000012ff */
[----:B------:R-:W-:Y:S02]  /*182e0*/  SHF.R.U64 R0, R0, 0x3, RZ ;  /* 0x0000000300007819 */ /* 0x000fe400000012ff */
[----:B------:R-:W-:Y:S02]  /*182f0*/  SHF.R.U64 R4, R4, 0x3, RZ ;  /* 0x0000000304047819 */ /* 0x000fe400000012ff */
[----:B------:R-:W-:-:S02]  /*18300*/  IADD3 R75, P2, R6, 0x6000, RZ ;  /* 0x00006000064b7810 */ /* 0x000fc40007f5e0ff */
[----:B------:R-:W-:Y:S01]  /*18310*/  IADD3 R77, P1, R6, 0x6020, RZ ;  /* 0x00006020064d7810 */ /* 0x000fe20007f3e0ff */
[--C-:B------:R-:W-:Y:S01]  /*18320*/  IMAD.X R11, RZ, RZ, R7.reuse, P5 ;  /* 0x000000ffff0b7224 */ /* 0x100fe200028e0607 */
[----:B------:R-:W-:Y:S02]  /*18330*/  LOP3.LUT R6, R5, R6, RZ, 0x3c, !PT ;  /* 0x0000000605067212 */ /* 0x000fe400078e3cff */
[----:B------:R-:W-:Y:S01]  /*18340*/  LOP3.LUT R12, R0, R71, RZ, 0x3c, !PT ;  /* 0x00000047000c7212 */ /* 0x000fe200078e3cff */
[----:B------:R-:W-:Y:S01]  /*18350*/  IMAD.X R15, RZ, RZ, R7, P3 ;  /* 0x000000ffff0f7224 */ /* 0x000fe200018e0607 */
[----:B------:R-:W-:Y:S02]  /*18360*/  LOP3.LUT R14, R4, R73, RZ, 0x3c, !PT ;  /* 0x00000049040e7212 */ /* 0x000fe400078e3cff */
[----:B------:R-:W-:Y:S02]  /*18370*/  LOP3.LUT R26, R77, 0x180, RZ, 0xc0, !PT ;  /* 0x000001804d1a7812 */ /* 0x000fe400078ec0ff */
[----:B------:R-:W-:-:S02]  /*18380*/  MOV R54, R6 ;  /* 0x0000000600367202 */ /* 0x000fc40000000f00 */
[----:B---3--:R-:W-:Y:S01]  /*18390*/  LOP3.LUT R0, R2, 0x2, RZ, 0x3c, !PT ;  /* 0x0000000202007812 */ /* 0x008fe200078e3cff */
[----:B------:R-:W-:Y:S01]  /*183a0*/  SHFL.IDX PT, R3, R3, R2, 0x1c1f ;  /* 0x001c1f0203037589 */ /* 0x000fe200000e0000 */
[----:B------:R-:W-:Y:S02]  /*183b0*/  MOV R52, R10 ;  /* 0x0000000a00347202 */ /* 0x000fe40000000f00 */
[----:B------:R-:W-:Y:S01]  /*183c0*/  MOV R48, R14 ;  /* 0x0000000e00307202 */ /* 0x000fe20000000f00 */
[----:B------:R-:W0:Y:S01]  /*183d0*/  SHFL.IDX PT, R6, R93, R0, 0x1c1f ;  /* 0x001c1f005d067589 */ /* 0x000e2200000e0000 */
[----:B------:R-:W-:-:S03]  /*183e0*/  SHF.R.U64 R26, R26, 0x3, RZ ;  /* 0x000000031a1a7819 */ /* 0x000fc600000012ff */
[----:B------:R-:W-:Y:S04]  /*183f0*/  SHFL.IDX PT, R37, R37, R2, 0x1c1f ;  /* 0x001c1f0225257589 */ /* 0x000fe800000e0000 */
[----:B------:R-:W1:Y:S04]  /*18400*/  SHFL.IDX PT, R10, R39, R0, 0x1c1f ;  /* 0x001c1f00270a7589 */ /* 0x000e6800000e0000 */
[----:B------:R-:W-:Y:S04]  /*18410*/  SHFL.IDX PT, R57, R57, R2, 0x1c1f ;  /* 0x001c1f0239397589 */ /* 0x000fe800000e0000 */
[----:B------:R-:W2:Y:S04]  /*18420*/  SHFL.IDX PT, R32, R35, R0, 0x1c1f ;  /* 0x001c1f0023207589 */ /* 0x000ea800000e0000 */
[----:B------:R-:W-:Y:S04]  /*18430*/  SHFL.IDX PT, R41, R41, R2, 0x1c1f ;  /* 0x001c1f0229297589 */ /* 0x000fe800000e0000 */
[----:B------:R-:W3:Y:S04]  /*18440*/  SHFL.IDX PT, R14, R43, R0, 0x1c1f ;  /* 0x001c1f002b0e7589 */ /* 0x000ee800000e0000 */
[----:B------:R-:W-:Y:S04]  /*18450*/  SHFL.IDX PT, R59, R59, R2, 0x1c1f ;  /* 0x001c1f023b3b7589 */ /* 0x000fe800000e0000 */
[----:B------:R-:W4:Y:S04]  /*18460*/  SHFL.IDX PT, R34, R33, R0, 0x1c1f ;  /* 0x001c1f0021227589 */ /* 0x000f2800000e0000 */
[----:B------:R-:W-:Y:S04]  /*18470*/  SHFL.IDX PT, R61, R61, R2, 0x1c1f ;  /* 0x001c1f023d3d7589 */ /* 0x000fe800000e0000 */
[----:B------:R-:W4:Y:S01]  /*18480*/  SHFL.IDX PT, R36, R31, R0, 0x1c1f ;  /* 0x001c1f001f247589 */ /* 0x000f2200000e0000 */
[----:B------:R-:W-:-:S03]  /*18490*/  LOP3.LUT R4, R26, R77, RZ, 0x3c, !PT ;  /* 0x0000004d1a047212 */ /* 0x000fc600078e3cff */
[----:B------:R-:W-:Y:S01]  /*184a0*/  SHFL.IDX PT, R45, R45, R2, 0x1c1f ;  /* 0x001c1f022d2d7589 */ /* 0x000fe200000e0000 */
[----:B------:R-:W-:-:S03]  /*184b0*/  LOP3.LUT R8, R75, 0x180, RZ, 0xc0, !PT ;  /* 0x000001804b087812 */ /* 0x000fc600078ec0ff */
[----:B------:R-:W-:Y:S04]  /*184c0*/  SHFL.IDX PT, R49, R49, R2, 0x1c1f ;  /* 0x001c1f0231317589 */ /* 0x000fe800000e0000 */
[----:B------:R-:W-:Y:S04]  /*184d0*/  SHFL.IDX PT, R53, R53, R2, 0x1c1f ;  /* 0x001c1f0235357589 */ /* 0x000fe800000e0000 */
[----:B------:R-:W-:Y:S04]  /*184e0*/  SHFL.IDX PT, R63, R63, R2, 0x1c1f ;  /* 0x001c1f023f3f7589 */ /* 0x000fe800000e0000 */
[----:B------:R-:W-:Y:S04]  /*184f0*/  SHFL.IDX PT, R65, R65, R2, 0x1c1f ;  /* 0x001c1f0241417589 */ /* 0x000fe800000e0000 */
[----:B------:R-:W-:Y:S04]  /*18500*/  SHFL.IDX PT, R67, R67, R2, 0x1c1f ;  /* 0x001c1f0243437589 */ /* 0x000fe800000e0000 */
[----:B------:R-:W4:Y:S04]  /*18510*/  SHFL.IDX PT, R26, R47, R0, 0x1c1f ;  /* 0x001c1f002f1a7589 */ /* 0x000f2800000e0000 */
[----:B------:R-:W4:Y:S04]  /*18520*/  SHFL.IDX PT, R28, R51, R0, 0x1c1f ;  /* 0x001c1f00331c7589 */ /* 0x000f2800000e0000 */
[----:B------:R-:W4:Y:S04]  /*18530*/  SHFL.IDX PT, R30, R55, R0, 0x1c1f ;  /* 0x001c1f00371e7589 */ /* 0x000f2800000e0000 */
[----:B------:R-:W4:Y:S04]  /*18540*/  SHFL.IDX PT, R38, R29, R0, 0x1c1f ;  /* 0x001c1f001d267589 */ /* 0x000f2800000e0000 */
[----:B------:R-:W4:Y:S04]  /*18550*/  SHFL.IDX PT, R40, R27, R0, 0x1c1f ;  /* 0x001c1f001b287589 */ /* 0x000f2800000e0000 */
[----:B------:R0:W4:Y:S01]  /*18560*/  SHFL.IDX PT, R42, R135, R0, 0x1c1f ;  /* 0x001c1f00872a7589 */ /* 0x00012200000e0000 */
[----:B------:R-:W-:Y:S01]  /*18570*/  SHF.R.U64 R8, R8, 0x3, RZ ;  /* 0x0000000308087819 */ /* 0x000fe200000012ff */
[----:B------:R-:W-:-:S02]  /*18580*/  IMAD.X R5, RZ, RZ, R7, P1 ;  /* 0x000000ffff057224 */ /* 0x000fc400008e0607 */
[--C-:B------:R-:W-:Y:S01]  /*18590*/  IMAD.X R9, RZ, RZ, R7.reuse, P2 ;  /* 0x000000ffff097224 */ /* 0x100fe200010e0607 */
[----:B------:R-:W-:Y:S01]  /*185a0*/  LOP3.LUT R8, R8, R75, RZ, 0x3c, !PT ;  /* 0x0000004b08087212 */ /* 0x000fe200078e3cff */
[----:B------:R-:W-:Y:S01]  /*185b0*/  IMAD.X R13, RZ, RZ, R7, P4 ;  /* 0x000000ffff0d7224 */ /* 0x000fe200020e0607 */
[----:B------:R-:W-:Y:S02]  /*185c0*/  MOV R44, R4 ;  /* 0x00000004002c7202 */ /* 0x000fe40000000f00 */
[----:B------:R-:W-:Y:S01]  /*185d0*/  MOV R46, R8 ;  /* 0x00000008002e7202 */ /* 0x000fe20000000f00 */
[----:B0-----:R-:W0:Y:S01]  /*185e0*/  LDC R0, c[0x0][0xbe8] ;  /* 0x0002fa00ff007b82 */ /* 0x001e220000000800 */
[----:B------:R-:W-:Y:S02]  /*185f0*/  SEL R4, R3, R6, P0 ;  /* 0x0000000603047207 */ /* 0x000fe40000000000 */
[----:B------:R-:W-:Y:S02]  /*18600*/  MOV R50, R12 ;  /* 0x0000000c00327202 */ /* 0x000fe40000000f00 */
[----:B------:R-:W-:-:S02]  /*18610*/  SEL R6, R6, R3, P0 ;  /* 0x0000000306067207 */ /* 0x000fc40000000000 */
[----:B-1----:R-:W-:Y:S01]  /*18620*/  SEL R8, R37, R10, P0 ;  /* 0x0000000a25087207 */ /* 0x002fe20000000000 */
[----:B------:R-:W1:Y:S01]  /*18630*/  LDC.64 R2, c[0x0][0xc00] ;  /* 0x00030000ff027b82 */ /* 0x000e620000000a00 */
[----:B--2---:R-:W-:Y:S02]  /*18640*/  SEL R5, R57, R32, P0 ;  /* 0x0000002039057207 */ /* 0x004fe40000000000 */
[----:B------:R-:W-:-:S05]  /*18650*/  SEL R7, R32, R57, P0 ;  /* 0x0000003920077207 */ /* 0x000fca0000000000 */
[----:B------:R-:W-:Y:S01]  /*18660*/  BAR.SYNC.DEFER_BLOCKING 0x1, 0x180 ;  /* 0x0046000000007b1d */ /* 0x000fe20000010000 */
[----:B------:R-:W-:Y:S02]  /*18670*/  SEL R10, R10, R37, P0 ;  /* 0x000000250a0a7207 */ /* 0x000fe40000000000 */
[----:B---3--:R-:W-:Y:S02]  /*18680*/  SEL R12, R41, R14, P0 ;  /* 0x0000000e290c7207 */ /* 0x008fe40000000000 */
[----:B----4-:R-:W-:Y:S02]  /*18690*/  SEL R9, R59, R34, P0 ;  /* 0x000000223b097207 */ /* 0x010fe40000000000 */
[----:B------:R-:W-:Y:S02]  /*186a0*/  SEL R11, R34, R59, P0 ;  /* 0x0000003b220b7207 */ /* 0x000fe40000000000 */
[----:B------:R-:W-:Y:S02]  /*186b0*/  SEL R14, R14, R41, P0 ;  /* 0x000000290e0e7207 */ /* 0x000fe40000000000 */
[----:B------:R-:W-:-:S02]  /*186c0*/  SEL R13, R61, R36, P0 ;  /* 0x000000243d0d7207 */ /* 0x000fc40000000000 */
[----:B------:R-:W-:Y:S02]  /*186d0*/  SEL R15, R36, R61, P0 ;  /* 0x0000003d240f7207 */ /* 0x000fe40000000000 */
[----:B------:R-:W-:-:S04]  /*186e0*/  ISETP.NE.U32.AND P2, PT, RZ, UR4, PT ;  /* 0x00000004ff007c0c */ /* 0x000fc8000bf45070 */
[----:B------:R-:W-:Y:S01]  /*186f0*/  ISETP.NE.AND.EX P2, PT, RZ, UR5, PT, P2 ;  /* 0x00000005ff007c0c */ /* 0x000fe2000bf45320 */
[----:B------:R-:W-:Y:S01]  /*18700*/  ULDC.64 UR4, c[0x0][0xc08] ;  /* 0x0003020000047ab9 */ /* 0x000fe20000000a00 */
[----:B------:R2:W-:Y:S04]  /*18710*/  STSM.16.M88.4 [R54], R4 ;  /* 0x0000000436007844 */ /* 0x0005e80000000200 */
[----:B------:R3:W-:Y:S04]  /*18720*/  STSM.16.M88.4 [R52], R8 ;  /* 0x0000000834007844 */ /* 0x0007e80000000200 */
[----:B------:R4:W-:Y:S01]  /*18730*/  STSM.16.M88.4 [R50], R12 ;  /* 0x0000000c32007844 */ /* 0x0009e20000000200 */
[----:B--2---:R-:W-:-:S02]  /*18740*/  SEL R4, R45, R26, P0 ;  /* 0x0000001a2d047207 */ /* 0x004fc40000000000 */
[----:B------:R-:W-:Y:S02]  /*18750*/  SEL R6, R26, R45, P0 ;  /* 0x0000002d1a067207 */ /* 0x000fe40000000000 */
[----:B---3--:R-:W-:Y:S02]  /*18760*/  SEL R8, R49, R28, P0 ;  /* 0x0000001c31087207 */ /* 0x008fe40000000000 */
[----:B------:R-:W-:Y:S02]  /*18770*/  SEL R10, R28, R49, P0 ;  /* 0x000000311c0a7207 */ /* 0x000fe40000000000 */
[----:B----4-:R-:W-:Y:S02]  /*18780*/  SEL R12, R53, R30, P0 ;  /* 0x0000001e350c7207 */ /* 0x010fe40000000000 */
[----:B------:R-:W-:Y:S02]  /*18790*/  SEL R14, R30, R53, P0 ;  /* 0x000000351e0e7207 */ /* 0x000fe40000000000 */
[----:B------:R-:W-:-:S02]  /*187a0*/  SEL R5, R63, R38, P0 ;  /* 0x000000263f057207 */ /* 0x000fc40000000000 */
[----:B------:R-:W-:Y:S02]  /*187b0*/  SEL R7, R38, R63, P0 ;  /* 0x0000003f26077207 */ /* 0x000fe40000000000 */
[----:B------:R-:W-:Y:S02]  /*187c0*/  SEL R9, R65, R40, P0 ;  /* 0x0000002841097207 */ /* 0x000fe40000000000 */
[----:B------:R-:W-:Y:S02]  /*187d0*/  SEL R11, R40, R65, P0 ;  /* 0x00000041280b7207 */ /* 0x000fe40000000000 */
[----:B------:R-:W-:Y:S02]  /*187e0*/  SEL R13, R67, R42, P0 ;  /* 0x0000002a430d7207 */ /* 0x000fe40000000000 */
[----:B------:R-:W-:Y:S02]  /*187f0*/  SEL R15, R42, R67, P0 ;  /* 0x000000432a0f7207 */ /* 0x000fe40000000000 */
[----:B------:R-:W-:-:S04]  /*18800*/  ISETP.NE.U32.AND P0, PT, RZ, UR4, PT ;  /* 0x00000004ff007c0c */ /* 0x000fc8000bf05070 */
[----:B------:R-:W-:Y:S01]  /*18810*/  ISETP.NE.AND.EX P0, PT, RZ, UR5, PT, P0 ;  /* 0x00000005ff007c0c */ /* 0x000fe2000bf05300 */
[----:B-1----:R-:W-:Y:S01]  /*18820*/  IMAD.WIDE R26, R60, 0x4, R2 ;  /* 0x000000043c1a7825 */ /* 0x002fe200078e0202 */
[----:B------:R1:W-:Y:S04]  /*18830*/  STSM.16.M88.4 [R48], R4 ;  /* 0x0000000430007844 */ /* 0x0003e80000000200 */
[----:B------:R-:W-:Y:S07]  /*18840*/  STSM.16.M88.4 [R46], R8 ;  /* 0x000000082e007844 */ /* 0x000fee0000000200 */
[----:B------:R-:W2:Y:S01]  /*18850*/  @P0 LDC.64 R2, c[0x0][0xc08] ;  /* 0x00030200ff020b82 */ /* 0x000ea20000000a00 */
[----:B------:R3:W-:Y:S01]  /*18860*/  STSM.16.M88.4 [R44], R12 ;  /* 0x0000000c2c007844 */ /* 0x0007e20000000200 */
[----:B------:R-:W-:Y:S01]  /*18870*/  ULDC UR4, c[0x0][0xa88] ;  /* 0x0002a20000047ab9 */ /* 0x000fe20000000800 */
[----:B------:R-:W-:-:S05]  /*18880*/  IMAD.MOV.U32 R37, RZ, RZ, RZ ;  /* 0x000000ffff257224 */ /* 0x000fca00078e00ff */
[----:B------:R-:W-:Y:S01]  /*18890*/  BAR.SYNC.DEFER_BLOCKING 0x1, 0x180 ;  /* 0x0046000000007b1d */ /* 0x000fe20000010000 */
[----:B------:R-:W-:Y:S02]  /*188a0*/  IMAD.U32 R39, RZ, RZ, UR4 ;  /* 0x00000004ff277e24 */ /* 0x000fe4000f8e00ff */
[----:B--2---:R-:W-:-:S03]  /*188b0*/  @P0 IMAD.WIDE R2, R60, 0x4, R2 ;  /* 0x000000043c020825 */ /* 0x004fc600078e0202 */
[----:B------:R2:W5:Y:S04]  /*188c0*/  @P2 LDG.E R37, desc[UR42][R26.64] ;  /* 0x0000002a1a252981 */ /* 0x000568000c1e1900 */
[----:B------:R2:W5:Y:S01]  /*188d0*/  @P0 LDG.E R39, desc[UR42][R2.64] ;  /* 0x0000002a02270981 */ /* 0x000562000c1e1900 */
[----:B0-----:R-:W-:-:S13]  /*188e0*/  ISETP.NE.AND P1, PT, R0, 0x1, PT ;  /* 0x000000010000780c */ /* 0x001fda0003f25270 */
[----:B-1----:R-:W0:Y:S08]  /*188f0*/  @P1 LDC R4, c[0x0][0xbec] ;  /* 0x0002fb00ff041b82 */ /* 0x002e300000000800 */
[----:B------:R-:W1:Y:S01]  /*18900*/  @P1 LDC R5, c[0x0][0xbf0] ;  /* 0x0002fc00ff051b82 */ /* 0x000e620000000800 */
[----:B---3--:R-:W-:Y:S01]  /*18910*/  IMAD.IADD R13, R62, 0x1, R56 ;  /* 0x000000013e0d7824 */ /* 0x008fe200078e0238 */
[----:B------:R-:W-:-:S03]  /*18920*/  SHF.R.S32.HI R36, RZ, 0x1f, R58 ;  /* 0x0000001fff247819 */ /* 0x000fc6000001143a */
[----:B------:R-:W-:Y:S02]  /*18930*/  IMAD.MOV.U32 R7, RZ, RZ, R13 ;  /* 0x000000ffff077224 */ /* 0x000fe400078e000d */
[----:B0-----:R-:W-:Y:S01]  /*18940*/  @P1 IMAD.HI.U32 R4, R13, R4, RZ ;  /* 0x000000040d041227 */ /* 0x001fe200078e00ff */
[----:B--2---:R-:W-:Y:S06]  /*18950*/  @P0 BRA `(.L_x_1469) ;  /* 0x0000000000100947 */ /* 0x004fec0003800000 */
[----:B------:R-:W-:Y:S05]  /*18960*/  @!P2 BRA `(.L_x_1469) ;  /* 0x00000000000ca947 */ /* 0x000fea0003800000 */
[----:B------:R-:W2:Y:S04]  /*18970*/  LDG.E R2, desc[UR42][R26.64] ;  /* 0x0000002a1a027981 */ /* 0x000ea8000c1e1900 */
[----:B-----5:R-:W2:Y:S02]  /*18980*/  LDG.E R39, desc[UR42][R26.64+0x4] ;  /* 0x0000042a1a277981 */ /* 0x020ea4000c1e1900 */
[----:B--2---:R-:W-:-:S07]  /*18990*/  IMAD.IADD R39, R39, 0x1, -R2 ;  /* 0x0000000127277824 */ /* 0x004fce00078e0a02 */
.L_x_1469:
[----:B------:R-:W2:Y:S01]  /*189a0*/  LDL R49, [R1+0x54] ;  /* 0x0000540001317983 */ /* 0x000ea20000100800 */
[----:B------:R-:W-:-:S03]  /*189b0*/  ULDC.64 UR4, c[0x0][0xb90] ;  /* 0x0002e40000047ab9 */ /* 0x000fc60000000a00 */
[----:B------:R-:W3:Y:S01]  /*189c0*/  LDL R14, [R1+0x7c] ;  /* 0x00007c00010e7983 */ /* 0x000ee20000100800 */
[----:B------:R-:W0:Y:S01]  /*189d0*/  S2R R3, SR_TID.X ;  /* 0x0000000000037919 */ /* 0x000e220000002100 */
[----:B------:R-:W4:Y:S01]  /*189e0*/  S2R R15, SR_TID.X ;  /* 0x00000000000f7919 */ /* 0x000f220000002100 */
[----:B-1----:R-:W-:Y:S01]  /*189f0*/  @P1 SHF.R.U32.HI R7, RZ, R5, R4 ;  /* 0x00000005ff071219 */ /* 0x002fe20000011604 */
[----:B------:R-:W-:Y:S01]  /*18a00*/  IMAD R4, R36, UR4, RZ ;  /* 0x0000000424047c24 */ /* 0x000fe2000f8e02ff */
[----:B------:R-:W-:Y:S01]  /*18a10*/  SHF.R.S32.HI R38, RZ, 0x1f, R60 ;  /* 0x0000001fff267819 */ /* 0x000fe2000001143c */
[----:B-----5:R-:W-:Y:S01]  /*18a20*/  IMAD.MOV.U32 R2, RZ, RZ, R37 ;  /* 0x000000ffff027224 */ /* 0x020fe200078e0025 */
[----:B------:R1:W5:Y:S01]  /*18a30*/  LDL R48, [R1+0x88] ;  /* 0x0000880001307983 */ /* 0x0003620000100800 */
[----:B------:R-:W-:Y:S01]  /*18a40*/  IMAD R11, R58, UR5, R4 ;  /* 0x000000053a0b7c24 */ /* 0x000fe2000f8e0204 */
[----:B------:R-:W1:Y:S01]  /*18a50*/  @P1 LDC R45, c[0x0][0xbec] ;  /* 0x0002fb00ff2d1b82 */ /* 0x000e620000000800 */
[----:B0-----:R-:W-:-:S05]  /*18a60*/  VIADD R47, R3, 0xffffff80 ;  /* 0xffffff80032f7836 */ /* 0x001fca0000000000 */
[----:B------:R-:W-:-:S04]  /*18a70*/  SHF.R.S32.HI R50, RZ, 0x1f, R47 ;  /* 0x0000001fff327819 */ /* 0x000fc8000001142f */
[----:B------:R-:W-:Y:S02]  /*18a80*/  LEA.HI R50, R50, R47, RZ, 0x2 ;  /* 0x0000002f32327211 */ /* 0x000fe400078f10ff */
[----:B------:R-:W-:Y:S02]  /*18a90*/  SHF.R.S32.HI R3, RZ, 0x1f, R37 ;  /* 0x0000001fff037819 */ /* 0x000fe40000011425 */
[----:B------:R-:W-:Y:S01]  /*18aa0*/  SHF.R.S32.HI R50, RZ, 0x2, R50 ;  /* 0x00000002ff327819 */ /* 0x000fe20000011432 */
[----:B------:R-:W-:Y:S01]  /*18ab0*/  IMAD.WIDE.U32 R4, R58, UR4, R2 ;  /* 0x000000043a047c25 */ /* 0x000fe2000f8e0002 */
[----:B------:R-:W-:Y:S01]  /*18ac0*/  SEL R38, R38, RZ, !P2 ;  /* 0x000000ff26267207 */ /* 0x000fe20005000000 */
[----:B------:R-:W-:Y:S01]  /*18ad0*/  ULDC.64 UR4, c[0x0][0xb98] ;  /* 0x0002e60000047ab9 */ /* 0x000fe20000000a00 */
[----:B------:R-:W-:Y:S01]  /*18ae0*/  SEL R2, R60, RZ, !P2 ;  /* 0x000000ff3c027207 */ /* 0x000fe20005000000 */
[----:B------:R-:W-:Y:S02]  /*18af0*/  IMAD.IADD R5, R5, 0x1, R11 ;  /* 0x0000000105057824 */ /* 0x000fe400078e020b */
[----:B------:R-:W-:-:S02]  /*18b00*/  IMAD R11, R38, UR4, RZ ;  /* 0x00000004260b7c24 */ /* 0x000fc4000f8e02ff */
[----:B------:R-:W-:-:S04]  /*18b10*/  IMAD.WIDE.U32 R4, R2, UR4, R4 ;  /* 0x0000000402047c25 */ /* 0x000fc8000f8e0004 */
[----:B------:R-:W-:Y:S01]  /*18b20*/  IMAD R10, R2, UR5, R11 ;  /* 0x00000005020a7c24 */ /* 0x000fe2000f8e020b */
[----:B------:R-:W-:Y:S01]  /*18b30*/  SHF.R.S32.HI R11, RZ, 0x1f, R7 ;  /* 0x0000001fff0b7819 */ /* 0x000fe20000011407 */
[----:B------:R-:W-:Y:S01]  /*18b40*/  ULDC.64 UR4, c[0x0][0xb88] ;  /* 0x0002e20000047ab9 */ /* 0x000fe20000000a00 */
[----:B------:R-:W-:Y:S01]  /*18b50*/  IADD3 R4, P0, R7, R4, RZ ;  /* 0x0000000407047210 */ /* 0x000fe20007f1e0ff */
[----:B----4-:R-:W-:-:S03]  /*18b60*/  VIADD R30, R15, 0xffffff80 ;  /* 0xffffff800f1e7836 */ /* 0x010fc60000000000 */
[----:B------:R-:W-:Y:S02]  /*18b70*/  IADD3.X R5, R11, R5, R10, P0, !PT ;  /* 0x000000050b057210 */ /* 0x000fe400007fe40a */
[----:B------:R-:W-:-:S04]  /*18b80*/  SHF.R.S32.HI R15, RZ, 0x1f, R30 ;  /* 0x0000001fff0f7819 */ /* 0x000fc8000001141e */
[----:B------:R-:W-:-:S04]  /*18b90*/  LEA.HI R15, R15, R30, RZ, 0x7 ;  /* 0x0000001e0f0f7211 */ /* 0x000fc800078f38ff */
[----:B------:R-:W-:Y:S01]  /*18ba0*/  LOP3.LUT R15, R15, 0xffffff80, RZ, 0xc0, !PT ;  /* 0xffffff800f0f7812 */ /* 0x000fe200078ec0ff */
[----:B------:R-:W-:-:S04]  /*18bb0*/  IMAD R39, R39, R0, RZ ;  /* 0x0000000027277224 */ /* 0x000fc800078e02ff */
[----:B------:R-:W-:Y:S01]  /*18bc0*/  IMAD.IADD R15, R30, 0x1, -R15 ;  /* 0x000000011e0f7824 */ /* 0x000fe200078e0a0f */
[----:B------:R-:W-:-:S04]  /*18bd0*/  SHF.R.S32.HI R46, RZ, 0x1f, R47 ;  /* 0x0000001fff2e7819 */ /* 0x000fc8000001142f */
[----:B------:R-:W-:-:S04]  /*18be0*/  LEA.HI R46, R46, R47, RZ, 0x2 ;  /* 0x0000002f2e2e7211 */ /* 0x000fc800078f10ff */
[----:B------:R-:W-:-:S05]  /*18bf0*/  LOP3.LUT R46, R46, 0xfffffffc, RZ, 0xc0, !PT ;  /* 0xfffffffc2e2e7812 */ /* 0x000fca00078ec0ff */
[----:B------:R-:W-:Y:S02]  /*18c00*/  IMAD.IADD R46, R47, 0x1, -R46 ;  /* 0x000000012f2e7824 */ /* 0x000fe400078e0a2e */
[----:B------:R0:W5:Y:S01]  /*18c10*/  LDL R47, [R1+0x64] ;  /* 0x00006400012f7983 */ /* 0x0001620000100800 */
[----:B--2---:R-:W-:-:S04]  /*18c20*/  IMAD R9, R50, 0x20, R49 ;  /* 0x0000002032097824 */ /* 0x004fc800078e0231 */
[----:B------:R-:W-:-:S04]  /*18c30*/  IMAD.WIDE R24, R9, 0x2, R24 ;  /* 0x0000000209187825 */ /* 0x000fc800078e0218 */
[----:B------:R-:W-:-:S04]  /*18c40*/  IMAD.MOV R9, RZ, RZ, -R7 ;  /* 0x000000ffff097224 */ /* 0x000fc800078e0a07 */
[----:B------:R-:W-:-:S05]  /*18c50*/  IMAD R9, R0, R9, R13 ;  /* 0x0000000900097224 */ /* 0x000fca00078e020d */
[----:B------:R-:W-:Y:S01]  /*18c60*/  SHF.R.S32.HI R6, RZ, 0x1f, R9 ;  /* 0x0000001fff067819 */ /* 0x000fe20000011409 */
[----:B------:R-:W-:-:S04]  /*18c70*/  IMAD.WIDE.U32 R4, R9, UR4, R4 ;  /* 0x0000000409047c25 */ /* 0x000fc8000f8e0004 */
[----:B------:R-:W-:-:S04]  /*18c80*/  IMAD R6, R6, UR4, RZ ;  /* 0x0000000406067c24 */ /* 0x000fc8000f8e02ff */
[----:B------:R-:W-:Y:S01]  /*18c90*/  IMAD R7, R9, UR5, R6 ;  /* 0x0000000509077c24 */ /* 0x000fe2000f8e0206 */
[----:B------:R-:W-:Y:S02]  /*18ca0*/  ULDC.64 UR4, c[0x0][0xb50] ;  /* 0x0002d40000047ab9 */ /* 0x000fe40000000a00 */
[----:B------:R-:W-:Y:S01]  /*18cb0*/  LEA R6, P0, R4, UR4, 0x2 ;  /* 0x0000000404067c11 */ /* 0x000fe2000f8010ff */
[----:B------:R-:W-:-:S05]  /*18cc0*/  IMAD.IADD R5, R5, 0x1, R7 ;  /* 0x0000000105057824 */ /* 0x000fca00078e0207 */
[----:B------:R-:W-:Y:S01]  /*18cd0*/  LEA.HI.X R10, R4, UR5, R5, 0x2, P0 ;  /* 0x00000005040a7c11 */ /* 0x000fe200080f1405 */
[----:B------:R-:W-:Y:S01]  /*18ce0*/  SHFL.IDX PT, R40, R6, RZ, 0x1c1f ;  /* 0x001c1fff06287589 */ /* 0x000fe200000e0000 */
[----:B---3--:R-:W-:Y:S01]  /*18cf0*/  IMAD.IADD R14, R14, 0x1, R56 ;  /* 0x000000010e0e7824 */ /* 0x008fe200078e0238 */
[----:B------:R-:W-:Y:S01]  /*18d00*/  IADD3 R13, P2, R24, 0x1800, RZ ;  /* 0x00001800180d7810 */ /* 0x000fe20007f5e0ff */
[----:B------:R-:W-:Y:S01]  /*18d10*/  ULDC.64 UR4, c[0x0][0xaa0] ;  /* 0x0002a80000047ab9 */ /* 0x000fe20000000a00 */
[----:B------:R-:W2:Y:S04]  /*18d20*/  SHFL.IDX PT, R41, R10, RZ, 0x1c1f ;  /* 0x001c1fff0a297589 */ /* 0x000ea800000e0000 */
[----:B------:R-:W-:Y:S04]  /*18d30*/  SHFL.IDX PT, R42, R6, 0x1, 0x1c1f ;  /* 0x003c1f00062a7f89 */ /* 0x000fe800000e0000 */
[----:B------:R-:W3:Y:S01]  /*18d40*/  SHFL.IDX PT, R43, R10, 0x1, 0x1c1f ;  /* 0x003c1f000a2b7f89 */ /* 0x000ee200000e0000 */
[----:B------:R-:W-:Y:S01]  /*18d50*/  LOP3.LUT P0, RZ, R15, 0x3, RZ, 0xc0, !PT ;  /* 0x000000030fff7812 */ /* 0x000fe2000780c0ff */
[----:B------:R-:W-:-:S02]  /*18d60*/  VIADD R4, R14, 0x8 ;  /* 0x000000080e047836 */ /* 0x000fc40000000000 */
[----:B------:R-:W-:Y:S01]  /*18d70*/  IMAD.X R9, RZ, RZ, R25, P2 ;  /* 0x000000ffff097224 */ /* 0x000fe200010e0619 */
[-C--:B------:R-:W-:Y:S02]  /*18d80*/  ISETP.GE.OR P2, PT, R14, R39.reuse, P0 ;  /* 0x000000270e00720c */ /* 0x080fe40000746670 */
[----:B------:R-:W-:Y:S01]  /*18d90*/  ISETP.GE.OR P0, PT, R4, R39, P0 ;  /* 0x000000270400720c */ /* 0x000fe20000706670 */
[----:B------:R-:W-:Y:S02]  /*18da0*/  IMAD R44, R3, UR4, RZ ;  /* 0x00000004032c7c24 */ /* 0x000fe4000f8e02ff */
[----:B------:R-:W-:Y:S02]  /*18db0*/  IMAD R3, R46, 0x60, R50 ;  /* 0x000000602e037824 */ /* 0x000fe400078e0232 */
[----:B------:R0:W5:Y:S06]  /*18dc0*/  LDL R46, [R1+0x84] ;  /* 0x00008400012e7983 */ /* 0x00016c0000100800 */
[----:B--2---:R-:W-:Y:S04]  /*18dd0*/  @!P2 ST.E desc[UR42][R40.64], R20 ;  /* 0x000000142800a985 */ /* 0x004fe8000c10192a */
[----:B---3--:R2:W-:Y:S04]  /*18de0*/  @!P0 ST.E desc[UR42][R42.64], R21 ;  /* 0x000000152a008985 */ /* 0x0085e8000c10192a */
[----:B--2---:R0:W5:Y:S01]  /*18df0*/  LDL R43, [R1+0x68] ;  /* 0x00006800012b7983 */ /* 0x0041620000100800 */
[----:B------:R-:W2:Y:S01]  /*18e00*/  @P1 LDC R42, c[0x0][0xbf0] ;  /* 0x0002fc00ff2a1b82 */ /* 0x000ea20000000800 */
[----:B------:R-:W-:Y:S01]  /*18e10*/  LOP3.LUT R8, R13, 0x180, RZ, 0xc0, !PT ;  /* 0x000001800d087812 */ /* 0x000fe200078ec0ff */
[----:B------:R-:W-:-:S02]  /*18e20*/  IMAD R41, R37, UR5, R44 ;  /* 0x0000000525297c24 */ /* 0x000fc4000f8e022c */
[----:B------:R-:W-:Y:S01]  /*18e30*/  IMAD.WIDE.U32 R20, R37, UR4, RZ ;  /* 0x0000000425147c25 */ /* 0x000fe2000f8e00ff */
[----:B------:R-:W-:Y:S01]  /*18e40*/  SHF.R.U64 R8, R8, 0x3, RZ ;  /* 0x0000000308087819 */ /* 0x000fe200000012ff */
[----:B------:R-:W-:Y:S02]  /*18e50*/  ULDC.64 UR4, c[0x0][0xae8] ;  /* 0x0002ba0000047ab9 */ /* 0x000fe40000000a00 */
[----:B------:R-:W-:Y:S02]  /*18e60*/  IMAD.IADD R21, R21, 0x1, R41 ;  /* 0x0000000115157824 */ /* 0x000fe400078e0229 */
[----:B------:R-:W-:Y:S01]  /*18e70*/  IMAD R36, R36, UR4, RZ ;  /* 0x0000000424247c24 */ /* 0x000fe2000f8e02ff */
[----:B------:R-:W-:Y:S01]  /*18e80*/  LOP3.LUT R8, R8, R13, RZ, 0x3c, !PT ;  /* 0x0000000d08087212 */ /* 0x000fe200078e3cff */
[----:B------:R-:W-:Y:S01]  /*18e90*/  IMAD.IADD R40, R56, 0x1, R3 ;  /* 0x0000000138287824 */ /* 0x000fe200078e0203 */
[----:B------:R-:W-:Y:S01]  /*18ea0*/  IADD3 R13, P6, R24, 0x3000, RZ ;  /* 0x00003000180d7810 */ /* 0x000fe20007fde0ff */
[----:B------:R-:W-:Y:S01]  /*18eb0*/  IMAD R37, R58, UR5, R36 ;  /* 0x000000053a257c24 */ /* 0x000fe2000f8e0224 */
[----:B------:R-:W-:Y:S01]  /*18ec0*/  IADD3 R27, P5, R24, 0x4800, RZ ;  /* 0x00004800181b7810 */ /* 0x000fe20007fbe0ff */
[----:B------:R-:W-:Y:S01]  /*18ed0*/  IMAD.WIDE.U32 R20, R58, UR4, R20 ;  /* 0x000000043a147c25 */ /* 0x000fe2000f8e0014 */
[C---:B------:R-:W-:Y:S01]  /*18ee0*/  IADD3 R29, P4, R24.reuse, 0x6000, RZ ;  /* 0x00006000181d7810 */ /* 0x040fe20007f9e0ff */
[----:B------:R-:W-:Y:S01]  /*18ef0*/  ULDC.64 UR4, c[0x0][0xaf0] ;  /* 0x0002bc0000047ab9 */ /* 0x000fe20000000a00 */
[----:B------:R-:W-:Y:S01]  /*18f00*/  IADD3 R7, P3, R24, 0x7800, RZ ;  /* 0x0000780018077810 */ /* 0x000fe20007f7e0ff */
[----:B-1----:R-:W-:Y:S01]  /*18f10*/  @P1 IMAD.HI.U32 R3, R40, R45, RZ ;  /* 0x0000002d28031227 */ /* 0x002fe200078e00ff */
[----:B------:R-:W-:Y:S01]  /*18f20*/  LOP3.LUT R12, R13, 0x180, RZ, 0xc0, !PT ;  /* 0x000001800d0c7812 */ /* 0x000fe200078ec0ff */
[----:B------:R-:W5:Y:S01]  /*18f30*/  LD.E.128 R8, desc[UR42][R8.64] ;  /* 0x0000002a08087980 */ /* 0x000f62000c101d00 */
[----:B------:R-:W-:Y:S01]  /*18f40*/  LOP3.LUT R26, R27, 0x180, RZ, 0xc0, !PT ;  /* 0x000001801b1a7812 */ /* 0x000fe200078ec0ff */
[----:B------:R-:W-:Y:S01]  /*18f50*/  IMAD.IADD R21, R21, 0x1, R37 ;  /* 0x0000000115157824 */ /* 0x000fe200078e0225 */
[----:B------:R-:W-:-:S02]  /*18f60*/  LOP3.LUT R28, R29, 0x180, RZ, 0xc0, !PT ;  /* 0x000001801d1c7812 */ /* 0x000fc400078ec0ff */
[----:B------:R-:W-:Y:S01]  /*18f70*/  LOP3.LUT R5, R24, 0x180, RZ, 0xc0, !PT ;  /* 0x0000018018057812 */ /* 0x000fe200078ec0ff */
[----:B------:R-:W-:Y:S01]  /*18f80*/  IMAD.MOV.U32 R37, RZ, RZ, R40 ;  /* 0x000000ffff257224 */ /* 0x000fe200078e0028 */
[----:B------:R-:W-:Y:S01]  /*18f90*/  LOP3.LUT R6, R7, 0x180, RZ, 0xc0, !PT ;  /* 0x0000018007067812 */ /* 0x000fe200078ec0ff */
[----:B------:R-:W-:Y:S01]  /*18fa0*/  IMAD R41, R38, UR4, RZ ;  /* 0x0000000426297c24 */ /* 0x000fe2000f8e02ff */
[----:B--2---:R-:W-:Y:S02]  /*18fb0*/  @P1 SHF.R.U32.HI R37, RZ, R42, R3 ;  /* 0x0000002aff251219 */ /* 0x004fe40000011603 */
[----:B------:R-:W-:Y:S02]  /*18fc0*/  SHF.R.U64 R12, R12, 0x3, RZ ;  /* 0x000000030c0c7819 */ /* 0x000fe400000012ff */
[----:B------:R-:W-:Y:S02]  /*18fd0*/  SHF.R.U64 R26, R26, 0x3, RZ ;  /* 0x000000031a1a7819 */ /* 0x000fe400000012ff */
[----:B------:R-:W-:-:S02]  /*18fe0*/  SHF.R.U64 R28, R28, 0x3, RZ ;  /* 0x000000031c1c7819 */ /* 0x000fc400000012ff */
[----:B------:R-:W-:Y:S01]  /*18ff0*/  SHF.R.U64 R5, R5, 0x3, RZ ;  /* 0x0000000305057819 */ /* 0x000fe200000012ff */
[----:B------:R-:W-:Y:S01]  /*19000*/  IMAD R41, R2, UR5, R41 ;  /* 0x0000000502297c24 */ /* 0x000fe2000f8e0229 */
[----:B------:R-:W-:Y:S01]  /*19010*/  SHF.R.U64 R6, R6, 0x3, RZ ;  /* 0x0000000306067819 */ /* 0x000fe200000012ff */
[----:B------:R-:W-:Y:S01]  /*19020*/  IMAD.WIDE.U32 R2, R2, UR4, R20 ;  /* 0x0000000402027c25 */ /* 0x000fe2000f8e0014 */
[----:B------:R-:W-:Y:S01]  /*19030*/  LOP3.LUT R12, R12, R13, RZ, 0x3c, !PT ;  /* 0x0000000d0c0c7212 */ /* 0x000fe200078e3cff */
        /* <DEDUP_REMOVED lines=8> */
[----:B------:R-:W-:Y:S01]  /*190c0*/  IMAD.X R29, RZ, RZ, R25, P4 ;  /* 0x000000ffff1d7224 */ /* 0x000fe200020e0619 */
[----:B------:R-:W-:Y:S01]  /*190d0*/  SHF.R.S32.HI R20, RZ, 0x1f, R37 ;  /* 0x0000001fff147819 */ /* 0x000fe20000011425 */
[--C-:B------:R-:W-:Y:S01]  /*190e0*/  IMAD.X R33, RZ, RZ, R25.reuse, P3 ;  /* 0x000000ffff217224 */ /* 0x100fe200018e0619 */
[----:B------:R-:W5:Y:S01]  /*190f0*/  LD.E.128 R12, desc[UR42][R12.64] ;  /* 0x0000002a0c0c7980 */ /* 0x000f62000c101d00 */
[----:B------:R-:W-:-:S02]  /*19100*/  IMAD.MOV.U32 R5, RZ, RZ, R25 ;  /* 0x000000ffff057224 */ /* 0x000fc400078e0019 */
[----:B------:R-:W-:Y:S01]  /*19110*/  IMAD R21, R0, R21, R40 ;  /* 0x0000001500157224 */ /* 0x000fe200078e0228 */
[----:B------:R-:W5:Y:S01]  /*19120*/  LD.E.128 R24, desc[UR42][R26.64] ;  /* 0x0000002a1a187980 */ /* 0x000f62000c101d00 */
[----:B------:R-:W-:Y:S02]  /*19130*/  IMAD.IADD R3, R3, 0x1, R41 ;  /* 0x0000000103037824 */ /* 0x000fe400078e0229 */
[----:B------:R-:W-:Y:S01]  /*19140*/  IMAD R20, R20, UR4, RZ ;  /* 0x0000000414147c24 */ /* 0x000fe2000f8e02ff */
[----:B------:R-:W5:Y:S01]  /*19150*/  LD.E.128 R4, desc[UR42][R4.64] ;  /* 0x0000002a04047980 */ /* 0x000f62000c101d00 */
[----:B------:R-:W-:-:S03]  /*19160*/  SHF.R.S32.HI R0, RZ, 0x1f, R21 ;  /* 0x0000001fff007819 */ /* 0x000fc60000011415 */
[----:B------:R-:W5:Y:S01]  /*19170*/  LD.E.128 R28, desc[UR42][R28.64] ;  /* 0x0000002a1c1c7980 */ /* 0x000f62000c101d00 */
[----:B------:R-:W-:-:S03]  /*19180*/  IMAD R41, R37, UR5, R20 ;  /* 0x0000000525297c24 */ /* 0x000fc6000f8e0214 */
[----:B------:R-:W5:Y:S01]  /*19190*/  LD.E.128 R32, desc[UR42][R32.64] ;  /* 0x0000002a20207980 */ /* 0x000f62000c101d00 */
[----:B------:R-:W-:Y:S01]  /*191a0*/  IMAD.WIDE.U32 R2, R37, UR4, R2 ;  /* 0x0000000425027c25 */ /* 0x000fe2000f8e0002 */
[----:B------:R-:W-:Y:S01]  /*191b0*/  ULDC.64 UR4, c[0x0][0xad8] ;  /* 0x0002b60000047ab9 */ /* 0x000fe20000000a00 */
        /* <DEDUP_REMOVED lines=8> */
[----:B------:R-:W-:Y:S02]  /*19240*/  IMAD.IADD R44, R50, 0x1, R56 ;  /* 0x00000001322c7824 */ /* 0x000fe400078e0238 */
        /* <DEDUP_REMOVED lines=19> */
[----:B------:R-:W-:Y:S02]  /*19380*/  @!P2 LEA R40, P4, R43, R20, 0x1 ;  /* 0x000000142b28a211 */ /* 0x000fe400078808ff */
[----:B--2---:R-:W-:Y:S01]  /*19390*/  @!P0 IMAD.WIDE R2, R49, 0x2, R20 ;  /* 0x0000000231028825 */ /* 0x004fe200078e0214 */
[-C--:B------:R-:W-:Y:S02]  /*193a0*/  @!P1 LEA.HI.X R37, R47, R21.reuse, R48, 0x1, P3 ;  /* 0x000000152f259211 */ /* 0x080fe400018f0c30 */
[----:B------:R-:W-:Y:S02]  /*193b0*/  @!P2 LEA.HI.X R41, R43, R21, R46, 0x1, P4 ;  /* 0x000000152b29a211 */ /* 0x000fe400020f0c2e */
[----:B------:R3:W-:Y:S04]  /*193c0*/  @!P0 ST.E.128 desc[UR42][R2.64], R4 ;  /* 0x0000000402008985 */ /* 0x0007e8000c101d2a */
[----:B------:R3:W-:Y:S04]  /*193d0*/  @!P1 ST.E.128 desc[UR42][R36.64], R12 ;  /* 0x0000000c24009985 */ /* 0x0007e8000c101d2a */
[----:B------:R3:W-:Y:S02]  /*193e0*/  @!P2 ST.E.128 desc[UR42][R40.64], R28 ;  /* 0x0000001c2800a985 */ /* 0x0007e4000c101d2a */
.L_x_1471:
[----:B------:R-:W-:Y:S05]  /*193f0*/  BSYNC B1 ;  /* 0x0000000000017941 */ /* 0x000fea0003800000 */
.L_x_1470:
        /* <DEDUP_REMOVED lines=8> */
[----:B----4-:R-:W-:Y:S02]  /*19480*/  @!P2 LEA R6, P0, R47, R4, 0x1 ;  /* 0x000000042f06a211 */ /* 0x010fe400078008ff */
        /* <DEDUP_REMOVED lines=10> */
.L_x_1468:
[----:B------:R-:W2:Y:S01]  /*19530*/  LDL R9, [R1+0x5c] ;  /* 0x00005c0001097983 */ /* 0x000ea20000100800 */
[----:B------:R-:W-:Y:S01]  /*19540*/  ULDC.64 UR4, c[0x0][0xc00] ;  /* 0x0003000000047ab9 */ /* 0x000fe20000000a00 */
[----:B0-----:R-:W2:Y:S01]  /*19550*/  LDC.64 R2, c[0x0][0xc00] ;  /* 0x00030000ff027b82 */ /* 0x001ea20000000a00 */
[----:B------:R-:W-:Y:S01]  /*19560*/  ISETP.NE.U32.AND P0, PT, RZ, UR4, PT ;  /* 0x00000004ff007c0c */ /* 0x000fe2000bf05070 */
[----:B------:R-:W-:-:S03]  /*19570*/  IMAD.MOV.U32 R6, RZ, RZ, RZ ;  /* 0x000000ffff067224 */ /* 0x000fc600078e00ff */
[----:B------:R-:W-:Y:S01]  /*19580*/  ISETP.NE.AND.EX P0, PT, RZ, UR5, PT, P0 ;  /* 0x00000005ff007c0c */ /* 0x000fe2000bf05300 */
[----:B------:R-:W-:Y:S02]  /*19590*/  ULDC.64 UR4, c[0x0][0xc08] ;  /* 0x0003020000047ab9 */ /* 0x000fe40000000a00 */
[----:B------:R-:W-:Y:S01]  /*195a0*/  ISETP.NE.U32.AND P1, PT, RZ, UR4, PT ;  /* 0x00000004ff007c0c */ /* 0x000fe2000bf25070 */
[----:B------:R-:W0:Y:S03]  /*195b0*/  LDC R25, c[0x0][0xbe8] ;  /* 0x0002fa00ff197b82 */ /* 0x000e260000000800 */
[----:B------:R-:W-:-:S13]  /*195c0*/  ISETP.NE.AND.EX P1, PT, RZ, UR5, PT, P1 ;  /* 0x00000005ff007c0c */ /* 0x000fda000bf25310 */
[----:B------:R-:W3:Y:S01]  /*195d0*/  @P1 LDC.64 R4, c[0x0][0xc08] ;  /* 0x00030200ff041b82 */ /* 0x000ee20000000a00 */
[----:B------:R-:W-:Y:S02]  /*195e0*/  ULDC UR4, c[0x0][0xa88] ;  /* 0x0002a20000047ab9 */ /* 0x000fe40000000800 */
[----:B------:R-:W-:Y:S01]  /*195f0*/  IMAD.U32 R0, RZ, RZ, UR4 ;  /* 0x00000004ff007e24 */ /* 0x000fe2000f8e00ff */
[----:B------:R-:W4:Y:S01]  /*19600*/  S2R R8, SR_TID.X ;  /* 0x0000000000087919 */ /* 0x000f220000002100 */
[----:B--2---:R-:W-:-:S04]  /*19610*/  IMAD.WIDE R2, R9, 0x4, R2 ;  /* 0x0000000409027825 */ /* 0x004fc800078e0202 */
[----:B---3--:R-:W-:Y:S01]  /*19620*/  @P1 IMAD.WIDE R4, R9, 0x4, R4 ;  /* 0x0000000409041825 */ /* 0x008fe200078e0204 */
[----:B------:R2:W5:Y:S04]  /*19630*/  @P0 LDG.E R6, desc[UR42][R2.64] ;  /* 0x0000002a02060981 */ /* 0x000568000c1e1900 */
[----:B------:R2:W5:Y:S01]  /*19640*/  @P1 LDG.E R0, desc[UR42][R4.64] ;  /* 0x0000002a04001981 */ /* 0x000562000c1e1900 */
[----:B0-----:R-:W-:Y:S01]  /*19650*/  ISETP.NE.AND P2, PT, R25, 0x1, PT ;  /* 0x000000011900780c */ /* 0x001fe20003f45270 */
[----:B----4-:R-:W-:Y:S01]  /*19660*/  VIADD R30, R8, 0xffffff80 ;  /* 0xffffff80081e7836 */ /* 0x010fe20000000000 */
[----:B------:R-:W-:-:S04]  /*19670*/  SHF.R.S32.HI R7, RZ, 0x1f, R9 ;  /* 0x0000001fff077819 */ /* 0x000fc80000011409 */
[----:B------:R-:W-:-:S07]  /*19680*/  ISETP.GE.AND P3, PT, R30, 0xc0, PT ;  /* 0x000000c01e00780c */ /* 0x000fce0003f66270 */
[----:B------:R-:W0:Y:S01]  /*19690*/  @P2 LDC R27, c[0x0][0xbec] ;  /* 0x0002fb00ff1b2b82 */ /* 0x000e220000000800 */
[----:B--2---:R-:W-:Y:S05]  /*196a0*/  @P1 BRA `(.L_x_1473) ;  /* 0x0000000000101947 */ /* 0x004fea0003800000 */
[----:B------:R-:W-:Y:S05]  /*196b0*/  @!P0 BRA `(.L_x_1473) ;  /* 0x00000000000c8947 */ /* 0x000fea0003800000 */
[----:B------:R-:W2:Y:S04]  /*196c0*/  LDG.E R5, desc[UR42][R2.64] ;  /* 0x0000002a02057981 */ /* 0x000ea8000c1e1900 */
[----:B-----5:R-:W2:Y:S02]  /*196d0*/  LDG.E R0, desc[UR42][R2.64+0x4] ;  /* 0x0000042a02007981 */ /* 0x020ea4000c1e1900 */
[----:B--2---:R-:W-:-:S07]  /*196e0*/  IMAD.IADD R0, R0, 0x1, -R5 ;  /* 0x0000000100007824 */ /* 0x004fce00078e0a05 */
.L_x_1473:
[----:B------:R-:W2:Y:S04]  /*196f0*/  LDL R29, [R1+0x58] ;  /* 0x00005800011d7983 */ /* 0x000ea80000100800 */
[----:B------:R3:W5:Y:S01]  /*19700*/  LDL R28, [R1+0x2c] ;  /* 0x00002c00011c7983 */ /* 0x0007620000100800 */
[----:B------:R-:W-:Y:S01]  /*19710*/  BSSY B1, `(.L_x_1474) ;  /* 0x000002c000017945 */ /* 0x000fe20003800000 */
[----:B------:R-:W-:Y:S02]  /*19720*/  SEL R13, R9, RZ, !P0 ;  /* 0x000000ff090d7207 */ /* 0x000fe40004000000 */
[----:B------:R-:W-:Y:S02]  /*19730*/  SEL R12, R7, RZ, !P0 ;  /* 0x000000ff070c7207 */ /* 0x000fe40004000000 */
[----:B-----5:R-:W-:-:S02]  /*19740*/  SHF.R.S32.HI R11, RZ, 0x1f, R6 ;  /* 0x0000001fff0b7819 */ /* 0x020fc40000011406 */
[----:B--2---:R-:W-:Y:S01]  /*19750*/  SHF.R.S32.HI R10, RZ, 0x1f, R29 ;  /* 0x0000001fff0a7819 */ /* 0x004fe2000001141d */
[----:B---3--:R-:W-:Y:S06]  /*19760*/  @P3 BRA `(.L_x_1475) ;  /* 0x0000000000983947 */ /* 0x008fec0003800000 */
[----:B------:R-:W2:Y:S01]  /*19770*/  LDC R9, c[0x0][0xbe8] ;  /* 0x0002fa00ff097b82 */ /* 0x000ea20000000800 */
[----:B------:R-:W-:Y:S01]  /*19780*/  IADD3 R8, R28, -0x80, R8 ;  /* 0xffffff801c087810 */ /* 0x000fe20007ffe008 */
[----:B--2---:R-:W-:-:S05]  /*19790*/  IMAD R2, R0, R9, RZ ;  /* 0x0000000900027224 */ /* 0x004fca00078e02ff */
[----:B------:R-:W-:-:S13]  /*197a0*/  ISETP.GE.AND P0, PT, R8, R2, PT ;  /* 0x000000020800720c */ /* 0x000fda0003f06270 */
[----:B------:R-:W-:Y:S05]  /*197b0*/  @P0 BRA `(.L_x_1475) ;  /* 0x0000000000840947 */ /* 0x000fea0003800000 */
[----:B------:R-:W-:Y:S01]  /*197c0*/  ISETP.NE.AND P0, PT, R9, 0x1, PT ;  /* 0x000000010900780c */ /* 0x000fe20003f05270 */
[----:B------:R-:W-:Y:S01]  /*197d0*/  ULDC.64 UR4, c[0x0][0xb90] ;  /* 0x0002e40000047ab9 */ /* 0x000fe20000000a00 */
[----:B------:R-:W-:Y:S02]  /*197e0*/  IMAD.MOV.U32 R2, RZ, RZ, R6 ;  /* 0x000000ffff027224 */ /* 0x000fe400078e0006 */
[----:B------:R-:W-:Y:S02]  /*197f0*/  IMAD R7, R10, UR4, RZ ;  /* 0x000000040a077c24 */ /* 0x000fe4000f8e02ff */
[----:B------:R-:W-:Y:S02]  /*19800*/  IMAD.MOV.U32 R3, RZ, RZ, R11 ;  /* 0x000000ffff037224 */ /* 0x000fe400078e000b */
[----:B------:R-:W-:Y:S02]  /*19810*/  IMAD.MOV.U32 R5, RZ, RZ, R8 ;  /* 0x000000ffff057224 */ /* 0x000fe400078e0008 */
[----:B------:R-:W-:-:S03]  /*19820*/  IMAD.WIDE.U32 R2, R29, UR4, R2 ;  /* 0x000000041d027c25 */ /* 0x000fc6000f8e0002 */
[----:B------:R-:W2:Y:S01]  /*19830*/  @P0 LDC R15, c[0x0][0xbec] ;  /* 0x0002fb00ff0f0b82 */ /* 0x000ea20000000800 */
[----:B------:R-:W-:Y:S01]  /*19840*/  IMAD R7, R29, UR5, R7 ;  /* 0x000000051d077c24 */ /* 0x000fe2000f8e0207 */
[----:B------:R-:W-:-:S03]  /*19850*/  ULDC.64 UR4, c[0x0][0xb98] ;  /* 0x0002e60000047ab9 */ /* 0x000fc60000000a00 */
[----:B------:R-:W-:-:S03]  /*19860*/  IMAD.IADD R3, R3, 0x1, R7 ;  /* 0x0000000103037824 */ /* 0x000fc600078e0207 */
[----:B------:R-:W3:Y:S01]  /*19870*/  @P0 LDC R21, c[0x0][0xbf0] ;  /* 0x0002fc00ff150b82 */ /* 0x000ee20000000800 */
[----:B------:R-:W-:-:S04]  /*19880*/  IMAD.WIDE.U32 R2, R13, UR4, R2 ;  /* 0x000000040d027c25 */ /* 0x000fc8000f8e0002 */
[----:B--2---:R-:W-:-:S05]  /*19890*/  @P0 IMAD.HI.U32 R4, R8, R15, RZ ;  /* 0x0000000f08040227 */ /* 0x004fca00078e00ff */
[----:B---3--:R-:W-:Y:S01]  /*198a0*/  @P0 SHF.R.U32.HI R5, RZ, R21, R4 ;  /* 0x00000015ff050219 */ /* 0x008fe20000011604 */
        /* <DEDUP_REMOVED lines=18> */
.L_x_1475:
[----:B------:R-:W-:Y:S05]  /*199d0*/  BSYNC B1 ;  /* 0x0000000000017941 */ /* 0x000fea0003800000 */
.L_x_1474:
[----:B------:R3:W5:Y:S04]  /*199e0*/  LDL R14, [R1+0x68] ;  /* 0x00006800010e7983 */ /* 0x0007680000100800 */
[----:B------:R3:W5:Y:S04]  /*199f0*/  LDL R15, [R1+0x84] ;  /* 0x00008400010f7983 */ /* 0x0007680000100800 */
[----:B------:R3:W5:Y:S04]  /*19a00*/  LDL R20, [R1+0x64] ;  /* 0x0000640001147983 */ /* 0x0007680000100800 */
[----:B------:R3:W5:Y:S04]  /*19a10*/  LDL R21, [R1+0x88] ;  /* 0x0000880001157983 */ /* 0x0007680000100800 */
[----:B------:R3:W5:Y:S01]  /*19a20*/  LDL R24, [R1+0x54] ;  /* 0x0000540001187983 */ /* 0x0007620000100800 */
[--C-:B--2---:R-:W-:Y:S01]  /*19a30*/  SHF.R.S32.HI R4, RZ, 0x1f, R30.reuse ;  /* 0x0000001fff047819 */ /* 0x104fe2000001141e */
[----:B------:R-:W2:Y:S01]  /*19a40*/  @P2 LDC R9, c[0x0][0xbf0] ;  /* 0x0002fc00ff092b82 */ /* 0x000ea20000000800 */
        /* <DEDUP_REMOVED lines=15> */
[----:B------:R-:W-:Y:S02]  /*19b40*/  IMAD.IADD R8, R28, 0x1, R6 ;  /* 0x000000011c087824 */ /* 0x000fe400078e0206 */
[----:B------:R-:W-:-:S02]  /*19b50*/  IMAD R7, R29, UR5, R4 ;  /* 0x000000051d077c24 */ /* 0x000fc4000f8e0204 */
[----:B0-----:R-:W-:-:S04]  /*19b60*/  @P2 IMAD.HI.U32 R4, R8, R27, RZ ;  /* 0x0000001b08042227 */ /* 0x001fc800078e00ff */
[----:B------:R-:W-:Y:S01]  /*19b70*/  IMAD.WIDE.U32 R2, R29, UR4, R2 ;  /* 0x000000041d027c25 */ /* 0x000fe2000f8e0002 */
[----:B------:R-:W-:-:S03]  /*19b80*/  ULDC.64 UR4, c[0x0][0xaf0] ;  /* 0x0002bc0000047ab9 */ /* 0x000fc60000000a00 */
[----:B------:R-:W-:Y:S01]  /*19b90*/  IMAD.MOV.U32 R5, RZ, RZ, R8 ;  /* 0x000000ffff057224 */ /* 0x000fe200078e0008 */
[----:B--2---:R-:W-:Y:S01]  /*19ba0*/  @P2 SHF.R.U32.HI R5, RZ, R9, R4 ;  /* 0x00000009ff052219 */ /* 0x004fe20000011604 */
        /* <DEDUP_REMOVED lines=17> */
[----:B------:R-:W-:Y:S02]  /*19cc0*/  IMAD.IADD R0, R26, 0x1, R28 ;  /* 0x000000011a007824 */ /* 0x000fe400078e021c */
[C---:B------:R-:W-:Y:S02]  /*19cd0*/  IMAD R5, R7.reuse, UR5, R4 ;  /* 0x0000000507057c24 */ /* 0x040fe4000f8e0204 */
[----:B------:R-:W-:Y:S01]  /*19ce0*/  IMAD.WIDE.U32 R2, R7, UR4, R2 ;  /* 0x0000000407027c25 */ /* 0x000fe2000f8e0002 */
[----:B------:R-:W-:Y:S01]  /*19cf0*/  ISETP.GE.AND P0, PT, R0, R25, PT ;  /* 0x000000190000720c */ /* 0x000fe20003f06270 */
[----:B------:R-:W-:-:S02]  /*19d00*/  ULDC.64 UR4, c[0x0][0xa80] ;  /* 0x0002a00000047ab9 */ /* 0x000fc40000000a00 */
[----:B------:R-:W-:Y:S01]  /*19d10*/  IMAD.IADD R3, R3, 0x1, R5 ;  /* 0x0000000103037824 */ /* 0x000fe200078e0205 */
[----:B------:R-:W-:-:S04]  /*19d20*/  LEA R4, P1, R2, UR4, 0x1 ;  /* 0x0000000402047c11 */ /* 0x000fc8000f8208ff */
[----:B------:R-:W-:Y:S02]  /*19d30*/  LEA.HI.X R5, R2, UR5, R3, 0x1, P1 ;  /* 0x0000000502057c11 */ /* 0x000fe400088f0c03 */
[----:B------:R3:W0:Y:S04]  /*19d40*/  SHFL.IDX PT, R2, R4, RZ, 0x1c1f ;  /* 0x001c1fff04027589 */ /* 0x00062800000e0000 */
[----:B------:R3:W2:Y:S01]  /*19d50*/  SHFL.IDX PT, R3, R5, RZ, 0x1c1f ;  /* 0x001c1fff05037589 */ /* 0x0006a200000e0000 */
[----:B------:R-:W-:Y:S05]  /*19d60*/  @P0 BRA `(.L_x_1477) ;  /* 0x0000000000300947 */ /* 0x000fea0003800000 */
[----:B------:R-:W-:Y:S02]  /*19d70*/  ULDC UR4, c[0x0][0xac8] ;  /* 0x0002b20000047ab9 */ /* 0x000fe40000000800 */
[----:B-----5:R-:W-:Y:S02]  /*19d80*/  ISETP.GE.AND P3, PT, R20, UR4, PT ;  /* 0x0000000414007c0c */ /* 0x020fe4000bf66270 */
[----:B------:R-:W-:Y:S02]  /*19d90*/  ISETP.GE.AND P4, PT, R14, UR4, PT ;  /* 0x000000040e007c0c */ /* 0x000fe4000bf86270 */
[----:B------:R-:W-:-:S09]  /*19da0*/  ISETP.GE.AND P2, PT, R24, UR4, PT ;  /* 0x0000000418007c0c */ /* 0x000fd2000bf46270 */
[-C--:B0-----:R-:W-:Y:S02]  /*19db0*/  @!P3 LEA R8, P0, R20, R2.reuse, 0x1 ;  /* 0x000000021408b211 */ /* 0x081fe400078008ff */
[----:B------:R-:W-:Y:S02]  /*19dc0*/  @!P4 LEA R10, P1, R14, R2, 0x1 ;  /* 0x000000020e0ac211 */ /* 0x000fe400078208ff */
[----:B--2---:R-:W-:Y:S01]  /*19dd0*/  @!P2 IMAD.WIDE R6, R24, 0x2, R2 ;  /* 0x000000021806a825 */ /* 0x004fe200078e0202 */
[-C--:B------:R-:W-:Y:S02]  /*19de0*/  @!P3 LEA.HI.X R9, R20, R3.reuse, R21, 0x1, P0 ;  /* 0x000000031409b211 */ /* 0x080fe400000f0c15 */
[----:B------:R-:W-:Y:S02]  /*19df0*/  @!P4 LEA.HI.X R11, R14, R3, R15, 0x1, P1 ;  /* 0x000000030e0bc211 */ /* 0x000fe400008f0c0f */
[----:B------:R4:W-:Y:S04]  /*19e00*/  @!P2 ST.E.128 desc[UR42][R6.64], RZ ;  /* 0x000000ff0600a985 */ /* 0x0009e8000c101d2a */
[----:B------:R4:W-:Y:S04]  /*19e10*/  @!P3 ST.E.128 desc[UR42][R8.64], RZ ;  /* 0x000000ff0800b985 */ /* 0x0009e8000c101d2a */
[----:B------:R4:W-:Y:S02]  /*19e20*/  @!P4 ST.E.128 desc[UR42][R10.64], RZ ;  /* 0x000000ff0a00c985 */ /* 0x0009e4000c101d2a */
.L_x_1477:
[----:B------:R-:W-:Y:S05]  /*19e30*/  BSYNC B1 ;  /* 0x0000000000017941 */ /* 0x000fea0003800000 */
.L_x_1476:
[----:B------:R-:W-:Y:S01]  /*19e40*/  VIADD R0, R0, 0x60 ;  /* 0x0000006000007836 */ /* 0x000fe20000000000 */
[----:B--2---:R2:W1:Y:S04]  /*19e50*/  SHFL.IDX PT, R3, R5, 0x1, 0x1c1f ;  /* 0x003c1f0005037f89 */ /* 0x00446800000e0000 */
[----:B------:R-:W-:Y:S01]  /*19e60*/  ISETP.GE.AND P0, PT, R0, R25, PT ;  /* 0x000000190000720c */ /* 0x000fe20003f06270 */
[----:B0-----:R2:W0:-:S12]  /*19e70*/  SHFL.IDX PT, R2, R4, 0x1, 0x1c1f ;  /* 0x003c1f0004027f89 */ /* 0x00141800000e0000 */
[----:B--2---:R-:W-:Y:S05]  /*19e80*/  @P0 BRA `(.L_x_1472) ;  /* 0x0000000000300947 */ /* 0x004fea0003800000 */
[----:B------:R-:W-:Y:S02]  /*19e90*/  ULDC UR4, c[0x0][0xac8] ;  /* 0x0002b20000047ab9 */ /* 0x000fe40000000800 */
[----:B-----5:R-:W-:Y:S02]  /*19ea0*/  ISETP.GE.AND P3, PT, R20, UR4, PT ;  /* 0x0000000414007c0c */ /* 0x020fe4000bf66270 */
[----:B------:R-:W-:Y:S02]  /*19eb0*/  ISETP.GE.AND P4, PT, R14, UR4, PT ;  /* 0x000000040e007c0c */ /* 0x000fe4000bf86270 */
[----:B------:R-:W-:-:S09]  /*19ec0*/  ISETP.GE.AND P2, PT, R24, UR4, PT ;  /* 0x0000000418007c0c */ /* 0x000fd2000bf46270 */
[-C--:B0---4-:R-:W-:Y:S02]  /*19ed0*/  @!P3 LEA R6, P0, R20, R2.reuse, 0x1 ;  /* 0x000000021406b211 */ /* 0x091fe400078008ff */
[----:B------:R-:W-:Y:S02]  /*19ee0*/  @!P4 LEA R8, P1, R14, R2, 0x1 ;  /* 0x000000020e08c211 */ /* 0x000fe400078208ff */
[----:B-1-3--:R-:W-:Y:S01]  /*19ef0*/  @!P2 IMAD.WIDE R4, R24, 0x2, R2 ;  /* 0x000000021804a825 */ /* 0x00afe200078e0202 */
[-C--:B------:R-:W-:Y:S02]  /*19f00*/  @!P3 LEA.HI.X R7, R20, R3.reuse, R21, 0x1, P0 ;  /* 0x000000031407b211 */ /* 0x080fe400000f0c15 */
[----:B------:R-:W-:Y:S02]  /*19f10*/  @!P4 LEA.HI.X R9, R14, R3, R15, 0x1, P1 ;  /* 0x000000030e09c211 */ /* 0x000fe400008f0c0f */
[----:B------:R2:W-:Y:S04]  /*19f20*/  @!P2 ST.E.128 desc[UR42][R4.64], RZ ;  /* 0x000000ff0400a985 */ /* 0x0005e8000c101d2a */
[----:B------:R2:W-:Y:S04]  /*19f30*/  @!P3 ST.E.128 desc[UR42][R6.64], RZ ;  /* 0x000000ff0600b985 */ /* 0x0005e8000c101d2a */
[----:B------:R2:W-:Y:S02]  /*19f40*/  @!P4 ST.E.128 desc[UR42][R8.64], RZ ;  /* 0x000000ff0800c985 */ /* 0x0005e4000c101d2a */
.L_x_1472:
[----:B------:R-:W-:Y:S05]  /*19f50*/  BSYNC B0 ;  /* 0x0000000000007941 */ /* 0x000fea0003800000 */
.L_x_1467:
[----:B------:R-:W-:Y:S02]  /*19f60*/  ULDC UR4, c[0x0][0xc3c] ;  /* 0x00030f0000047ab9 */ /* 0x000fe40000000800 */
[----:B-1----:R-:W-:-:S13]  /*19f70*/  ISETP.GE.AND P0, PT, R155, UR4, PT ;  /* 0x000000049b007c0c */ /* 0x002fda000bf06270 */
[----:B------:R-:W-:Y:S05]  /*19f80*/  @!P0 BRA `(.L_x_1478) ;  /* 0xfffffe7000808947 */ /* 0x000fea000383ffff */
[----:B------:R-:W-:Y:S05]  /*19f90*/  BRA `(.L_x_1279) ;  /* 0x0000007800507947 */ /* 0x000fea0003800000 */
.L_x_1277:
        /* <DEDUP_REMOVED lines=10> */
[----:B------:R0:W1:Y:S01]  /*1a040*/  @P0 LDS.128 R16, [R2+0x19cd0] ;  /* 0x019cd00002100984 */ /* 0x0000620000000c00 */
[----:B------:R-:W-:Y:S06]  /*1a050*/  @P0 BAR.ARV 0x4, 0x200 ;  /* 0x0108000000000b1d */ /* 0x000fec0000002000 */
[----:B------:R-:W-:Y:S05]  /*1a060*/  @P0 BRA `(.L_x_1479) ;  /* 0x0000000800880947 */ /* 0x000fea0003800000 */
[----:B------:R-:W2:Y:S01]  /*1a070*/  S2R R4, SR_TID.X ;  /* 0x0000000000047919 */ /* 0x000ea20000002100 */
[----:B------:R-:W-:Y:S01]  /*1a080*/  ULDC UR4, c[0x0][0xc3c] ;  /* 0x00030f0000047ab9 */ /* 0x000fe20000000800 */
[----:B------:R-:W3:Y:S01]  /*1a090*/  S2UR UR6, SR_CTAID.X ;  /* 0x00000000000679c3 */ /* 0x000ee20000002500 */
[----:B------:R-:W-:Y:S01]  /*1a0a0*/  ULDC UR5, c[0x0][0xc38] ;  /* 0x00030e0000057ab9 */ /* 0x000fe20000000800 */
[----:B--2---:R-:W-:Y:S01]  /*1a0b0*/  LOP3.LUT R5, R4, 0x1f, RZ, 0xc0, !PT ;  /* 0x0000001f04057812 */ /* 0x004fe200078ec0ff */
[----:B------:R-:W-:-:S03]  /*1a0c0*/  IMAD.MOV.U32 R4, RZ, RZ, RZ ;  /* 0x000000ffff047224 */ /* 0x000fc600078e00ff */
[----:B------:R-:W-:-:S04]  /*1a0d0*/  ISETP.NE.AND P0, PT, R5, 0x1f, PT ;  /* 0x0000001f0500780c */ /* 0x000fc80003f05270 */
[----:B------:R-:W-:-:S13]  /*1a0e0*/  ISETP.GE.OR P1, PT, R5, UR4, !P0 ;  /* 0x0000000405007c0c */ /* 0x000fda000c726670 */
[----:B0-----:R-:W0:Y:S02]  /*1a0f0*/  @!P1 LDC.64 R2, c[0x0][0xc80] ;  /* 0x00032000ff029b82 */ /* 0x001e240000000a00 */
[----:B0-----:R-:W-:-:S05]  /*1a100*/  @!P1 IMAD.WIDE.U32 R2, R5, 0x4, R2 ;  /* 0x0000000405029825 */ /* 0x001fca00078e0002 */
[----:B------:R-:W2:Y:S01]  /*1a110*/  @!P1 LDG.E R4, desc[UR42][R2.64] ;  /* 0x0000002a02049981 */ /* 0x000ea2000c1e1900 */
[C---:B------:R-:W-:Y:S01]  /*1a120*/  ISETP.NE.AND P1, PT, R5.reuse, RZ, PT ;  /* 0x000000ff0500720c */ /* 0x040fe20003f25270 */
[----:B------:R-:W-:Y:S01]  /*1a130*/  UMOV UR4, URZ ;  /* 0x0000003f00047c82 */ /* 0x000fe20008000000 */
[C---:B------:R-:W-:Y:S01]  /*1a140*/  ISETP.GE.U32.AND P2, PT, R5.reuse, 0x2, PT ;  /* 0x000000020500780c */ /* 0x040fe20003f46070 */
[----:B-1----:R-:W-:Y:S01]  /*1a150*/  IMAD.MOV.U32 R16, RZ, RZ, RZ ;  /* 0x000000ffff107224 */ /* 0x002fe200078e00ff */
        /* <DEDUP_REMOVED lines=21> */
[----:B---3--:R-:W-:-:S13]  /*1a2b0*/  ISETP.GT.AND P6, PT, R6, UR6, PT ;  /* 0x0000000606007c0c */ /* 0x008fda000bfc4270 */
[----:B------:R-:W-:Y:S05]  /*1a2c0*/  @P6 BRA `(.L_x_1480) ;  /* 0x00000000009c6947 */ /* 0x000fea0003800000 */
[----:B------:R-:W0:Y:S01]  /*1a2d0*/  LDC R7, c[0x0][0xc3c] ;  /* 0x00030f00ff077b82 */ /* 0x000e220000000800 */
[----:B------:R-:W-:Y:S01]  /*1a2e0*/  IMAD.MOV.U32 R6, RZ, RZ, R3 ;  /* 0x000000ffff067224 */ /* 0x000fe200078e0003 */
[----:B------:R-:W-:Y:S01]  /*1a2f0*/  UMOV UR4, URZ ;  /* 0x0000003f00047c82 */ /* 0x000fe20008000000 */
[----:B------:R-:W-:Y:S01]  /*1a300*/  ULDC UR7, c[0x0][0xc3c] ;  /* 0x00030f0000077ab9 */ /* 0x000fe20000000800 */
[----:B------:R-:W-:-:S05]  /*1a310*/  ULDC UR5, c[0x0][0xc38] ;  /* 0x00030e0000057ab9 */ /* 0x000fca0000000800 */
.L_x_1484:
[----:B------:R-:W-:Y:S01]  /*1a320*/  UIADD3 UR4, UR4, 0x1f, URZ ;  /* 0x0000001f04047890 */ /* 0x000fe2000fffe03f */
[----:B------:R-:W-:-:S05]  /*1a330*/  IMAD.U32 R19, RZ, RZ, UR7 ;  /* 0x00000007ff137e24 */ /* 0x000fca000f8e00ff */
[----:B0-----:R-:W-:-:S13]  /*1a340*/  ISETP.LE.AND P6, PT, R7, UR4, PT ;  /* 0x0000000407007c0c */ /* 0x001fda000bfc3270 */
[----:B------:R-:W-:Y:S05]  /*1a350*/  @P6 BRA `(.L_x_1481) ;  /* 0x0000000400a86947 */ /* 0x000fea0003800000 */
[----:B------:R-:W-:Y:S01]  /*1a360*/  VIADD R8, R5, UR4 ;  /* 0x0000000405087c36 */ /* 0x000fe20008000000 */
[----:B------:R-:W-:Y:S01]  /*1a370*/  BSSY B0, `(.L_x_1482) ;  /* 0x0000007000007945 */ /* 0x000fe20003800000 */
[----:B------:R-:W-:-:S03]  /*1a380*/  IMAD.MOV.U32 R4, RZ, RZ, RZ ;  /* 0x000000ffff047224 */ /* 0x000fc600078e00ff */
[----:B------:R-:W-:-:S13]  /*1a390*/  ISETP.GE.OR P6, PT, R8, R7, !P0 ;  /* 0x000000070800720c */ /* 0x000fda00047c6670 */
[----:B------:R-:W-:Y:S05]  /*1a3a0*/  @P6 BRA `(.L_x_1483) ;  /* 0x00000000000c6947 */ /* 0x000fea0003800000 */
[----:B------:R-:W0:Y:S02]  /*1a3b0*/  LDC.64 R2, c[0x0][0xc80] ;  /* 0x00032000ff027b82 */ /* 0x000e240000000a00 */
[----:B0-----:R-:W-:-:S05]  /*1a3c0*/  IMAD.WIDE R2, R8, 0x4, R2 ;  /* 0x0000000408027825 */ /* 0x001fca00078e0202 */
[----:B------:R0:W5:Y:S02]  /*1a3d0*/  LDG.E R4, desc[UR42][R2.64] ;  /* 0x0000002a02047981 */ /* 0x000164000c1e1900 */
.L_x_1483:
[----:B------:R-:W-:Y:S05]  /*1a3e0*/  BSYNC B0 ;  /* 0x0000000000007941 */ /* 0x000fea0003800000 */
.L_x_1482:
        /* <DEDUP_REMOVED lines=21> */
.L_x_1480:
[----:B------:R-:W-:-:S04]  /*1a540*/  IMAD.IADD R10, R6, 0x1, -R3 ;  /* 0x00000001060a7824 */ /* 0x000fc800078e0a03 */
[----:B------:R-:W-:-:S05]  /*1a550*/  IMAD R2, R7, UR5, R10 ;  /* 0x0000000507027c24 */ /* 0x000fca000f8e020a */
[----:B------:R-:W-:Y:S02]  /*1a560*/  ISETP.GT.AND P0, PT, R2, UR6, PT ;  /* 0x0000000602007c0c */ /* 0x000fe4000bf04270 */
[----:B------:R-:W0:Y:S11]  /*1a570*/  LDC.64 R2, c[0x0][0xc90] ;  /* 0x00032400ff027b82 */ /* 0x000e360000000a00 */
[----:B------:R-:W-:-:S04]  /*1a580*/  VOTE.ANY R11, PT, !P0 ;  /* 0x00000000000b7806 */ /* 0x000fc800040e0100 */
[----:B------:R-:W1:Y:S02]  /*1a590*/  POPC R15, R11 ;  /* 0x0000000b000f7309 */ /* 0x000e640000000000 */
[----:B-1----:R-:W-:-:S04]  /*1a5a0*/  VIADD R19, R15, UR4 ;  /* 0x000000040f137c36 */ /* 0x002fc80008000000 */
[----:B0-----:R-:W-:-:S05]  /*1a5b0*/  IMAD.WIDE R2, R19, 0x4, R2 ;  /* 0x0000000413027825 */ /* 0x001fca00078e0202 */
[----:B------:R-:W2:Y:S01]  /*1a5c0*/  LDG.E R9, desc[UR42][R2.64] ;  /* 0x0000002a02097981 */ /* 0x000ea2000c1e1900 */
[----:B------:R-:W-:-:S03]  /*1a5d0*/  ISETP.NE.AND P0, PT, R11, RZ, PT ;  /* 0x000000ff0b00720c */ /* 0x000fc60003f05270 */
[----:B------:R-:W2:Y:S02]  /*1a5e0*/  SHFL.IDX PT, R4, R4, R15, 0x1f ;  /* 0x00001f0f04047589 */ /* 0x000ea400000e0000 */
[----:B--2---:R-:W-:-:S05]  /*1a5f0*/  IMAD R6, R4, R9, RZ ;  /* 0x0000000904067224 */ /* 0x004fca00078e02ff */
[----:B------:R-:W-:-:S04]  /*1a600*/  IABS R8, R6 ;  /* 0x0000000600087213 */ /* 0x000fc80000000000 */
[----:B------:R-:W0:Y:S08]  /*1a610*/  I2F.RP R12, R8 ;  /* 0x00000008000c7306 */ /* 0x000e300000209400 */
[----:B0-----:R-:W0:Y:S02]  /*1a620*/  MUFU.RCP R12, R12 ;  /* 0x0000000c000c7308 */ /* 0x001e240000001000 */
[----:B0-----:R-:W-:-:S06]  /*1a630*/  VIADD R13, R12, 0xffffffe ;  /* 0x0ffffffe0c0d7836 */ /* 0x001fcc0000000000 */
[----:B------:R-:W0:Y:S02]  /*1a640*/  F2I.FTZ.U32.TRUNC.NTZ R3, R13 ;  /* 0x0000000d00037305 */ /* 0x000e24000021f000 */
[----:B0-----:R-:W-:Y:S01]  /*1a650*/  IMAD.MOV R11, RZ, RZ, -R3 ;  /* 0x000000ffff0b7224 */ /* 0x001fe200078e0a03 */
[----:B------:R-:W-:Y:S06]  /*1a660*/  @!P0 BRA `(.L_x_1485) ;  /* 0x0000000000088947 */ /* 0x000fec0003800000 */
[----:B------:R-:W-:-:S06]  /*1a670*/  VIADD R16, R15, 0xffffffff ;  /* 0xffffffff0f107836 */ /* 0x000fcc0000000000 */
[----:B------:R0:W1:Y:S02]  /*1a680*/  SHFL.IDX PT, R16, R7, R16, 0x1f ;  /* 0x00001f1007107589 */ /* 0x00006400000e0000 */
.L_x_1485:
[----:B-1----:R-:W-:Y:S01]  /*1a690*/  IMAD R16, R16, UR5, R10 ;  /* 0x0000000510107c24 */ /* 0x002fe2000f8e020a */
[----:B------:R-:W-:Y:S01]  /*1a6a0*/  IABS R10, R6 ;  /* 0x00000006000a7213 */ /* 0x000fe20000000000 */
[----:B------:R-:W-:Y:S02]  /*1a6b0*/  IMAD R11, R11, R8, RZ ;  /* 0x000000080b0b7224 */ /* 0x000fe400078e02ff */
[----:B------:R-:W-:Y:S01]  /*1a6c0*/  IMAD.MOV.U32 R2, RZ, RZ, RZ ;  /* 0x000000ffff027224 */ /* 0x000fe200078e00ff */
[----:B0-----:R-:W-:Y:S01]  /*1a6d0*/  IADD3 R7, -R16, UR6, RZ ;  /* 0x0000000610077c10 */ /* 0x001fe2000fffe1ff */
[----:B------:R-:W-:Y:S02]  /*1a6e0*/  IMAD.MOV R10, RZ, RZ, -R10 ;  /* 0x000000ffff0a7224 */ /* 0x000fe400078e0a0a */
        /* <DEDUP_REMOVED lines=14> */
[----:B------:R-:W-:Y:S02]  /*1a7d0*/  IMAD R8, R9, R2, RZ ;  /* 0x0000000209087224 */ /* 0x000fe400078e02ff */
[----:B------:R-:W-:Y:S02]  /*1a7e0*/  IMAD.MOV R2, RZ, RZ, -R2 ;  /* 0x000000ffff027224 */ /* 0x000fe400078e0a02 */
[----:B------:R-:W-:Y:S02]  /*1a7f0*/  IMAD.MOV R10, RZ, RZ, -R8 ;  /* 0x000000ffff0a7224 */ /* 0x000fe400078e0a08 */
[----:B------:R-:W-:Y:S02]  /*1a800*/  IMAD R6, R6, R2, R7 ;  /* 0x0000000206067224 */ /* 0x000fe400078e0207 */
[----:B------:R-:W-:Y:S01]  /*1a810*/  IMAD.MOV.U32 R2, RZ, RZ, RZ ;  /* 0x000000ffff027224 */ /* 0x000fe200078e00ff */
[----:B------:R-:W-:-:S04]  /*1a820*/  VIADDMNMX R9, R10, UR5, R9, PT ;  /* 0x000000050a097c46 */ /* 0x000fc8000b800109 */
[----:B------:R-:W-:-:S04]  /*1a830*/  IABS R10, R9 ;  /* 0x00000009000a7213 */ /* 0x000fc80000000000 */
[----:B------:R-:W0:Y:S08]  /*1a840*/  I2F.RP R11, R10 ;  /* 0x0000000a000b7306 */ /* 0x000e300000209400 */
[----:B0-----:R-:W0:Y:S02]  /*1a850*/  MUFU.RCP R11, R11 ;  /* 0x0000000b000b7308 */ /* 0x001e240000001000 */
[----:B0-----:R-:W-:Y:S01]  /*1a860*/  VIADD R3, R11, 0xffffffe ;  /* 0x0ffffffe0b037836 */ /* 0x001fe20000000000 */
[----:B------:R-:W-:-:S05]  /*1a870*/  IABS R11, R9 ;  /* 0x00000009000b7213 */ /* 0x000fca0000000000 */
[----:B------:R-:W0:Y:S02]  /*1a880*/  F2I.FTZ.U32.TRUNC.NTZ R3, R3 ;  /* 0x0000000300037305 */ /* 0x000e24000021f000 */
[----:B0-----:R-:W-:-:S04]  /*1a890*/  IMAD.MOV R13, RZ, RZ, -R3 ;  /* 0x000000ffff0d7224 */ /* 0x001fc800078e0a03 */
[----:B------:R-:W-:-:S04]  /*1a8a0*/  IMAD R7, R13, R10, RZ ;  /* 0x0000000a0d077224 */ /* 0x000fc800078e02ff */
[----:B------:R-:W-:Y:S01]  /*1a8b0*/  IMAD.HI.U32 R2, R3, R7, R2 ;  /* 0x0000000703027227 */ /* 0x000fe200078e0002 */
[----:B------:R-:W-:-:S03]  /*1a8c0*/  IABS R7, R6 ;  /* 0x0000000600077213 */ /* 0x000fc60000000000 */
[----:B------:R-:W-:Y:S02]  /*1a8d0*/  IMAD.MOV R3, RZ, RZ, -R11 ;  /* 0x000000ffff037224 */ /* 0x000fe400078e0a0b */
        /* <DEDUP_REMOVED lines=8> */
[----:B------:R-:W-:Y:S01]  /*1a960*/  ISETP.GE.AND P2, PT, R3, RZ, PT ;  /* 0x000000ff0300720c */ /* 0x000fe20003f46270 */
[----:B------:R-:W-:-:S06]  /*1a970*/  IMAD.IADD R3, R6, 0x1, R8 ;  /* 0x0000000106037824 */ /* 0x000fcc00078e0208 */
[----:B------:R-:W-:-:S06]  /*1a980*/  @P0 VIADD R2, R2, 0x1 ;  /* 0x0000000102020836 */ /* 0x000fcc0000000000 */
[----:B------:R-:W-:Y:S01]  /*1a990*/  @!P2 IMAD.MOV R2, RZ, RZ, -R2 ;  /* 0x000000ffff02a224 */ /* 0x000fe200078e0a02 */
[----:B------:R-:W-:Y:S01]  /*1a9a0*/  @!P1 LOP3.LUT R2, RZ, R9, RZ, 0x33, !PT ;  /* 0x00000009ff029212 */ /* 0x000fe200078e33ff */
[----:B------:R-:W-:-:S03]  /*1a9b0*/  IMAD.MOV R9, RZ, RZ, -R9 ;  /* 0x000000ffff097224 */ /* 0x000fc600078e0a09 */
[----:B------:R-:W-:Y:S01]  /*1a9c0*/  LOP3.LUT R17, RZ, R2, RZ, 0x33, !PT ;  /* 0x00000002ff117212 */ /* 0x000fe200078e33ff */
[----:B------:R-:W-:-:S04]  /*1a9d0*/  IMAD R18, R2, R9, R3 ;  /* 0x0000000902127224 */ /* 0x000fc800078e0203 */
[----:B------:R-:W-:Y:S01]  /*1a9e0*/  IMAD.IADD R17, R4, 0x1, R17 ;  /* 0x0000000104117824 */ /* 0x000fe200078e0211 */
[----:B------:R-:W-:Y:S06]  /*1a9f0*/  BRA `(.L_x_1486) ;  /* 0x00000000000c7947 */ /* 0x000fec0003800000 */
.L_x_1481:
[----:B------:R-:W-:Y:S02]  /*1aa00*/  IMAD.MOV.U32 R17, RZ, RZ, RZ ;  /* 0x000000ffff117224 */ /* 0x000fe400078e00ff */
[----:B------:R-:W-:Y:S02]  /*1aa10*/  IMAD.U32 R16, RZ, RZ, UR6 ;  /* 0x00000006ff107e24 */ /* 0x000fe4000f8e00ff */
[----:B------:R-:W-:-:S07]  /*1aa20*/  IMAD.MOV.U32 R18, RZ, RZ, RZ ;  /* 0x000000ffff127224 */ /* 0x000fce00078e00ff */
.L_x_1486:
[----:B------:R-:W-:-:S13]  /*1aa30*/  ISETP.NE.AND P0, PT, R5, RZ, PT ;  /* 0x000000ff0500720c */ /* 0x000fda0003f05270 */
[----:B------:R-:W0:Y:S01]  /*1aa40*/  @!P0 S2R R3, SR_CgaCtaId ;  /* 0x0000000000038919 */ /* 0x000e220000008800 */
[----:B------:R-:W-:-:S04]  /*1aa50*/  @!P0 MOV R2, 0x400 ;  /* 0x0000040000028802 */ /* 0x000fc80000000f00 */
[----:B0-----:R-:W-:-:S05]  /*1aa60*/  @!P0 LEA R2, R3, R2, 0x18 ;  /* 0x0000000203028211 */ /* 0x001fca00078ec0ff */
[----:B------:R2:W-:Y:S01]  /*1aa70*/  @!P0 STS.128 [R2+0x19cd0], R16 ;  /* 0x019cd01002008388 */ /* 0x0005e20000000c00 */
[----:B------:R-:W-:Y:S06]  /*1aa80*/  BAR.ARV 0x5, 0x200 ;  /* 0x0148000000007b1d */ /* 0x000fec0000002000 */
.L_x_1479:
[----:B------:R3:W-:Y:S01]  /*1aa90*/  STL [R1+0x44], RZ ;  /* 0x000044ff01007387 */ /* 0x0007e20000100800 */
[----:B------:R-:W-:Y:S01]  /*1aaa0*/  ULDC UR4, c[0x0][0xc3c] ;  /* 0x00030f0000047ab9 */ /* 0x000fe20000000800 */
[----:B------:R-:W-:Y:S01]  /*1aab0*/  IMAD.MOV.U32 R27, RZ, RZ, 0x1 ;  /* 0x00000001ff1b7424 */ /* 0x000fe200078e00ff */
[----:B-1----:R-:W-:Y:S01]  /*1aac0*/  ISETP.GE.AND P0, PT, R19, UR4, PT ;  /* 0x0000000413007c0c */ /* 0x002fe2000bf06270 */
[----:B------:R-:W-:-:S12]  /*1aad0*/  IMAD.MOV.U32 R24, RZ, RZ, RZ ;  /* 0x000000ffff187224 */ /* 0x000fd800078e00ff */
[----:B---3--:R-:W-:Y:S05]  /*1aae0*/  @P0 BRA `(.L_x_1487) ;  /* 0x0000006800800947 */ /* 0x008fea0003800000 */
[----:B------:R-:W1:Y:S01]  /*1aaf0*/  S2R R14, SR_TID.X ;  /* 0x00000000000e7919 */ /* 0x000e620000002100 */
[----:B------:R-:W3:Y:S01]  /*1ab00*/  S2UR UR4, SR_CgaCtaId ;  /* 0x00000000000479c3 */ /* 0x000ee20000008800 */
[----:B------:R-:W-:Y:S01]  /*1ab10*/  IMAD.SHL.U32 R0, R0, 0x800, RZ ;  /* 0x0000080000007824 */ /* 0x000fe200078e00ff */
[----:B------:R-:W-:Y:S01]  /*1ab20*/  MOV R23, 0x400 ;  /* 0x0000040000177802 */ /* 0x000fe20000000f00 */
[----:B------:R-:W-:Y:S01]  /*1ab30*/  BSSY B7, `(.L_x_1487) ;  /* 0x000069b000077945 */ /* 0x000fe20003800000 */
[----:B------:R-:W-:Y:S01]  /*1ab40*/  IMAD.MOV.U32 R28, RZ, RZ, 0x1 ;  /* 0x00000001ff1c7424 */ /* 0x000fe200078e00ff */
[----:B------:R-:W-:Y:S01]  /*1ab50*/  CS2R R24, SRZ ;  /* 0x0000000000187805 */ /* 0x000fe2000001ff00 */
[----:B------:R-:W-:Y:S01]  /*1ab60*/  IMAD.MOV.U32 R27, RZ, RZ, 0x1 ;  /* 0x00000001ff1b7424 */ /* 0x000fe200078e00ff */
[----:B------:R-:W-:Y:S01]  /*1ab70*/  ULDC.64 UR40, c[0x0][0x198] ;  /* 0x0000660000287ab9 */ /* 0x000fe20000000a00 */
[----:B------:R-:W-:Y:S02]  /*1ab80*/  ULOP3.LUT UR39, UR37, 0x2, URZ, 0xfc, !UPT ;  /* 0x0000000225277892 */ /* 0x000fe4000f8efc3f */
[----:B------:R-:W-:Y:S01]  /*1ab90*/  ULOP3.LUT UR36, UR37, 0x1, URZ, 0xfc, !UPT ;  /* 0x0000000125247892 */ /* 0x000fe2000f8efc3f */
[----:B------:R-:W-:Y:S01]  /*1aba0*/  ULDC UR38, c[0x0][0xc] ;  /* 0x0000030000267ab9 */ /* 0x000fe20000000800 */
[C---:B-1----:R-:W-:Y:S01]  /*1abb0*/  IMAD.SHL.U32 R3, R14.reuse, 0x20, RZ ;  /* 0x000000200e037824 */ /* 0x042fe200078e00ff */
[C---:B------:R-:W-:Y:S01]  /*1abc0*/  LOP3.LUT R12, R14.reuse, 0x7f, RZ, 0xc0, !PT ;  /* 0x0000007f0e0c7812 */ /* 0x040fe200078ec0ff */
[C---:B0-2---:R-:W-:Y:S01]  /*1abd0*/  IMAD.SHL.U32 R2, R14.reuse, 0x10, RZ ;  /* 0x000000100e027824 */ /* 0x045fe200078e00ff */
        /* <DEDUP_REMOVED lines=33> */
[----:B------:R-:W-:Y:S01]  /*1adf0*/  SEL R3, R3, 0xffffffc0, !P0 ;  /* 0xffffffc003037807 */ /* 0x000fe20004000000 */
[----:B-1----:R-:W-:-:S04]  /*1ae00*/  IMAD.SHL.U32 R0, R14, 0x40, RZ ;  /* 0x000000400e007824 */ /* 0x002fc800078e00ff */
[----:B------:R0:W-:Y:S01]  /*1ae10*/  STL [R1+0x20], R3 ;  /* 0x0000200301007387 */ /* 0x0001e20000100800 */
[----:B------:R-:W-:-:S03]  /*1ae20*/  LOP3.LUT R0, R0, 0x40, RZ, 0xc0, !PT ;  /* 0x0000004000007812 */ /* 0x000fc600078ec0ff */
[----:B------:R1:W-:Y:S01]  /*1ae30*/  STL [R1+0x44], RZ ;  /* 0x000044ff01007387 */ /* 0x0003e20000100800 */
[----:B------:R-:W-:Y:S01]  /*1ae40*/  LOP3.LUT R0, R4, R0, RZ, 0xfc, !PT ;  /* 0x0000000004007212 */ /* 0x000fe200078efcff */
[----:B------:R-:W-:Y:S01]  /*1ae50*/  IMAD.IADD R0, R23, 0x1, R10 ;  /* 0x0000000117007824 */ /* 0x000fe200078e020a */
[C---:B0-----:R-:W-:Y:S02]  /*1ae60*/  LOP3.LUT R3, R2.reuse, 0x20, RZ, 0xfc, !PT ;  /* 0x0000002002037812 */ /* 0x041fe400078efcff */
[----:B------:R-:W-:Y:S02]  /*1ae70*/  LOP3.LUT R2, R2, 0x40, RZ, 0xfc, !PT ;  /* 0x0000004002027812 */ /* 0x000fe400078efcff */
[----:B------:R1:W-:Y:S05]  /*1ae80*/  STL [R1+0x2c], R0 ;  /* 0x00002c0001007387 */ /* 0x0003ea0000100800 */
.L_x_1621:
[----:B------:R-:W-:Y:S05]  /*1ae90*/  YIELD ;  /* 0x0000000000007946 */ /* 0x000fea0003800000 */
[----:B------:R-:W-:Y:S01]  /*1aea0*/  ULDC.64 UR4, c[0x0][0xa28] ;  /* 0x00028a0000047ab9 */ /* 0x000fe20000000a00 */
[----:B------:R-:W-:Y:S02]  /*1aeb0*/  CS2R R8, SRZ ;  /* 0x0000000000087805 */ /* 0x000fe4000001ff00 */
[----:B------:R-:W-:Y:S01]  /*1aec0*/  ISETP.NE.U32.AND P0, PT, RZ, UR4, PT ;  /* 0x00000004ff007c0c */ /* 0x000fe2000bf05070 */
[----:B0-----:R-:W0:Y:S01]  /*1aed0*/  LDC.64 R4, c[0x0][0xa00] ;  /* 0x00028000ff047b82 */ /* 0x001e220000000a00 */
[----:B------:R-:W-:-:S02]  /*1aee0*/  ULDC.64 UR6, c[0x0][0xa10] ;  /* 0x0002840000067ab9 */ /* 0x000fc40000000a00 */
[----:B------:R-:W-:Y:S01]  /*1aef0*/  ISETP.NE.AND.EX P0, PT, RZ, UR5, PT, P0 ;  /* 0x00000005ff007c0c */ /* 0x000fe2000bf05300 */
[----:B------:R-:W-:-:S12]  /*1af00*/  ULDC.64 UR4, c[0x0][0xa18] ;  /* 0x0002860000047ab9 */ /* 0x000fd80000000a00 */
[----:B-12---:R-:W2:Y:S02]  /*1af10*/  @P0 LDC.64 R2, c[0x0][0xa28] ;  /* 0x00028a00ff020b82 */ /* 0x006ea40000000a00 */
[----:B--2---:R-:W-:-:S05]  /*1af20*/  @P0 IMAD.WIDE R2, R19, 0x4, R2 ;  /* 0x0000000413020825 */ /* 0x004fca00078e0202 */
[----:B------:R2:W3:Y:S01]  /*1af30*/  @P0 LDG.E R9, desc[UR42][R2.64] ;  /* 0x0000002a02090981 */ /* 0x0004e2000c1e1900 */
[----:B------:R-:W-:Y:S01]  /*1af40*/  ISETP.NE.U32.AND P0, PT, RZ, UR4, PT ;  /* 0x00000004ff007c0c */ /* 0x000fe2000bf05070 */
[----:B0-----:R-:W-:Y:S01]  /*1af50*/  IMAD.WIDE R4, R19, 0x4, R4 ;  /* 0x0000000413047825 */ /* 0x001fe200078e0204 */
[----:B------:R-:W-:Y:S02]  /*1af60*/  ISETP.NE.U32.AND P1, PT, RZ, UR6, PT ;  /* 0x00000006ff007c0c */ /* 0x000fe4000bf25070 */
[----:B------:R-:W-:Y:S01]  /*1af70*/  ISETP.NE.AND.EX P2, PT, RZ, UR5, PT, P0 ;  /* 0x00000005ff007c0c */ /* 0x000fe2000bf45300 */
[----:B------:R-:W-:Y:S01]  /*1af80*/  ULDC.64 UR4, c[0x0][0xa00] ;  /* 0x0002800000047ab9 */ /* 0x000fe20000000a00 */
[----:B------:R-:W-:Y:S01]  /*1af90*/  ISETP.NE.AND.EX P1, PT, RZ, UR7, PT, P1 ;  /* 0x00000007ff007c0c */ /* 0x000fe2000bf25310 */
[----:B-1----:R-:W-:Y:S01]  /*1afa0*/  IMAD.MOV.U32 R0, RZ, RZ, RZ ;  /* 0x000000ffff007224 */ /* 0x002fe200078e00ff */
[----:B------:R-:W-:Y:S01]  /*1afb0*/  ISETP.NE.U32.AND P0, PT, RZ, UR4, PT ;  /* 0x00000004ff007c0c */ /* 0x000fe2000bf05070 */
[----:B--2---:R-:W0:Y:S03]  /*1afc0*/  LDC.64 R2, c[0x0][0xa10] ;  /* 0x00028400ff027b82 */ /* 0x004e260000000a00 */
[----:B------:R-:W-:-:S05]  /*1afd0*/  ISETP.NE.AND.EX P0, PT, RZ, UR5, PT, P0 ;  /* 0x00000005ff007c0c */ /* 0x000fca000bf05300 */
[----:B------:R-:W1:Y:S08]  /*1afe0*/  @P2 LDC.64 R6, c[0x0][0xa18] ;  /* 0x00028600ff062b82 */ /* 0x000e700000000a00 */
[----:B------:R-:W2:Y:S01]  /*1aff0*/  @P0 LDG.E R8, desc[UR42][R4.64] ;  /* 0x0000002a04080981 */ /* 0x000ea2000c1e1900 */
[----:B------:R-:W-:Y:S01]  /*1b000*/  ULDC UR4, c[0x0][0x288] ;  /* 0x0000a20000047ab9 */ /* 0x000fe20000000800 */
[----:B0-----:R-:W-:-:S05]  /*1b010*/  IMAD.WIDE R2, R19, 0x4, R2 ;  /* 0x0000000413027825 */ /* 0x001fca00078e0202 */
[----:B------:R-:W5:Y:S01]  /*1b020*/  @P1 LDG.E R0, desc[UR42][R2.64] ;  /* 0x0000002a02001981 */ /* 0x000f62000c1e1900 */
[----:B-1----:R-:W-:-:S03]  /*1b030*/  @P2 IMAD.WIDE R6, R19, 0x4, R6 ;  /* 0x0000000413062825 */ /* 0x002fc600078e0206 */
[----:B--2---:R0:W-:Y:S02]  /*1b040*/  STL [R1+0x30], R8 ;  /* 0x0000300801007387 */ /* 0x0041e40000100800 */
[----:B0-----:R-:W-:Y:S01]  /*1b050*/  IMAD.U32 R8, RZ, RZ, UR4 ;  /* 0x00000004ff087e24 */ /* 0x001fe2000f8e00ff */
[----:B------:R-:W-:-:S05]  /*1b060*/  ULDC.64 UR4, c[0x0][0x418] ;  /* 0x0001060000047ab9 */ /* 0x000fca0000000a00 */
[----:B------:R0:W2:Y:S01]  /*1b070*/  @P2 LDG.E R8, desc[UR42][R6.64] ;  /* 0x0000002a06082981 */ /* 0x0000a2000c1e1900 */
[----:B------:R-:W-:-:S03]  /*1b080*/  UISETP.NE.U32.AND UP0, UPT, UR4, URZ, UPT ;  /* 0x0000003f0400728c */ /* 0x000fc6000bf05070 */
[----:B------:R-:W-:Y:S01]  /*1b090*/  ULDC UR4, c[0x0][0x424] ;  /* 0x0001090000047ab9 */ /* 0x000fe20000000800 */
[----:B------:R-:W-:-:S03]  /*1b0a0*/  UISETP.NE.AND.EX UP0, UPT, UR5, URZ, UPT, UP0 ;  /* 0x0000003f0500728c */ /* 0x000fc6000bf05300 */
[----:B------:R-:W-:Y:S01]  /*1b0b0*/  ULDC UR5, c[0x0][0x2f0] ;  /* 0x0000bc0000057ab9 */ /* 0x000fe20000000800 */
[----:B------:R-:W-:-:S04]  /*1b0c0*/  USEL UR4, UR4, 0x1, UP0 ;  /* 0x0000000104047887 */ /* 0x000fc80008000000 */
[----:B------:R-:W-:-:S03]  /*1b0d0*/  UIMAD UR4, UR4, UR5, URZ ;  /* 0x00000005040472a4 */ /* 0x000fc6000f8e023f */
[----:B------:R-:W-:Y:S02]  /*1b0e0*/  ULDC UR5, c[0x0][0x348] ;  /* 0x0000d20000057ab9 */ /* 0x000fe40000000800 */
[----:B0-----:R-:W-:Y:S02]  /*1b0f0*/  IMAD.U32 R7, RZ, RZ, UR5 ;  /* 0x00000005ff077e24 */ /* 0x001fe4000f8e00ff */
[----:B------:R-:W-:Y:S01]  /*1b100*/  IMAD.U32 R6, RZ, RZ, UR4 ;  /* 0x00000004ff067e24 */ /* 0x000fe2000f8e00ff */
[----:B--2---:R0:W-:Y:S04]  /*1b110*/  STL [R1+0x28], R8 ;  /* 0x0000280801007387 */ /* 0x0041e80000100800 */
[----:B---3--:R0:W-:Y:S01]  /*1b120*/  STL [R1+0x8], R9 ;  /* 0x0000080901007387 */ /* 0x0081e20000100800 */
[----:B------:R-:W-:Y:S01]  /*1b130*/  IMAD.MOV.U32 R10, RZ, RZ, R8 ;  /* 0x000000ffff0a7224 */ /* 0x000fe200078e0008 */
[----:B------:R-:W-:Y:S06]  /*1b140*/  @P2 BRA `(.L_x_1488) ;  /* 0x0000000000142947 */ /* 0x000fec0003800000 */
[----:B------:R-:W-:Y:S05]  /*1b150*/  @!P0 BRA `(.L_x_1488) ;  /* 0x0000000000108947 */ /* 0x000fea0003800000 */
[----:B0-----:R-:W2:Y:S04]  /*1b160*/  LDG.E R8, desc[UR42][R4.64] ;  /* 0x0000002a04087981 */ /* 0x001ea8000c1e1900 */
[----:B------:R-:W2:Y:S02]  /*1b170*/  LDG.E R4, desc[UR42][R4.64+0x4] ;  /* 0x0000042a04047981 */ /* 0x000ea4000c1e1900 */
[----:B--2---:R-:W-:-:S05]  /*1b180*/  IMAD.IADD R10, R4, 0x1, -R8 ;  /* 0x00000001040a7824 */ /* 0x004fca00078e0a08 */
[----:B------:R1:W-:Y:S02]  /*1b190*/  STL [R1+0x28], R10 ;  /* 0x0000280a01007387 */ /* 0x0003e40000100800 */
.L_x_1488:
[----:B------:R-:W-:Y:S02]  /*1b1a0*/  ULDC.64 UR4, c[0x0][0xa20] ;  /* 0x0002880000047ab9 */ /* 0x000fe40000000a00 */
[----:B------:R-:W-:-:S04]  /*1b1b0*/  ISETP.NE.U32.AND P0, PT, RZ, UR4, PT ;  /* 0x00000004ff007c0c */ /* 0x000fc8000bf05070 */
[----:B------:R-:W-:-:S13]  /*1b1c0*/  ISETP.NE.AND.EX P0, PT, RZ, UR5, PT, P0 ;  /* 0x00000005ff007c0c */ /* 0x000fda000bf05300 */
[----:B------:R-:W-:Y:S05]  /*1b1d0*/  @!P0 BRA `(.L_x_1489) ;  /* 0x0000000000108947 */ /* 0x000fea0003800000 */
[----:B------:R-:W2:Y:S02]  /*1b1e0*/  LDC.64 R4, c[0x0][0xa20] ;  /* 0x00028800ff047b82 */ /* 0x000ea40000000a00 */
[----:B--2---:R-:W-:-:S05]  /*1b1f0*/  IMAD.WIDE R4, R19, 0x4, R4 ;  /* 0x0000000413047825 */ /* 0x004fca00078e0204 */
[----:B------:R2:W5:Y:S01]  /*1b200*/  LDG.E R6, desc[UR42][R4.64] ;  /* 0x0000002a04067981 */ /* 0x000562000c1e1900 */
[----:B------:R-:W-:Y:S05]  /*1b210*/  BRA `(.L_x_1490) ;  /* 0x0000000000247947 */ /* 0x000fea0003800000 */
.L_x_1489:
[----:B------:R-:W-:Y:S02]  /*1b220*/  ULDC.64 UR4, c[0x0][0xa08] ;  /* 0x0002820000047ab9 */ /* 0x000fe40000000a00 */
[----:B------:R-:W-:-:S04]  /*1b230*/  ISETP.NE.U32.AND P0, PT, RZ, UR4, PT ;  /* 0x00000004ff007c0c */ /* 0x000fc8000bf05070 */
[----:B------:R-:W-:-:S13]  /*1b240*/  ISETP.NE.AND.EX P0, PT, RZ, UR5, PT, P0 ;  /* 0x00000005ff007c0c */ /* 0x000fda000bf05300 */
[----:B------:R-:W-:Y:S05]  /*1b250*/  @!P0 BRA `(.L_x_1490) ;  /* 0x0000000000148947 */ /* 0x000fea0003800000 */
[----:B------:R-:W2:Y:S02]  /*1b260*/  LDC.64 R4, c[0x0][0xa08] ;  /* 0x00028200ff047b82 */ /* 0x000ea40000000a00 */
[----:B--2---:R-:W-:-:S05]  /*1b270*/  IMAD.WIDE R4, R19, 0x4, R4 ;  /* 0x0000000413047825 */ /* 0x004fca00078e0204 */
[----:B------:R-:W2:Y:S04]  /*1b280*/  LDG.E R6, desc[UR42][R4.64] ;  /* 0x0000002a04067981 */ /* 0x000ea8000c1e1900 */
[----:B------:R-:W2:Y:S02]  /*1b290*/  LDG.E R4, desc[UR42][R4.64+0x4] ;  /* 0x0000042a04047981 */ /* 0x000ea4000c1e1900 */
[----:B--2---:R-:W-:-:S07]  /*1b2a0*/  IMAD.IADD R6, R4, 0x1, -R6 ;  /* 0x0000000104067824 */ /* 0x004fce00078e0a06 */
.L_x_1490:
[----:B--2---:R-:W2:Y:S04]  /*1b2b0*/  @P1 LDG.E R4, desc[UR42][R2.64] ;  /* 0x0000002a02041981 */ /* 0x004ea8000c1e1900 */
[----:B------:R3:W2:Y:S01]  /*1b2c0*/  @P1 LDG.E R5, desc[UR42][R2.64+0x4] ;  /* 0x0000042a02051981 */ /* 0x0006a2000c1e1900 */
[----:B------:R-:W-:Y:S02]  /*1b2d0*/  IMAD R17, R17, 0xc0, RZ ;  /* 0x000000c011117824 */ /* 0x000fe400078e02ff */
[----:B-----5:R-:W-:Y:S02]  /*1b2e0*/  IMAD.IADD R6, R6, 0x1, -R9 ;  /* 0x0000000106067824 */ /* 0x020fe400078e0a09 */
[----:B0-----:R-:W-:Y:S01]  /*1b2f0*/  VIADD R8, R17, 0xbf ;  /* 0x000000bf11087836 */ /* 0x001fe20000000000 */
[----:B---3--:R-:W0:Y:S02]  /*1b300*/  LDC R2, c[0x0][0x448] ;  /* 0x00011200ff027b82 */ /* 0x008e240000000800 */
[----:B0-----:R-:W-:-:S13]  /*1b310*/  ISETP.NE.AND P2, PT, R2, 0x1, PT ;  /* 0x000000010200780c */ /* 0x001fda0003f45270 */
[----:B------:R-:W0:Y:S08]  /*1b320*/  @P2 LDC R3, c[0x0][0x44c] ;  /* 0x00011300ff032b82 */ /* 0x000e300000000800 */
[----:B------:R-:W3:Y:S01]  /*1b330*/  @P2 LDC R2, c[0x0][0x450] ;  /* 0x00011400ff022b82 */ /* 0x000ee20000000800 */
[----:B0-----:R-:W-:-:S05]  /*1b340*/  @P2 IMAD.HI.U32 R3, R8, R3, RZ ;  /* 0x0000000308032227 */ /* 0x001fca00078e00ff */
[----:B---3--:R-:W-:Y:S01]  /*1b350*/  @P2 SHF.R.U32.HI R8, RZ, R2, R3 ;  /* 0x00000002ff082219 */ /* 0x008fe20000011603 */
[----:B--2---:R-:W-:-:S04]  /*1b360*/  @P1 IMAD.IADD R7, R5, 0x1, -R4 ;  /* 0x0000000105071824 */ /* 0x004fc800078e0a04 */
[----:B------:R-:W-:-:S04]  /*1b370*/  IMAD.IADD R26, R6, 0x1, R7 ;  /* 0x00000001061a7824 */ /* 0x000fc800078e0207 */
[C---:B------:R-:W-:Y:S01]  /*1b380*/  VIADD R29, R26.reuse, 0x7f ;  /* 0x0000007f1a1d7836 */ /* 0x040fe20000000000 */
[----:B------:R-:W-:-:S04]  /*1b390*/  IADD3 R21, R26, 0x1, -R10 ;  /* 0x000000011a157810 */ /* 0x000fc80007ffe80a */
[----:B------:R-:W-:Y:S01]  /*1b3a0*/  SHF.R.S32.HI R2, RZ, 0x1f, R29 ;  /* 0x0000001fff027819 */ /* 0x000fe2000001141d */
[----:B------:R-:W-:-:S03]  /*1b3b0*/  IMAD.IADD R8, R21, 0x1, R8 ;  /* 0x0000000115087824 */ /* 0x000fc600078e0208 */
[----:B------:R-:W-:Y:S02]  /*1b3c0*/  LEA.HI R29, R2, R29, RZ, 0x7 ;  /* 0x0000001d021d7211 */ /* 0x000fe400078f38ff */
[----:B------:R-:W0:Y:S02]  /*1b3d0*/  LDC.64 R2, c[0x0][0x9e0] ;  /* 0x00027800ff027b82 */ /* 0x000e240000000a00 */
[----:B------:R-:W-:Y:S02]  /*1b3e0*/  SHF.R.S32.HI R29, RZ, 0x7, R29 ;  /* 0x00000007ff1d7819 */ /* 0x000fe4000001141d */
[----:B0-----:R-:W-:Y:S01]  /*1b3f0*/  ISETP.GE.AND P3, PT, R3, 0x1, PT ;  /* 0x000000010300780c */ /* 0x001fe20003f66270 */
[----:B------:R-:W-:-:S12]  /*1b400*/  IMAD.IADD R2, R8, 0x1, R2 ;  /* 0x0000000108027824 */ /* 0x000fd800078e0202 */
[----:B------:R-:W-:Y:S05]  /*1b410*/  @!P3 BRA `(.L_x_1491) ;  /* 0x000000000048b947 */ /* 0x000fea0003800000 */
        /* <DEDUP_REMOVED lines=11> */
.L_x_1493:
[----:B------:R-:W-:-:S13]  /*1b4d0*/  ISETP.NE.AND P0, PT, R3, 0x1, PT ;  /* 0x000000010300780c */ /* 0x000fda0003f05270 */
[----:B------:R-:W0:Y:S02]  /*1b4e0*/  @P0 LDC.64 R4, c[0x0][0x9e8] ;  /* 0x00027a00ff040b82 */ /* 0x000e240000000a00 */
[----:B0-----:R-:W-:-:S05]  /*1b4f0*/  @P0 IMAD.HI.U32 R4, R9, R4, RZ ;  /* 0x0000000409040227 */ /* 0x001fca00078e00ff */
[----:B------:R-:W-:-:S07]  /*1b500*/  @P0 SHF.R.U32.HI R9, RZ, R5, R4 ;  /* 0x00000005ff090219 */ /* 0x000fce0000011604 */
.L_x_1494:
[----:B------:R-:W-:Y:S05]  /*1b510*/  BSYNC B0 ;  /* 0x0000000000007941 */ /* 0x000fea0003800000 */
.L_x_1492:
[----:B------:R-:W-:-:S05]  /*1b520*/  IMAD R9, R9, R3, R3 ;  /* 0x0000000309097224 */ /* 0x000fca00078e0203 */
[----:B------:R-:W-:-:S07]  /*1b530*/  VIMNMX R2, R2, R9, PT ;  /* 0x0000000902027248 */ /* 0x000fce0003fe0100 */
.L_x_1491:
[----:B------:R-:W0:Y:S01]  /*1b540*/  @P2 LDC R5, c[0x0][0x44c] ;  /* 0x00011300ff052b82 */ /* 0x000e220000000800 */
[----:B------:R-:W-:Y:S01]  /*1b550*/  IMAD.MOV.U32 R4, RZ, RZ, R17 ;  /* 0x000000ffff047224 */ /* 0x000fe200078e0011 */
[----:B------:R-:W-:Y:S01]  /*1b560*/  ULDC UR4, c[0x0][0x9dc] ;  /* 0x0002770000047ab9 */ /* 0x000fe20000000800 */
[----:B------:R-:W-:-:S05]  /*1b570*/  IMAD.IADD R20, R26, 0x1, -R10 ;  /* 0x000000011a147824 */ /* 0x000fca00078e0a0a */
[----:B------:R-:W2:Y:S01]  /*1b580*/  @P2 LDC R8, c[0x0][0x450] ;  /* 0x00011400ff082b82 */ /* 0x000ea20000000800 */
[----:B0-----:R-:W-:-:S05]  /*1b590*/  @P2 IMAD.HI.U32 R5, R17, R5, RZ ;  /* 0x0000000511052227 */ /* 0x001fca00078e00ff */
[----:B--2---:R-:W-:-:S05]  /*1b5a0*/  @P2 SHF.R.U32.HI R4, RZ, R8, R5 ;  /* 0x00000008ff042219 */ /* 0x004fca0000011605 */
        /* <DEDUP_REMOVED lines=13> */
.L_x_1497:
[----:B------:R-:W-:-:S13]  /*1b680*/  ISETP.NE.AND P0, PT, R3, 0x1, PT ;  /* 0x000000010300780c */ /* 0x000fda0003f05270 */
[----:B------:R-:W0:Y:S02]  /*1b690*/  @P0 LDC.64 R4, c[0x0][0x9e8] ;  /* 0x00027a00ff040b82 */ /* 0x000e240000000a00 */
[----:B0-----:R-:W-:-:S05]  /*1b6a0*/  @P0 IMAD.HI.U32 R4, R9, R4, RZ ;  /* 0x0000000409040227 */ /* 0x001fca00078e00ff */
[----:B------:R-:W-:-:S07]  /*1b6b0*/  @P0 SHF.R.U32.HI R9, RZ, R5, R4 ;  /* 0x00000005ff090219 */ /* 0x000fce0000011604 */
.L_x_1498:
[----:B------:R-:W-:Y:S05]  /*1b6c0*/  BSYNC B0 ;  /* 0x0000000000007941 */ /* 0x000fea0003800000 */
.L_x_1496:
[----:B------:R-:W-:-:S05]  /*1b6d0*/  IMAD R3, R9, R3, RZ ;  /* 0x0000000309037224 */ /* 0x000fca00078e02ff */
[----:B------:R-:W-:-:S07]  /*1b6e0*/  VIMNMX R8, R8, R3, !PT ;  /* 0x0000000308087248 */ /* 0x000fce0007fe0100 */
.L_x_1495:
[----:B------:R-:W-:Y:S01]  /*1b6f0*/  VIADD R2, R2, 0x7f ;  /* 0x0000007f02027836 */ /* 0x000fe20000000000 */
[----:B------:R-:W-:Y:S04]  /*1b700*/  BSSY B0, `(.L_x_1499) ;  /* 0x0000157000007945 */ /* 0x000fe80003800000 */
[----:B------:R-:W-:-:S04]  /*1b710*/  SHF.R.S32.HI R3, RZ, 0x1f, R2 ;  /* 0x0000001fff037819 */ /* 0x000fc80000011402 */
[----:B------:R-:W-:Y:S02]  /*1b720*/  LEA.HI R3, R3, R2, RZ, 0x7 ;  /* 0x0000000203037211 */ /* 0x000fe400078f38ff */
[----:B------:R-:W-:Y:S02]  /*1b730*/  SHF.R.S32.HI R2, RZ, 0x1f, R8 ;  /* 0x0000001fff027819 */ /* 0x000fe40000011408 */
[----:B------:R-:W-:Y:S02]  /*1b740*/  SHF.R.S32.HI R3, RZ, 0x7, R3 ;  /* 0x00000007ff037819 */ /* 0x000fe40000011403 */
[----:B------:R-:W-:Y:S02]  /*1b750*/  LEA.HI R2, R2, R8, RZ, 0x7 ;  /* 0x0000000802027211 */ /* 0x000fe400078f38ff */
[----:B------:R-:W-:Y:S02]  /*1b760*/  VIMNMX R3, R29, R3, PT ;  /* 0x000000031d037248 */ /* 0x000fe40003fe0100 */
[----:B------:R-:W-:-:S03]  /*1b770*/  SHF.R.S32.HI R2, RZ, 0x7, R2 ;  /* 0x00000007ff027819 */ /* 0x000fc60000011402 */
[----:B------:R-:W-:Y:S01]  /*1b780*/  IMAD R3, R3, 0x80, -R6 ;  /* 0x0000008003037824 */ /* 0x000fe200078e0a06 */
[----:B------:R-:W-:-:S04]  /*1b790*/  VIMNMX R2, RZ, R2, !PT ;  /* 0x00000002ff027248 */ /* 0x000fc80007fe0100 */
[----:B------:R-:W-:Y:S01]  /*1b7a0*/  VIMNMX R3, R3, R7, PT ;  /* 0x0000000703037248 */ /* 0x000fe20003fe0100 */
[----:B------:R-:W-:-:S05]  /*1b7b0*/  IMAD R2, R2, 0x80, -R6 ;  /* 0x0000008002027824 */ /* 0x000fca00078e0a06 */
[----:B------:R-:W-:-:S04]  /*1b7c0*/  VIMNMX R4, RZ, R2, !PT ;  /* 0x00000002ff047248 */ /* 0x000fc80007fe0100 */
[----:B------:R-:W-:Y:S02]  /*1b7d0*/  ISETP.GT.AND P0, PT, R3, R4, PT ;  /* 0x000000040300720c */ /* 0x000fe40003f04270 */
[----:B------:R-:W-:-:S11]  /*1b7e0*/  SHF.R.U32.HI R4, RZ, 0x7, R4 ;  /* 0x00000007ff047819 */ /* 0x000fd60000011604 */
[----:B------:R-:W-:-:S05]  /*1b7f0*/  @P0 VIADD R2, R3, 0x7f ;  /* 0x0000007f03020836 */ /* 0x000fca0000000000 */
[----:B------:R-:W-:-:S04]  /*1b800*/  @P0 SHF.R.S32.HI R3, RZ, 0x1f, R2 ;  /* 0x0000001fff030819 */ /* 0x000fc80000011402 */
[----:B------:R-:W-:Y:S01]  /*1b810*/  @P0 LEA.HI R2, R3, R2, RZ, 0x7 ;  /* 0x0000000203020211 */ /* 0x000fe200078f38ff */
[----:B------:R-:W-:-:S03]  /*1b820*/  IMAD.MOV.U32 R3, RZ, RZ, R4 ;  /* 0x000000ffff037224 */ /* 0x000fc600078e0004 */
        /* <DEDUP_REMOVED lines=11> */
.L_x_1669:
[----:B--2---:R-:W-:Y:S02]  /*1b8e0*/  ISETP.NE.AND P0, PT, R14, RZ, PT ;  /* 0x000000ff0e00720c */ /* 0x004fe40003f05270 */
[----:B------:R-:W-:-:S11]  /*1b8f0*/  PLOP3.LUT P6, PT, PT, PT, PT, 0x8, 0x0 ;  /* 0x000000000000781c */ /* 0x000fd60003fce170 */
[----:B------:R-:W-:Y:S05]  /*1b900*/  @P0 BRA `(.L_x_1502) ;  /* 0x00000000000c0947 */ /* 0x000fea0003800000 */
[----:B------:R-:W-:-:S03]  /*1b910*/  UMOV UR4, 0xffffffff ;  /* 0xffffffff00047882 */ /* 0x000fc60000000000 */
[----:B------:R-:W-:Y:S05]  /*1b920*/  BRA.DIV UR4, `(.L_x_1503) ;  /* 0x0000006a04f47947 */ /* 0x000fea000b800000 */
[----:B------:R-:W-:-:S13]  /*1b930*/  ELECT P6, URZ, PT ;  /* 0x00000000003f782f */ /* 0x000fda00038c0000 */
.L_x_1502:
        /* <DEDUP_REMOVED lines=9> */
.L_x_1672:
[----:B------:R-:W-:Y:S05]  /*1b9d0*/  BSYNC B1 ;  /* 0x0000000000017941 */ /* 0x000fea0003800000 */
.L_x_1504:
[----:B------:R-:W-:Y:S04]  /*1b9e0*/  BSSY B1, `(.L_x_1506) ;  /* 0x000008b000017945 */ /* 0x000fe80003800000 */
[----:B------:R-:W-:Y:S05]  /*1b9f0*/  @!P6 BRA `(.L_x_1507) ;  /* 0x000000080024e947 */ /* 0x000fea0003800000 */
[----:B------:R-:W-:Y:S01]  /*1ba00*/  IMAD R9, R25, 0x8, R23 ;  /* 0x0000000819097824 */ /* 0x000fe200078e0217 */
[----:B------:R-:W-:Y:S01]  /*1ba10*/  SHF.L.U32 R8, R28, 0x1f, RZ ;  /* 0x0000001f1c087819 */ /* 0x000fe200000006ff */
[----:B------:R-:W2:Y:S01]  /*1ba20*/  S2R R6, SR_TID.X ;  /* 0x0000000000067919 */ /* 0x000ea20000002100 */
[----:B------:R-:W-:Y:S02]  /*1ba30*/  BSSY B2, `(.L_x_1508) ;  /* 0x0000005000027945 */ /* 0x000fe40003800000 */
[----:B------:R-:W3:Y:S01]  /*1ba40*/  SYNCS.PHASECHK.TRANS64.TRYWAIT P0, [R9+URZ+0x19ca0], R8 ;  /* 0x019ca008090075a7 */ /* 0x000ee2000800017f */
[----:B--2---:R-:W-:-:S04]  /*1ba50*/  LOP3.LUT R6, R6, 0x7f, RZ, 0xc0, !PT ;  /* 0x0000007f06067812 */ /* 0x004fc800078ec0ff */
[----:B------:R-:W-:Y:S01]  /*1ba60*/  ISETP.NE.AND P1, PT, R6, RZ, PT ;  /* 0x000000ff0600720c */ /* 0x000fe20003f25270 */
[----:B---3--:R-:W-:-:S12]  /*1ba70*/  @!P0 BRA `(.L_x_1509) ;  /* 0x0000006800d48947 */ /* 0x008fd80003800000 */
.L_x_1673:
[----:B------:R-:W-:Y:S05]  /*1ba80*/  BSYNC B2 ;  /* 0x0000000000027941 */ /* 0x000fea0003800000 */
.L_x_1508:
[----:B------:R-:W-:Y:S04]  /*1ba90*/  BSSY B2, `(.L_x_1510) ;  /* 0x0000009000027945 */ /* 0x000fe80003800000 */
[----:B------:R-:W-:Y:S05]  /*1baa0*/  @P1 BRA `(.L_x_1511) ;  /* 0x00000000001c1947 */ /* 0x000fea0003800000 */
[----:B0-----:R-:W0:Y:S02]  /*1bab0*/  S2R R5, SR_TID.X ;  /* 0x0000000000057919 */ /* 0x001e240000002100 */
[----:B0-----:R-:W-:Y:S01]  /*1bac0*/  LOP3.LUT R6, R5, 0x1f, RZ, 0xc0, !PT ;  /* 0x0000001f05067812 */ /* 0x001fe200078ec0ff */
[----:B------:R-:W-:-:S03]  /*1bad0*/  IMAD.MOV.U32 R5, RZ, RZ, 0x3000 ;  /* 0x00003000ff057424 */ /* 0x000fc600078e00ff */
[----:B------:R-:W-:Y:S01]  /*1bae0*/  ISETP.NE.AND P0, PT, R6, RZ, PT ;  /* 0x000000ff0600720c */ /* 0x000fe20003f05270 */
[----:B------:R3:W-:-:S12]  /*1baf0*/  SYNCS.ARRIVE.TRANS64 RZ, [R9+URZ+0x19c90], R5 ;  /* 0x019c900509ff79a7 */ /* 0x0007d8000800003f */
[----:B---3--:R-:W-:Y:S05]  /*1bb00*/  @!P0 BRA `(.L_x_1511) ;  /* 0x0000000000048947 */ /* 0x008fea0003800000 */
[----:B------:R-:W-:Y:S01]  /*1bb10*/  BPT.TRAP 0x1 ;  /* 0x000000040000795c */ /* 0x000fe20000300000 */
.L_x_1511:
[----:B------:R-:W-:Y:S05]  /*1bb20*/  BSYNC B2 ;  /* 0x0000000000027941 */ /* 0x000fea0003800000 */
.L_x_1510:
        /* <DEDUP_REMOVED lines=10> */
[----:B-1----:R-:W-:Y:S01]  /*1bbd0*/  VIADD R10, R7, 0x13800 ;  /* 0x00013800070a7836 */ /* 0x002fe20000000000 */
[----:B------:R-:W-:-:S09]  /*1bbe0*/  UMOV UR7, 0x12f00000 ;  /* 0x12f0000000077882 */ /* 0x000fd20000000000 */
.L_x_1512:
        /* <DEDUP_REMOVED lines=16> */
.L_x_1513:
        /* <DEDUP_REMOVED lines=16> */
.L_x_1514:
        /* <DEDUP_REMOVED lines=13> */
.L_x_1674:
[----:B------:R-:W-:Y:S05]  /*1bec0*/  BSYNC B2 ;  /* 0x0000000000027941 */ /* 0x000fea0003800000 */
.L_x_1515:
[----:B------:R-:W-:Y:S01]  /*1bed0*/  BSSY B2, `(.L_x_1517) ;  /* 0x000000b000027945 */ /* 0x000fe20003800000 */
[----:B------:R-:W-:Y:S02]  /*1bee0*/  IMAD.MOV.U32 R10, RZ, RZ, 0x0 ;  /* 0x00000000ff0a7424 */ /* 0x000fe400078e00ff */
[----:B------:R-:W-:Y:S01]  /*1bef0*/  IMAD.MOV.U32 R11, RZ, RZ, 0x12f00000 ;  /* 0x12f00000ff0b7424 */ /* 0x000fe200078e00ff */
[----:B------:R-:W-:Y:S06]  /*1bf00*/  @P1 BRA `(.L_x_1518) ;  /* 0x00000000001c1947 */ /* 0x000fec0003800000 */
[----:B------:R-:W1:Y:S02]  /*1bf10*/  S2R R5, SR_TID.X ;  /* 0x0000000000057919 */ /* 0x000e640000002100 */
[----:B-1----:R-:W-:Y:S01]  /*1bf20*/  LOP3.LUT R15, R5, 0x1f, RZ, 0xc0, !PT ;  /* 0x0000001f050f7812 */ /* 0x002fe200078ec0ff */
[----:B------:R-:W-:-:S03]  /*1bf30*/  IMAD.MOV.U32 R5, RZ, RZ, 0x3000 ;  /* 0x00003000ff057424 */ /* 0x000fc600078e00ff */
[----:B------:R-:W-:Y:S01]  /*1bf40*/  ISETP.NE.AND P0, PT, R15, RZ, PT ;  /* 0x000000ff0f00720c */ /* 0x000fe20003f05270 */
[----:B------:R1:W-:-:S12]  /*1bf50*/  SYNCS.ARRIVE.TRANS64 RZ, [R9+URZ+0x19cb0], R5 ;  /* 0x019cb00509ff79a7 */ /* 0x0003d8000800003f */
[----:B-1----:R-:W-:Y:S05]  /*1bf60*/  @!P0 BRA `(.L_x_1518) ;  /* 0x0000000000048947 */ /* 0x002fea0003800000 */
[----:B------:R-:W-:Y:S01]  /*1bf70*/  BPT.TRAP 0x1 ;  /* 0x000000040000795c */ /* 0x000fe20000300000 */
.L_x_1518:
[----:B------:R-:W-:Y:S05]  /*1bf80*/  BSYNC B2 ;  /* 0x0000000000027941 */ /* 0x000fea0003800000 */
.L_x_1517:
[----:B------:R-:W-:Y:S01]  /*1bf90*/  R2UR UR10, R14 ;  /* 0x000000000e0a72ca */ /* 0x000fe200000e0000 */
[----:B------:R-:W-:Y:S01]  /*1bfa0*/  UIADD3 UR4, UP0, UR40, 0x670, URZ ;  /* 0x0000067028047890 */ /* 0x000fe2000ff1e03f */
[----:B------:R-:W-:Y:S01]  /*1bfb0*/  R2UR UR6, R10 ;  /* 0x000000000a0672ca */ /* 0x000fe200000e0000 */
[----:B0-2---:R-:W-:Y:S01]  /*1bfc0*/  VIADD R9, R9, 0x19cb0 ;  /* 0x00019cb009097836 */ /* 0x005fe20000000000 */
[----:B------:R-:W-:Y:S01]  /*1bfd0*/  R2UR UR7, R11 ;  /* 0x000000000b0772ca */ /* 0x000fe200000e0000 */
[----:B------:R-:W-:Y:S01]  /*1bfe0*/  VIADD R5, R7, 0x9000 ;  /* 0x0000900007057836 */ /* 0x000fe20000000000 */
[----:B------:R-:W-:Y:S01]  /*1bff0*/  PLOP3.LUT P0, PT, PT, PT, PT, 0x80, 0x0 ;  /* 0x000000000000781c */ /* 0x000fe20003f0f070 */
[----:B------:R-:W-:-:S12]  /*1c000*/  UIADD3.X UR5, URZ, UR41, URZ, UP0, !UPT ;  /* 0x000000293f057290 */ /* 0x000fd800087fe43f */
.L_x_1519:
        /* <DEDUP_REMOVED lines=15> */
.L_x_1520:
        /* <DEDUP_REMOVED lines=15> */
.L_x_1521:
        /* <DEDUP_REMOVED lines=10> */
.L_x_1507:
[----:B------:R-:W-:Y:S05]  /*1c290*/  BSYNC B1 ;  /* 0x0000000000017941 */ /* 0x000fea0003800000 */
.L_x_1506:
[----:B------:R-:W-:Y:S01]  /*1c2a0*/  VIADD R9, R3, 0xfffffffe ;  /* 0xfffffffe03097836 */ /* 0x000fe20000000000 */
        /* <DEDUP_REMOVED lines=8> */
.L_x_1538:
[----:B------:R-:W-:Y:S05]  /*1c330*/  YIELD ;  /* 0x0000000000007946 */ /* 0x000fea0003800000 */
        /* <DEDUP_REMOVED lines=10> */
.L_x_1675:
[----:B------:R-:W-:Y:S05]  /*1c3e0*/  BSYNC B2 ;  /* 0x0000000000027941 */ /* 0x000fea0003800000 */
.L_x_1524:
[----:B------:R-:W-:Y:S04]  /*1c3f0*/  BSSY B2, `(.L_x_1526) ;  /* 0x0000009000027945 */ /* 0x000fe80003800000 */
[----:B------:R-:W-:Y:S05]  /*1c400*/  @P2 BRA `(.L_x_1527) ;  /* 0x00000000001c2947 */ /* 0x000fea0003800000 */
[----:B------:R-:W0:Y:S02]  /*1c410*/  S2R R3, SR_TID.X ;  /* 0x0000000000037919 */ /* 0x000e240000002100 */
[----:B0-----:R-:W-:Y:S01]  /*1c420*/  LOP3.LUT R5, R3, 0x1f, RZ, 0xc0, !PT ;  /* 0x0000001f03057812 */ /* 0x001fe200078ec0ff */
[----:B------:R-:W-:-:S03]  /*1c430*/  IMAD.MOV.U32 R3, RZ, RZ, 0x3000 ;  /* 0x00003000ff037424 */ /* 0x000fc600078e00ff */
[----:B------:R-:W-:Y:S01]  /*1c440*/  ISETP.NE.AND P1, PT, R5, RZ, PT ;  /* 0x000000ff0500720c */ /* 0x000fe20003f25270 */
[----:B------:R3:W-:-:S12]  /*1c450*/  SYNCS.ARRIVE.TRANS64 RZ, [R8+URZ+0x19c90], R3 ;  /* 0x019c900308ff79a7 */ /* 0x0007d8000800003f */
[----:B---3--:R-:W-:Y:S05]  /*1c460*/  @!P1 BRA `(.L_x_1527) ;  /* 0x0000000000049947 */ /* 0x008fea0003800000 */
[----:B------:R-:W-:Y:S01]  /*1c470*/  BPT.TRAP 0x1 ;  /* 0x000000040000795c */ /* 0x000fe20000300000 */
.L_x_1527:
[----:B------:R-:W-:Y:S05]  /*1c480*/  BSYNC B2 ;  /* 0x0000000000027941 */ /* 0x000fea0003800000 */
.L_x_1526:
        /* <DEDUP_REMOVED lines=8> */
[----:B-1----:R-:W-:Y:S01]  /*1c510*/  VIADD R10, R6, 0x13800 ;  /* 0x00013800060a7836 */ /* 0x002fe20000000000 */
[----:B------:R-:W-:Y:S01]  /*1c520*/  UMOV UR6, 0x0 ;  /* 0x0000000000067882 */ /* 0x000fe20000000000 */
[----:B------:R-:W-:-:S10]  /*1c530*/  UMOV UR7, 0x12f00000 ;  /* 0x12f0000000077882 */ /* 0x000fd40000000000 */
.L_x_1528:
        /* <DEDUP_REMOVED lines=16> */
.L_x_1529:
        /* <DEDUP_REMOVED lines=16> */
.L_x_1530:
        /* <DEDUP_REMOVED lines=13> */
.L_x_1676:
[----:B------:R-:W-:Y:S05]  /*1c810*/  BSYNC B2 ;  /* 0x0000000000027941 */ /* 0x000fea0003800000 */
.L_x_1531:
        /* <DEDUP_REMOVED lines=11> */
.L_x_1534:
[----:B------:R-:W-:Y:S05]  /*1c8d0*/  BSYNC B2 ;  /* 0x0000000000027941 */ /* 0x000fea0003800000 */
.L_x_1533:
        /* <DEDUP_REMOVED lines=8> */
.L_x_1535:
        /* <DEDUP_REMOVED lines=15> */
.L_x_1536:
        /* <DEDUP_REMOVED lines=15> */
.L_x_1537:
        /* <DEDUP_REMOVED lines=10> */
.L_x_1523:
[----:B------:R-:W-:Y:S05]  /*1cbe0*/  BSYNC B1 ;  /* 0x0000000000017941 */ /* 0x000fea0003800000 */
.L_x_1522:
[----:B------:R-:W-:Y:S01]  /*1cbf0*/  ISETP.GT.AND P2, PT, R9, R4, PT ;  /* 0x000000040900720c */ /* 0x000fe20003f44270 */
[----:B------:R-:W-:Y:S02]  /*1cc00*/  VIADD R25, R25, 0x1 ;  /* 0x0000000119197836 */ /* 0x000fe40000000000 */
[----:B------:R-:W-:-:S03]  /*1cc10*/  VIADD R9, R9, 0xffffffff ;  /* 0xffffffff09097836 */ /* 0x000fc60000000000 */
[----:B------:R-:W-:-:S04]  /*1cc20*/  ISETP.NE.AND P1, PT, R25, 0x2, PT ;  /* 0x000000021900780c */ /* 0x000fc80003f25270 */
[----:B------:R-:W-:Y:S02]  /*1cc30*/  SEL R3, RZ, 0x1, P1 ;  /* 0x00000001ff037807 */ /* 0x000fe40000800000 */
[----:B------:R-:W-:Y:S02]  /*1cc40*/  SEL R25, R25, RZ, P1 ;  /* 0x000000ff19197207 */ /* 0x000fe40000800000 */
[----:B------:R-:W-:Y:S01]  /*1cc50*/  LOP3.LUT R28, R28, R3, RZ, 0x3c, !PT ;  /* 0x000000031c1c7212 */ /* 0x000fe200078e3cff */
[----:B------:R-:W-:Y:S06]  /*1cc60*/  @P2 BRA `(.L_x_1538) ;  /* 0xfffffff400b02947 */ /* 0x000fec000383ffff */
.L_x_1500:
[----:B------:R-:W-:Y:S05]  /*1cc70*/  BSYNC B0 ;  /* 0x0000000000007941 */ /* 0x000fea0003800000 */
.L_x_1499:
[----:B------:R-:W2:Y:S01]  /*1cc80*/  LDC R0, c[0x0][0x448] ;  /* 0x00011200ff007b82 */ /* 0x000ea20000000800 */
[----:B------:R-:W-:Y:S01]  /*1cc90*/  VIADD R2, R17, 0xbf ;  /* 0x000000bf11027836 */ /* 0x000fe20000000000 */
[----:B------:R-:W-:Y:S06]  /*1cca0*/  @!P0 WARPSYNC.ALL ;  /* 0x0000000000008948 */ /* 0x000fec0003800000 */
[----:B------:R-:W-:Y:S01]  /*1ccb0*/  @!P0 BAR.SYNC.DEFER_BLOCKING 0xc, 0x200 ;  /* 0x0308000000008b1d */ /* 0x000fe20000010000 */
[----:B--2---:R-:W-:-:S13]  /*1ccc0*/  ISETP.NE.AND P1, PT, R0, 0x1, PT ;  /* 0x000000010000780c */ /* 0x004fda0003f25270 */
[----:B------:R-:W2:Y:S08]  /*1ccd0*/  @P1 LDC R3, c[0x0][0x44c] ;  /* 0x00011300ff031b82 */ /* 0x000eb00000000800 */
[----:B------:R-:W3:Y:S01]  /*1cce0*/  @P1 LDC R0, c[0x0][0x450] ;  /* 0x00011400ff001b82 */ /* 0x000ee20000000800 */
[----:B--2---:R-:W-:-:S05]  /*1ccf0*/  @P1 IMAD.HI.U32 R3, R2, R3, RZ ;  /* 0x0000000302031227 */ /* 0x004fca00078e00ff */
[----:B---3--:R-:W-:-:S05]  /*1cd00*/  @P1 SHF.R.U32.HI R2, RZ, R0, R3 ;  /* 0x00000000ff021219 */ /* 0x008fca0000011603 */
[----:B------:R-:W-:Y:S02]  /*1cd10*/  IMAD.IADD R21, R21, 0x1, R2 ;  /* 0x0000000115157824 */ /* 0x000fe400078e0202 */
[----:B------:R-:W2:Y:S02]  /*1cd20*/  LDC.64 R2, c[0x0][0x9e0] ;  /* 0x00027800ff027b82 */ /* 0x000ea40000000a00 */
[----:B--2---:R-:W-:Y:S01]  /*1cd30*/  ISETP.GE.AND P2, PT, R3, 0x1, PT ;  /* 0x000000010300780c */ /* 0x004fe20003f46270 */
        /* <DEDUP_REMOVED lines=8> */
[----:B0-----:R-:W0:Y:S02]  /*1cdc0*/  @P0 LDC.64 R4, c[0x0][0x9e8] ;  /* 0x00027a00ff040b82 */ /* 0x001e240000000a00 */
[----:B0-----:R-:W-:-:S05]  /*1cdd0*/  @P0 IMAD.HI.U32 R4, R0, R4, RZ ;  /* 0x0000000400040227 */ /* 0x001fca00078e00ff */
[----:B------:R-:W-:-:S04]  /*1cde0*/  @P0 SHF.R.U32.HI R0, RZ, R5, R4 ;  /* 0x00000005ff000219 */ /* 0x000fc80000011604 */
[----:B------:R-:W-:Y:S01]  /*1cdf0*/  LOP3.LUT R0, RZ, R0, RZ, 0x33, !PT ;  /* 0x00000000ff007212 */ /* 0x000fe200078e33ff */
[----:B------:R-:W-:Y:S06]  /*1ce00*/  BRA `(.L_x_1542) ;  /* 0x0000000000107947 */ /* 0x000fec0003800000 */
.L_x_1541:
[----:B------:R-:W-:-:S13]  /*1ce10*/  ISETP.NE.AND P0, PT, R3, 0x1, PT ;  /* 0x000000010300780c */ /* 0x000fda0003f05270 */
[----:B0-----:R-:W0:Y:S02]  /*1ce20*/  @P0 LDC.64 R4, c[0x0][0x9e8] ;  /* 0x00027a00ff040b82 */ /* 0x001e240000000a00 */
[----:B0-----:R-:W-:-:S05]  /*1ce30*/  @P0 IMAD.HI.U32 R4, R0, R4, RZ ;  /* 0x0000000400040227 */ /* 0x001fca00078e00ff */
[----:B------:R-:W-:-:S07]  /*1ce40*/  @P0 SHF.R.U32.HI R0, RZ, R5, R4 ;  /* 0x00000005ff000219 */ /* 0x000fce0000011604 */
.L_x_1542:
[----:B------:R-:W-:Y:S05]  /*1ce50*/  BSYNC B0 ;  /* 0x0000000000007941 */ /* 0x000fea0003800000 */
.L_x_1540:
[----:B------:R-:W-:-:S05]  /*1ce60*/  IMAD R0, R0, R3, R3 ;  /* 0x0000000300007224 */ /* 0x000fca00078e0203 */
[----:B------:R-:W-:-:S07]  /*1ce70*/  VIMNMX R2, R2, R0, PT ;  /* 0x0000000002027248 */ /* 0x000fce0003fe0100 */
.L_x_1539:
[----:B------:R-:W-:Y:S01]  /*1ce80*/  VIADD R2, R2, 0x7f ;  /* 0x0000007f02027836 */ /* 0x000fe20000000000 */
[----:B------:R-:W-:Y:S01]  /*1ce90*/  ULDC UR4, c[0x0][0x9dc] ;  /* 0x0002770000047ab9 */ /* 0x000fe20000000800 */
[----:B------:R-:W-:-:S03]  /*1cea0*/  IMAD.MOV.U32 R4, RZ, RZ, R17 ;  /* 0x000000ffff047224 */ /* 0x000fc600078e0011 */
[----:B------:R-:W-:-:S04]  /*1ceb0*/  SHF.R.S32.HI R0, RZ, 0x1f, R2 ;  /* 0x0000001fff007819 */ /* 0x000fc80000011402 */
[----:B------:R-:W-:Y:S02]  /*1cec0*/  LEA.HI R0, R0, R2, RZ, 0x7 ;  /* 0x0000000200007211 */ /* 0x000fe400078f38ff */
[----:B------:R-:W2:Y:S02]  /*1ced0*/  @P1 LDC R2, c[0x0][0x44c] ;  /* 0x00011300ff021b82 */ /* 0x000ea40000000800 */
[----:B------:R-:W-:-:S04]  /*1cee0*/  SHF.R.S32.HI R0, RZ, 0x7, R0 ;  /* 0x00000007ff007819 */ /* 0x000fc80000011400 */
[----:B------:R-:W-:Y:S02]  /*1cef0*/  VIMNMX R6, R29, R0, PT ;  /* 0x000000001d067248 */ /* 0x000fe40003fe0100 */
[----:B------:R-:W3:Y:S03]  /*1cf00*/  @P1 LDC R0, c[0x0][0x450] ;  /* 0x00011400ff001b82 */ /* 0x000ee60000000800 */
[----:B------:R4:W-:Y:S01]  /*1cf10*/  STL [R1+0x38], R6 ;  /* 0x0000380601007387 */ /* 0x0009e20000100800 */
[----:B--2---:R-:W-:-:S05]  /*1cf20*/  @P1 IMAD.HI.U32 R2, R17, R2, RZ ;  /* 0x0000000211021227 */ /* 0x004fca00078e00ff */
[----:B---3--:R-:W-:-:S05]  /*1cf30*/  @P1 SHF.R.U32.HI R4, RZ, R0, R2 ;  /* 0x00000000ff041219 */ /* 0x008fca0000011602 */
[----:B------:R-:W-:-:S04]  /*1cf40*/  IMAD.IADD R2, R20, 0x1, R4 ;  /* 0x0000000114027824 */ /* 0x000fc800078e0204 */
[----:B------:R-:W-:Y:S01]  /*1cf50*/  VIADD R0, R2, -UR4 ;  /* 0x8000000402007c36 */ /* 0x000fe20008000000 */
[----:B----4-:R-:W-:Y:S06]  /*1cf60*/  @!P2 BRA `(.L_x_1543) ;  /* 0x000000000044a947 */ /* 0x010fec0003800000 */
[----:B------:R-:W-:Y:S01]  /*1cf70*/  ISETP.GT.AND P0, PT, R2, -0x1, PT ;  /* 0xffffffff0200780c */ /* 0x000fe20003f04270 */
[----:B------:R-:W-:-:S12]  /*1cf80*/  BSSY B0, `(.L_x_1544) ;  /* 0x000000d000007945 */ /* 0x000fd80003800000 */
[----:B------:R-:W-:Y:S05]  /*1cf90*/  @P0 BRA `(.L_x_1545) ;  /* 0x00000000001c0947 */ /* 0x000fea0003800000 */
[----:B------:R-:W-:Y:S02]  /*1cfa0*/  ISETP.NE.AND P0, PT, R3, 0x1, PT ;  /* 0x000000010300780c */ /* 0x000fe40003f05270 */
[----:B------:R-:W-:-:S11]  /*1cfb0*/  LOP3.LUT R2, RZ, R2, RZ, 0x33, !PT ;  /* 0x00000002ff027212 */ /* 0x000fd600078e33ff */
[----:B0-----:R-:W0:Y:S02]  /*1cfc0*/  @P0 LDC.64 R4, c[0x0][0x9e8] ;  /* 0x00027a00ff040b82 */ /* 0x001e240000000a00 */
[----:B0-----:R-:W-:-:S05]  /*1cfd0*/  @P0 IMAD.HI.U32 R4, R2, R4, RZ ;  /* 0x0000000402040227 */ /* 0x001fca00078e00ff */
[----:B------:R-:W-:-:S04]  /*1cfe0*/  @P0 SHF.R.U32.HI R2, RZ, R5, R4 ;  /* 0x00000005ff020219 */ /* 0x000fc80000011604 */
[----:B------:R-:W-:Y:S01]  /*1cff0*/  LOP3.LUT R2, RZ, R2, RZ, 0x33, !PT ;  /* 0x00000002ff027212 */ /* 0x000fe200078e33ff */
[----:B------:R-:W-:Y:S06]  /*1d000*/  BRA `(.L_x_1546) ;  /* 0x0000000000107947 */ /* 0x000fec0003800000 */
.L_x_1545:
[----:B------:R-:W-:-:S13]  /*1d010*/  ISETP.NE.AND P0, PT, R3, 0x1, PT ;  /* 0x000000010300780c */ /* 0x000fda0003f05270 */
[----:B0-----:R-:W0:Y:S02]  /*1d020*/  @P0 LDC.64 R4, c[0x0][0x9e8] ;  /* 0x00027a00ff040b82 */ /* 0x001e240000000a00 */
[----:B0-----:R-:W-:-:S05]  /*1d030*/  @P0 IMAD.HI.U32 R4, R2, R4, RZ ;  /* 0x0000000402040227 */ /* 0x001fca00078e00ff */
[----:B------:R-:W-:-:S07]  /*1d040*/  @P0 SHF.R.U32.HI R2, RZ, R5, R4 ;  /* 0x00000005ff020219 */ /* 0x000fce0000011604 */
.L_x_1546:
[----:B------:R-:W-:Y:S05]  /*1d050*/  BSYNC B0 ;  /* 0x0000000000007941 */ /* 0x000fea0003800000 */
.L_x_1544:
[----:B------:R-:W-:-:S05]  /*1d060*/  IMAD R2, R2, R3, RZ ;  /* 0x0000000302027224 */ /* 0x000fca00078e02ff */
[----:B------:R-:W-:-:S07]  /*1d070*/  VIMNMX R0, R0, R2, !PT ;  /* 0x0000000200007248 */ /* 0x000fce0007fe0100 */
.L_x_1543:
[----:B------:R-:W-:-:S04]  /*1d080*/  SHF.R.S32.HI R2, RZ, 0x1f, R0 ;  /* 0x0000001fff027819 */ /* 0x000fc80000011400 */
[----:B------:R-:W-:-:S04]  /*1d090*/  LEA.HI R2, R2, R0, RZ, 0x7 ;  /* 0x0000000002027211 */ /* 0x000fc800078f38ff */
[----:B------:R-:W-:-:S04]  /*1d0a0*/  SHF.R.S32.HI R2, RZ, 0x7, R2 ;  /* 0x00000007ff027819 */ /* 0x000fc80000011402 */
[----:B------:R-:W-:-:S04]  /*1d0b0*/  VIMNMX R3, RZ, R2, !PT ;  /* 0x00000002ff037248 */ /* 0x000fc80007fe0100 */
[----:B------:R-:W-:Y:S01]  /*1d0c0*/  ISETP.GT.AND P0, PT, R6, R3, PT ;  /* 0x000000030600720c */ /* 0x000fe20003f04270 */
[----:B------:R2:W-:-:S12]  /*1d0d0*/  STL [R1+0x10], R3 ;  /* 0x0000100301007387 */ /* 0x0005d80000100800 */
[----:B--2---:R-:W-:Y:S05]  /*1d0e0*/  @P0 BRA `(.L_x_1547) ;  /* 0x0000000000440947 */ /* 0x004fea0003800000 */
        /* <DEDUP_REMOVED lines=17> */
.L_x_1547:
        /* <DEDUP_REMOVED lines=13> */
[----:B-1----:R-:W-:Y:S02]  /*1d2d0*/  IMAD.U32 R10, RZ, RZ, UR4 ;  /* 0x00000004ff0a7e24 */ /* 0x002fe4000f8e00ff */
[----:B------:R-:W-:Y:S02]  /*1d2e0*/  IMAD.U32 R11, RZ, RZ, UR5 ;  /* 0x00000005ff0b7e24 */ /* 0x000fe4000f8e00ff */
[----:B------:R-:W-:Y:S02]  /*1d2f0*/  IMAD.MOV.U32 R8, RZ, RZ, 0x70 ;  /* 0x00000070ff087424 */ /* 0x000fe400078e00ff */
[----:B------:R-:W-:Y:S02]  /*1d300*/  IMAD.MOV.U32 R12, RZ, RZ, 0x1 ;  /* 0x00000001ff0c7424 */ /* 0x000fe400078e00ff */
[----:B------:R-:W-:-:S07]  /*1d310*/  IMAD.MOV.U32 R13, RZ, RZ, RZ ;  /* 0x000000ffff0d7224 */ /* 0x000fce00078e00ff */
[----:B------:R-:W-:-:S07]  /*1d320*/  LEPC R20, `(.L_x_1550) ;  /* 0x000000001014794e */ /* 0x000fce0000000000 */
[----:B--2---:R-:W-:Y:S05]  /*1d330*/  CALL.ABS.NOINC R2 ;  /* 0x0000000002007343 */ /* 0x004fea0003c00000 */
.L_x_1550:
[----:B------:R-:W-:Y:S05]  /*1d340*/  BSYNC B6 ;  /* 0x0000000000067941 */ /* 0x000fea0003800000 */
.L_x_1549:
        /* <DEDUP_REMOVED lines=22> */
.L_x_1552:
[----:B------:R-:W-:Y:S05]  /*1d4b0*/  BSYNC B6 ;  /* 0x0000000000067941 */ /* 0x000fea0003800000 */
.L_x_1551:
        /* <DEDUP_REMOVED lines=20> */
.L_x_1554:
[----:B------:R-:W-:Y:S05]  /*1d600*/  BSYNC B6 ;  /* 0x0000000000067941 */ /* 0x000fea0003800000 */
.L_x_1553:
        /* <DEDUP_REMOVED lines=19> */
.L_x_1556:
[----:B------:R-:W-:Y:S05]  /*1d740*/  BSYNC B6 ;  /* 0x0000000000067941 */ /* 0x000fea0003800000 */
.L_x_1555:
[----:B------:R-:W2:Y:S01]  /*1d750*/  LDL R0, [R1+0x38] ;  /* 0x0000380001007983 */ /* 0x000ea20000100800 */
[----:B------:R-:W-:-:S03]  /*1d760*/  ULDC.64 UR4, c[0x0][0x9f8] ;  /* 0x00027e0000047ab9 */ /* 0x000fc60000000a00 */
[----:B------:R-:W3:Y:S01]  /*1d770*/  LDL R21, [R1+0x8] ;  /* 0x0000080001157983 */ /* 0x000ee20000100800 */
[----:B------:R-:W-:Y:S01]  /*1d780*/  ISETP.NE.U32.AND P0, PT, RZ, UR4, PT ;  /* 0x00000004ff007c0c */ /* 0x000fe2000bf05070 */
[----:B------:R-:W-:Y:S01]  /*1d790*/  IMAD.MOV.U32 R29, RZ, RZ, R19 ;  /* 0x000000ffff1d7224 */ /* 0x000fe200078e0013 */
[----:B------:R-:W4:Y:S01]  /*1d7a0*/  LDC R6, c[0x0][0x430] ;  /* 0x00010c00ff067b82 */ /* 0x000f220000000800 */
[----:B------:R-:W0:Y:S01]  /*1d7b0*/  S2R R20, SR_TID.X ;  /* 0x0000000000147919 */ /* 0x000e220000002100 */
[----:B------:R-:W-:-:S13]  /*1d7c0*/  ISETP.NE.AND.EX P0, PT, RZ, UR5, PT, P0 ;  /* 0x00000005ff007c0c */ /* 0x000fda000bf05300 */
[----:B------:R-:W1:Y:S02]  /*1d7d0*/  @P0 LDC.64 R2, c[0x0][0x9f8] ;  /* 0x00027e00ff020b82 */ /* 0x000e640000000a00 */
[----:B-1----:R-:W-:-:S05]  /*1d7e0*/  @P0 IMAD.WIDE R2, R19, 0x4, R2 ;  /* 0x0000000413020825 */ /* 0x002fca00078e0202 */
[----:B------:R1:W3:Y:S01]  /*1d7f0*/  @P0 LDG.E R29, desc[UR42][R2.64] ;  /* 0x0000002a021d0981 */ /* 0x0002e2000c1e1900 */
[----:B----4-:R-:W-:Y:S02]  /*1d800*/  ISETP.NE.AND P1, PT, R6, 0x1, PT ;  /* 0x000000010600780c */ /* 0x010fe40003f25270 */
[----:B0-----:R-:W-:Y:S01]  /*1d810*/  LOP3.LUT R20, R20, 0x7f, RZ, 0xc0, !PT ;  /* 0x0000007f14147812 */ /* 0x001fe200078ec0ff */
[----:B------:R-:W0:Y:S03]  /*1d820*/  S2R R4, SR_TID.X ;  /* 0x0000000000047919 */ /* 0x000e260000002100 */
[----:B------:R-:W-:-:S07]  /*1d830*/  SHF.R.U32.HI R20, RZ, 0x1, R20 ;  /* 0x00000001ff147819 */ /* 0x000fce0000011614 */
[----:B-1----:R-:W1:Y:S08]  /*1d840*/  @P1 LDC R3, c[0x0][0x434] ;  /* 0x00010d00ff031b82 */ /* 0x002e700000000800 */
[----:B------:R-:W4:Y:S01]  /*1d850*/  @P1 LDC R5, c[0x0][0x438] ;  /* 0x00010e00ff051b82 */ /* 0x000f220000000800 */
[----:B0-----:R-:W-:-:S05]  /*1d860*/  IMAD.SHL.U32 R4, R4, 0x40, RZ ;  /* 0x0000004004047824 */ /* 0x001fca00078e00ff */
[----:B------:R-:W-:Y:S02]  /*1d870*/  LOP3.LUT R4, R4, 0x40, RZ, 0xc0, !PT ;  /* 0x0000004004047812 */ /* 0x000fe400078ec0ff */
[----:B------:R-:W-:Y:S01]  /*1d880*/  LOP3.LUT R22, R22, 0xfffffffb, RZ, 0xc0, !PT ;  /* 0xfffffffb16167812 */ /* 0x000fe200078ec0ff */
[----:B------:R-:W-:Y:S01]  /*1d890*/  UMOV UR4, 0xffffffff ;  /* 0xffffffff00047882 */ /* 0x000fe20000000000 */
[----:B--2---:R-:W-:-:S04]  /*1d8a0*/  LEA R0, R0, 0xffffff80, 0x7 ;  /* 0xffffff8000007811 */ /* 0x004fc800078e38ff */
[----:B------:R-:W-:-:S04]  /*1d8b0*/  LOP3.LUT R4, R0, R20, R4, 0xfe, !PT ;  /* 0x0000001400047212 */ /* 0x000fc800078efe04 */
[C---:B------:R-:W-:Y:S01]  /*1d8c0*/  ISETP.GE.AND P0, PT, R4.reuse, R26, PT ;  /* 0x0000001a0400720c */ /* 0x040fe20003f06270 */
[----:B---3--:R-:W-:Y:S02]  /*1d8d0*/  IMAD.IADD R2, R4, 0x1, R21 ;  /* 0x0000000104027824 */ /* 0x008fe400078e0215 */
[----:B------:R-:W0:Y:S01]  /*1d8e0*/  S2R R21, SR_TID.X ;  /* 0x0000000000157919 */ /* 0x000e220000002100 */
[----:B------:R-:W2:Y:S01]  /*1d8f0*/  LDC R4, c[0x0][0x2f4] ;  /* 0x0000bd00ff047b82 */ /* 0x000ea20000000800 */
[----:B-1----:R-:W-:-:S04]  /*1d900*/  @P1 IMAD.HI.U32 R3, R2, R3, RZ ;  /* 0x0000000302031227 */ /* 0x002fc800078e00ff */
[----:B------:R-:W-:Y:S01]  /*1d910*/  IMAD.MOV.U32 R8, RZ, RZ, R2 ;  /* 0x000000ffff087224 */ /* 0x000fe200078e0002 */
[----:B----4-:R-:W-:-:S04]  /*1d920*/  @P1 SHF.R.U32.HI R8, RZ, R5, R3 ;  /* 0x00000005ff081219 */ /* 0x010fc80000011603 */
[--C-:B------:R-:W-:Y:S01]  /*1d930*/  @!P0 SHF.R.S32.HI R9, RZ, 0x1f, R8.reuse ;  /* 0x0000001fff098819 */ /* 0x100fe20000011408 */
[----:B------:R-:W-:-:S04]  /*1d940*/  IMAD.MOV R5, RZ, RZ, -R8 ;  /* 0x000000ffff057224 */ /* 0x000fc800078e0a08 */
[----:B------:R-:W-:Y:S02]  /*1d950*/  IMAD R5, R6, R5, R2 ;  /* 0x0000000506057224 */ /* 0x000fe400078e0202 */
[----:B------:R-:W1:Y:S08]  /*1d960*/  @!P0 LDC.64 R2, c[0x0][0x428] ;  /* 0x00010a00ff028b82 */ /* 0x000e700000000a00 */
[----:B------:R-:W3:Y:S01]  /*1d970*/  @!P0 LDC.64 R6, c[0x0][0x418] ;  /* 0x00010600ff068b82 */ /* 0x000ee20000000a00 */
[----:B0-----:R-:W-:-:S05]  /*1d980*/  IMAD.SHL.U32 R21, R21, 0x10, RZ ;  /* 0x0000001015157824 */ /* 0x001fca00078e00ff */
[----:B------:R-:W-:Y:S02]  /*1d990*/  LOP3.LUT R21, R21, 0x10, RZ, 0xc0, !PT ;  /* 0x0000001015157812 */ /* 0x000fe400078ec0ff */
[----:B------:R-:W-:Y:S01]  /*1d9a0*/  SHF.R.S32.HI R10, RZ, 0x1f, R29 ;  /* 0x0000001fff0a7819 */ /* 0x000fe2000001141d */
[----:B-1----:R-:W-:Y:S01]  /*1d9b0*/  @!P0 IMAD.WIDE.U32 R8, R29, R2, R8 ;  /* 0x000000021d088225 */ /* 0x002fe200078e0008 */
[C---:B--2---:R-:W-:Y:S02]  /*1d9c0*/  ISETP.GE.AND P3, PT, R21.reuse, R4, PT ;  /* 0x000000041500720c */ /* 0x044fe40003f66270 */
[----:B------:R-:W-:Y:S01]  /*1d9d0*/  LOP3.LUT R11, R21, 0x20, RZ, 0xfc, !PT ;  /* 0x00000020150b7812 */ /* 0x000fe200078efcff */
[----:B------:R-:W-:Y:S01]  /*1d9e0*/  @!P0 IMAD R2, R10, R2, RZ ;  /* 0x000000020a028224 */ /* 0x000fe200078e02ff */
[----:B------:R0:W-:Y:S03]  /*1d9f0*/  STL [R1+0xc], R10 ;  /* 0x00000c0a01007387 */ /* 0x0001e60000100800 */
[----:B------:R-:W-:Y:S01]  /*1da00*/  @!P0 IMAD R2, R29, R3, R2 ;  /* 0x000000031d028224 */ /* 0x000fe200078e0202 */
[----:B---3--:R-:W-:Y:S01]  /*1da10*/  @!P0 LEA R6, P1, R8, R6, 0x2 ;  /* 0x0000000608068211 */ /* 0x008fe200078210ff */
[----:B------:R-:W-:-:S02]  /*1da20*/  IMAD.MOV.U32 R3, RZ, RZ, RZ ;  /* 0x000000ffff037224 */ /* 0x000fc400078e00ff */
[----:B------:R-:W-:Y:S02]  /*1da30*/  @!P0 IMAD.IADD R2, R9, 0x1, R2 ;  /* 0x0000000109028824 */ /* 0x000fe400078e0202 */
[----:B------:R-:W-:-:S03]  /*1da40*/  @P3 LOP3.LUT R22, R22, 0x4, RZ, 0xfc, !PT ;  /* 0x0000000416163812 */ /* 0x000fc600078efcff */
[----:B------:R-:W-:Y:S01]  /*1da50*/  @!P0 LEA.HI.X R7, R8, R7, R2, 0x2, P1 ;  /* 0x0000000708078211 */ /* 0x000fe200008f1402 */
[----:B------:R-:W-:Y:S01]  /*1da60*/  IMAD.U32 R2, RZ, RZ, UR39 ;  /* 0x00000027ff027e24 */ /* 0x000fe2000f8e00ff */
[----:B------:R-:W-:Y:S02]  /*1da70*/  ISETP.GE.AND P1, PT, R11, R4, PT ;  /* 0x000000040b00720c */ /* 0x000fe40003f26270 */
[----:B------:R-:W-:Y:S01]  /*1da80*/  LOP3.LUT R22, R22, 0xfffffff7, RZ, 0xc0, !PT ;  /* 0xfffffff716167812 */ /* 0x000fe200078ec0ff */
[----:B------:R1:W5:Y:S01]  /*1da90*/  @!P0 LDG.E R3, desc[UR42][R6.64] ;  /* 0x0000002a06038981 */ /* 0x000362000c1e1900 */
[----:B------:R-:W-:Y:S02]  /*1daa0*/  ISETP.NE.AND P2, PT, R2, 0x3, PT ;  /* 0x000000030200780c */ /* 0x000fe40003f45270 */
[----:B0-----:R-:W-:Y:S02]  /*1dab0*/  LOP3.LUT R10, R21, 0x40, RZ, 0xfc, !PT ;  /* 0x00000040150a7812 */ /* 0x001fe400078efcff */
[----:B------:R-:W-:-:S02]  /*1dac0*/  LOP3.LUT R22, R22, 0xfffffffd, RZ, 0xc0, !PT ;  /* 0xfffffffd16167812 */ /* 0x000fc400078ec0ff */
[----:B------:R-:W-:-:S03]  /*1dad0*/  ISETP.GE.AND P0, PT, R10, R4, PT ;  /* 0x000000040a00720c */ /* 0x000fc60003f06270 */
[----:B------:R-:W-:-:S04]  /*1dae0*/  @P1 LOP3.LUT R22, R22, 0x2, RZ, 0xfc, !PT ;  /* 0x0000000216161812 */ /* 0x000fc800078efcff */
[----:B------:R-:W-:-:S04]  /*1daf0*/  @P2 LOP3.LUT R22, R22, 0x8, RZ, 0xfc, !PT ;  /* 0x0000000816162812 */ /* 0x000fc800078efcff */
[----:B------:R-:W-:-:S04]  /*1db00*/  LOP3.LUT R22, R22, 0xfffffffe, RZ, 0xc0, !PT ;  /* 0xfffffffe16167812 */ /* 0x000fc800078ec0ff */
[----:B------:R-:W-:Y:S01]  /*1db10*/  @P0 LOP3.LUT R22, R22, 0x1, RZ, 0xfc, !PT ;  /* 0x0000000116160812 */ /* 0x000fe200078efcff */
[----:B-1----:R-:W-:Y:S06]  /*1db20*/  BRA.DIV UR4, `(.L_x_1557) ;  /* 0x0000004a04f87947 */ /* 0x002fec000b800000 */
.L_x_1679:
[----:B------:R-:W-:-:S05]  /*1db30*/  SHF.R.S32.HI R2, RZ, 0x1f, R18 ;  /* 0x0000001fff027819 */ /* 0x000fca0000011412 */
[----:B------:R0:W-:Y:S01]  /*1db40*/  STL [R1], R2 ;  /* 0x0000000201007387 */ /* 0x0001e20000100800 */
[----:B------:R-:W-:Y:S05]  /*1db50*/  @!P2 BRA `(.L_x_1558) ;  /* 0x000000000004a947 */ /* 0x000fea0003800000 */
[----:B------:R-:W-:Y:S01]  /*1db60*/  BPT.TRAP 0x1 ;  /* 0x000000040000795c */ /* 0x000fe20000300000 */
.L_x_1558:
[----:B------:R-:W-:Y:S01]  /*1db70*/  IMAD R4, R24, 0x8, R23 ;  /* 0x0000000818047824 */ /* 0x000fe200078e0217 */
[----:B0-----:R-:W-:Y:S01]  /*1db80*/  SHF.L.U32 R2, R27, 0x1f, RZ ;  /* 0x0000001f1b027819 */ /* 0x001fe200000006ff */
[----:B------:R-:W-:Y:S03]  /*1db90*/  BSSY B0, `(.L_x_1559) ;  /* 0x0000006000007945 */ /* 0x000fe60003800000 */
[----:B------:R0:W1:Y:S01]  /*1dba0*/  SYNCS.PHASECHK.TRANS64.TRYWAIT P0, [R4+URZ+0x19c80], R2 ;  /* 0x019c8002040075a7 */ /* 0x000062000800017f */
[----:B------:R0:W-:Y:S02]  /*1dbb0*/  STL [R1+0x34], R2 ;  /* 0x0000340201007387 */ /* 0x0001e40000100800 */
[----:B0-----:R-:W-:Y:S02]  /*1dbc0*/  IADD3 R2, -R20, R26, -R0 ;  /* 0x0000001a14027210 */ /* 0x001fe40007ffe900 */
[----:B------:R-:W-:Y:S01]  /*1dbd0*/  SHF.R.S32.HI R20, RZ, 0x1f, R5 ;  /* 0x0000001fff147819 */ /* 0x000fe20000011405 */
[----:B-1----:R-:W-:Y:S06]  /*1dbe0*/  @!P0 BRA `(.L_x_1560) ;  /* 0x0000004800fc8947 */ /* 0x002fec0003800000 */
.L_x_1680:
[----:B------:R-:W-:Y:S05]  /*1dbf0*/  BSYNC B0 ;  /* 0x0000000000007941 */ /* 0x000fea0003800000 */
.L_x_1559:
[----:B------:R-:W2:Y:S01]  /*1dc00*/  LDL R8, [R1] ;  /* 0x0000000001087983 */ /* 0x000ea20000100800 */
[----:B------:R-:W-:-:S03]  /*1dc10*/  ULDC.64 UR4, c[0x0][0x328] ;  /* 0x0000ca0000047ab9 */ /* 0x000fc60000000a00 */
[----:B------:R-:W3:Y:S01]  /*1dc20*/  LDL R10, [R1+0x18] ;  /* 0x00001800010a7983 */ /* 0x000ee20000100800 */
[----:B0-----:R-:W-:Y:S01]  /*1dc30*/  IMAD R0, R20, UR4, RZ ;  /* 0x0000000414007c24 */ /* 0x001fe2000f8e02ff */
[----:B-----5:R-:W-:Y:S01]  /*1dc40*/  SHF.R.S32.HI R21, RZ, 0x1f, R3 ;  /* 0x0000001fff157819 */ /* 0x020fe20000011403 */
[C---:B------:R-:W-:Y:S01]  /*1dc50*/  IMAD.WIDE.U32 R6, R5.reuse, UR4, RZ ;  /* 0x0000000405067c25 */ /* 0x040fe2000f8e00ff */
[----:B------:R-:W0:Y:S01]  /*1dc60*/  S2R R11, SR_TID.X ;  /* 0x00000000000b7919 */ /* 0x000e220000002100 */
[----:B------:R-:W-:Y:S02]  /*1dc70*/  ISETP.GE.AND P1, PT, R2, 0x1, PT ;  /* 0x000000010200780c */ /* 0x000fe40003f26270 */
        /* <DEDUP_REMOVED lines=8> */
[----:B------:R-:W-:-:S04]  /*1dd00*/  IMAD.WIDE.U32 R6, R18, UR4, R6 ;  /* 0x0000000412067c25 */ /* 0x000fc8000f8e0006 */
[----:B0-----:R-:W-:-:S05]  /*1dd10*/  IMAD.SHL.U32 R26, R11, 0x10, RZ ;  /* 0x000000100b1a7824 */ /* 0x001fca00078e00ff */
[----:B------:R-:W-:Y:S01]  /*1dd20*/  LOP3.LUT R26, R26, 0x10, RZ, 0xc0, !PT ;  /* 0x000000101a1a7812 */ /* 0x000fe200078ec0ff */
[----:B--2---:R-:W-:-:S04]  /*1dd30*/  IMAD R9, R8, UR4, RZ ;  /* 0x0000000408097c24 */ /* 0x004fc8000f8e02ff */
        /* <DEDUP_REMOVED lines=12> */
[----:B-1----:R-:W-:-:S02]  /*1de00*/  ISETP.GE.AND P4, PT, R26, R12, PT ;  /* 0x0000000c1a00720c */ /* 0x002fc40003f86270 */
[----:B--2---:R-:W-:Y:S01]  /*1de10*/  IADD3 R6, P0, R26, R6, RZ ;  /* 0x000000061a067210 */ /* 0x004fe20007f1e0ff */
[----:B0-----:R-:W-:-:S04]  /*1de20*/  IMAD.SHL.U32 R11, R11, 0x10, RZ ;  /* 0x000000100b0b7824 */ /* 0x001fc800078e00ff */
[----:B---3--:R-:W-:Y:S01]  /*1de30*/  IMAD.X R7, RZ, RZ, R0, P0 ;  /* 0x000000ffff077224 */ /* 0x008fe200000e0600 */
[----:B------:R-:W-:Y:S01]  /*1de40*/  ISETP.LT.OR P0, PT, R2, 0x1, P4 ;  /* 0x000000010200780c */ /* 0x000fe20002701670 */
[----:B------:R-:W-:Y:S01]  /*1de50*/  IMAD.IADD R0, R23, 0x1, R10 ;  /* 0x0000000117007824 */ /* 0x000fe200078e020a */
[----:B------:R-:W-:-:S04]  /*1de60*/  LOP3.LUT R11, R11, 0x10, RZ, 0xc0, !PT ;  /* 0x000000100b0b7812 */ /* 0x000fc800078ec0ff */
[C---:B------:R-:W-:Y:S02]  /*1de70*/  LOP3.LUT R13, R11.reuse, 0x20, RZ, 0xfc, !PT ;  /* 0x000000200b0d7812 */ /* 0x040fe400078efcff */
[----:B------:R-:W-:Y:S02]  /*1de80*/  LOP3.LUT R11, R11, 0x40, RZ, 0xfc, !PT ;  /* 0x000000400b0b7812 */ /* 0x000fe400078efcff */
[----:B------:R-:W-:-:S03]  /*1de90*/  ISETP.GE.AND P2, PT, R13, R12, PT ;  /* 0x0000000c0d00720c */ /* 0x000fc60003f46270 */
        /* <DEDUP_REMOVED lines=8> */
.L_x_1686:
        /* <DEDUP_REMOVED lines=13> */
.L_x_1562:
        /* <DEDUP_REMOVED lines=11> */
.L_x_1563:
[----:B------:R2:W-:Y:S01]  /*1e0a0*/  SYNCS.ARRIVE.TRANS64.A1T0 RZ, [R4+URZ+0x19c70], RZ ;  /* 0x019c70ff04ff79a7 */ /* 0x0005e2000810003f */
[----:B------:R-:W-:Y:S05]  /*1e0b0*/  @!P4 BRA `(.L_x_1564) ;  /* 0x000000000004c947 */ /* 0x000fea0003800000 */
[----:B------:R-:W-:Y:S01]  /*1e0c0*/  BPT.TRAP 0x1 ;  /* 0x000000040000795c */ /* 0x000fe20000300000 */
.L_x_1564:
[----:B------:R-:W3:Y:S01]  /*1e0d0*/  LDL R2, [R1+0x34] ;  /* 0x0000340001027983 */ /* 0x000ee20000100800 */
[----:B------:R-:W-:Y:S01]  /*1e0e0*/  BSSY B0, `(.L_x_1565) ;  /* 0x0000003000007945 */ /* 0x000fe20003800000 */
[----:B---3--:R-:W3:Y:S03]  /*1e0f0*/  SYNCS.PHASECHK.TRANS64.TRYWAIT P0, [R4+URZ+0x19c40], R2 ;  /* 0x019c4002040075a7 */ /* 0x008ee6000800017f */
[----:B---3--:R-:W-:Y:S05]  /*1e100*/  @!P0 BRA `(.L_x_1566) ;  /* 0x0000004800b08947 */ /* 0x008fea0003800000 */
.L_x_1687:
[----:B------:R-:W-:Y:S05]  /*1e110*/  BSYNC B0 ;  /* 0x0000000000007941 */ /* 0x000fea0003800000 */
.L_x_1565:
[----:B------:R-:W4:Y:S01]  /*1e120*/  LDL R9, [R1] ;  /* 0x0000000001097983 */ /* 0x000f220000100800 */
[----:B------:R-:W-:Y:S01]  /*1e130*/  ULDC.64 UR4, c[0x0][0x300] ;  /* 0x0000c00000047ab9 */ /* 0x000fe20000000a00 */
[----:B------:R-:W-:Y:S01]  /*1e140*/  ULDC.64 UR6, c[0x0][0x2e8] ;  /* 0x0000ba0000067ab9 */ /* 0x000fe20000000a00 */
[----:B------:R-:W-:Y:S01]  /*1e150*/  IMAD R20, R20, UR4, RZ ;  /* 0x0000000414147c24 */ /* 0x000fe2000f8e02ff */
[----:B0-----:R-:W0:Y:S01]  /*1e160*/  S2R R8, SR_TID.X ;  /* 0x0000000000087919 */ /* 0x001e220000002100 */
[----:B-1----:R-:W-:-:S04]  /*1e170*/  IMAD.WIDE.U32 R6, R5, UR4, RZ ;  /* 0x0000000405067c25 */ /* 0x002fc8000f8e00ff */
[----:B------:R-:W-:Y:S01]  /*1e180*/  IMAD R20, R5, UR5, R20 ;  /* 0x0000000505147c24 */ /* 0x000fe2000f8e0214 */
[----:B------:R-:W-:Y:S02]  /*1e190*/  ULDC.64 UR4, c[0x0][0x310] ;  /* 0x0000c40000047ab9 */ /* 0x000fe40000000a00 */
[----:B------:R-:W-:Y:S02]  /*1e1a0*/  IMAD R21, R21, UR4, RZ ;  /* 0x0000000415157c24 */ /* 0x000fe4000f8e02ff */
[----:B------:R-:W-:Y:S02]  /*1e1b0*/  IMAD.IADD R7, R7, 0x1, R20 ;  /* 0x0000000107077824 */ /* 0x000fe400078e0214 */
[----:B------:R-:W-:-:S04]  /*1e1c0*/  IMAD.WIDE.U32 R6, R3, UR4, R6 ;  /* 0x0000000403067c25 */ /* 0x000fc8000f8e0006 */
[----:B------:R-:W-:Y:S01]  /*1e1d0*/  IMAD R3, R3, UR5, R21 ;  /* 0x0000000503037c24 */ /* 0x000fe2000f8e0215 */
[----:B------:R-:W-:Y:S01]  /*1e1e0*/  ULDC.64 UR4, c[0x0][0x308] ;  /* 0x0000c20000047ab9 */ /* 0x000fe20000000a00 */
[----:B---3--:R-:W-:Y:S02]  /*1e1f0*/  IMAD.MOV.U32 R2, RZ, RZ, R6 ;  /* 0x000000ffff027224 */ /* 0x008fe400078e0006 */
[----:B------:R-:W-:Y:S02]  /*1e200*/  IMAD.IADD R3, R7, 0x1, R3 ;  /* 0x0000000107037824 */ /* 0x000fe400078e0203 */
[----:B------:R-:W-:-:S04]  /*1e210*/  IMAD.WIDE.U32 R2, R18, UR4, R2 ;  /* 0x0000000412027c25 */ /* 0x000fc8000f8e0002 */
[C---:B0-----:R-:W-:Y:S02]  /*1e220*/  IMAD.SHL.U32 R10, R8.reuse, 0x10, RZ ;  /* 0x00000010080a7824 */ /* 0x041fe400078e00ff */
[----:B------:R-:W-:-:S03]  /*1e230*/  IMAD.SHL.U32 R8, R8, 0x10, RZ ;  /* 0x0000001008087824 */ /* 0x000fc600078e00ff */
[----:B------:R-:W-:Y:S02]  /*1e240*/  LOP3.LUT R10, R10, 0x10, RZ, 0xc0, !PT ;  /* 0x000000100a0a7812 */ /* 0x000fe400078ec0ff */
[----:B------:R-:W-:Y:S02]  /*1e250*/  LOP3.LUT R8, R8, 0x10, RZ, 0xc0, !PT ;  /* 0x0000001008087812 */ /* 0x000fe400078ec0ff */
[C---:B------:R-:W-:Y:S02]  /*1e260*/  LOP3.LUT R11, R10.reuse, 0x40, RZ, 0xfc, !PT ;  /* 0x000000400a0b7812 */ /* 0x040fe400078efcff */
[----:B------:R-:W-:Y:S01]  /*1e270*/  LOP3.LUT R10, R10, 0x20, RZ, 0xfc, !PT ;  /* 0x000000200a0a7812 */ /* 0x000fe200078efcff */
[----:B----4-:R-:W-:Y:S01]  /*1e280*/  IMAD R5, R9, UR4, RZ ;  /* 0x0000000409057c24 */ /* 0x010fe2000f8e02ff */
[----:B------:R-:W-:Y:S01]  /*1e290*/  UMOV UR4, 0xffffffff ;  /* 0xffffffff00047882 */ /* 0x000fe20000000000 */
[----:B------:R-:W0:Y:S02]  /*1e2a0*/  LDC R9, c[0x0][0x2f4] ;  /* 0x0000bd00ff097b82 */ /* 0x000e240000000800 */
[----:B------:R-:W-:Y:S01]  /*1e2b0*/  IMAD R6, R18, UR5, R5 ;  /* 0x0000000512067c24 */ /* 0x000fe2000f8e0205 */
[----:B------:R-:W-:-:S04]  /*1e2c0*/  IADD3 R5, P0, R2, UR6, RZ ;  /* 0x0000000602057c10 */ /* 0x000fc8000ff1e0ff */
[----:B------:R-:W-:Y:S02]  /*1e2d0*/  IADD3.X R6, R3, UR7, R6, P0, !PT ;  /* 0x0000000703067c10 */ /* 0x000fe400087fe406 */
[-C--:B0-----:R-:W-:Y:S02]  /*1e2e0*/  ISETP.GE.AND P2, PT, R11, R9.reuse, PT ;  /* 0x000000090b00720c */ /* 0x081fe40003f46270 */
        /* <DEDUP_REMOVED lines=15> */
.L_x_1693:
        /* <DEDUP_REMOVED lines=10> */
.L_x_1568:
        /* <DEDUP_REMOVED lines=11> */
.L_x_1569:
[----:B------:R0:W5:Y:S01]  /*1e530*/  LDL.LU R3, [R1+0x30] ;  /* 0x0000300001037983 */ /* 0x0001620000300800 */
[----:B------:R0:W-:Y:S02]  /*1e540*/  SYNCS.ARRIVE.TRANS64.A1T0 RZ, [R4+URZ+0x19c30], RZ ;  /* 0x019c30ff04ff79a7 */ /* 0x0001e4000810003f */
[----:B------:R-:W-:Y:S05]  /*1e550*/  WARPSYNC.ALL ;  /* 0x0000000000007948 */ /* 0x000fea0003800000 */
[----:B------:R-:W-:Y:S01]  /*1e560*/  ULDC.64 UR4, c[0x0][0x298] ;  /* 0x0000a60000047ab9 */ /* 0x000fe20000000a00 */
[----:B------:R-:W-:Y:S01]  /*1e570*/  VIADD R0, R23, 0xf000 ;  /* 0x0000f00017007836 */ /* 0x000fe20000000000 */
[----:B------:R-:W-:Y:S01]  /*1e580*/  ULDC.64 UR6, c[0x0][0xa00] ;  /* 0x0002800000067ab9 */ /* 0x000fe20000000a00 */
[----:B------:R-:W-:Y:S01]  /*1e590*/  BSSY B6, `(.L_x_1570) ;  /* 0x0000021000067945 */ /* 0x000fe20003800000 */
[----:B------:R-:W-:Y:S01]  /*1e5a0*/  BAR.SYNC.DEFER_BLOCKING 0x8, 0x200 ;  /* 0x0208000000007b1d */ /* 0x000fe20000010000 */
[----:B------:R-:W-:-:S02]  /*1e5b0*/  ISETP.NE.U32.AND P0, PT, RZ, UR6, PT ;  /* 0x00000006ff007c0c */ /* 0x000fc4000bf05070 */
[----:B------:R-:W-:Y:S02]  /*1e5c0*/  LOP3.LUT P1, RZ, R0, 0x9f, RZ, 0xc0, !PT ;  /* 0x0000009f00ff7812 */ /* 0x000fe4000782c0ff */
[----:B------:R-:W-:-:S04]  /*1e5d0*/  ISETP.NE.AND.EX P0, PT, RZ, UR7, PT, P0 ;  /* 0x00000007ff007c0c */ /* 0x000fc8000bf05300 */
[----:B------:R-:W-:Y:S02]  /*1e5e0*/  SEL R26, R19, RZ, !P0 ;  /* 0x000000ff131a7207 */ /* 0x000fe40004000000 */
[----:B-----5:R-:W-:Y:S01]  /*1e5f0*/  SHF.R.S32.HI R2, RZ, 0x1f, R3 ;  /* 0x0000001fff027819 */ /* 0x020fe20000011403 */
[----:B0-2---:R-:W-:-:S04]  /*1e600*/  IMAD.WIDE.U32 R4, R3, UR4, RZ ;  /* 0x0000000403047c25 */ /* 0x005fc8000f8e00ff */
[----:B------:R-:W-:Y:S01]  /*1e610*/  IMAD R2, R2, UR4, RZ ;  /* 0x0000000402027c24 */ /* 0x000fe2000f8e02ff */
[----:B------:R0:W-:Y:S03]  /*1e620*/  STL.64 [R1+0x30], R4 ;  /* 0x0000300401007387 */ /* 0x0001e60000100a00 */
[----:B------:R-:W-:Y:S01]  /*1e630*/  IMAD R0, R3, UR5, R2 ;  /* 0x0000000503007c24 */ /* 0x000fe2000f8e0202 */
[----:B------:R-:W-:-:S03]  /*1e640*/  SHF.R.S32.HI R2, RZ, 0x1f, R19 ;  /* 0x0000001fff027819 */ /* 0x000fc60000011413 */
[----:B------:R-:W-:Y:S01]  /*1e650*/  IMAD.IADD R3, R5, 0x1, R0 ;  /* 0x0000000105037824 */ /* 0x000fe200078e0200 */
[----:B------:R-:W-:-:S04]  /*1e660*/  SEL R0, R2, RZ, !P0 ;  /* 0x000000ff02007207 */ /* 0x000fc80004000000 */
[----:B------:R0:W-:Y:S04]  /*1e670*/  STL [R1+0x3c], R3 ;  /* 0x00003c0301007387 */ /* 0x0001e80000100800 */
[----:B------:R0:W-:Y:S01]  /*1e680*/  STL [R1+0x40], R0 ;  /* 0x0000400001007387 */ /* 0x0001e20000100800 */
        /* <DEDUP_REMOVED lines=17> */
.L_x_1571:
[----:B------:R-:W-:Y:S05]  /*1e7a0*/  BSYNC B6 ;  /* 0x0000000000067941 */ /* 0x000fea0003800000 */
.L_x_1570:
[----:B0-----:R-:W2:Y:S01]  /*1e7b0*/  LDL.LU R0, [R1+0x40] ;  /* 0x0000400001007983 */ /* 0x001ea20000300800 */
[----:B------:R-:W0:Y:S01]  /*1e7c0*/  LDC R9, c[0x0][0x448] ;  /* 0x00011200ff097b82 */ /* 0x000e220000000800 */
[----:B------:R-:W-:Y:S01]  /*1e7d0*/  ULDC.64 UR4, c[0x0][0x2d8] ;  /* 0x0000b60000047ab9 */ /* 0x000fe20000000a00 */
[----:B------:R-:W-:Y:S01]  /*1e7e0*/  ULDC.64 UR6, c[0x0][0x2c8] ;  /* 0x0000b20000067ab9 */ /* 0x000fe20000000a00 */
[----:B------:R-:W3:Y:S01]  /*1e7f0*/  LDL.LU R21, [R1+0x3c] ;  /* 0x00003c0001157983 */ /* 0x000ee20000300800 */
[----:B------:R-:W-:-:S03]  /*1e800*/  ULDC.64 UR8, c[0x0][0x280] ;  /* 0x0000a00000087ab9 */ /* 0x000fc60000000a00 */
[----:B------:R-:W3:Y:S04]  /*1e810*/  LDL.LU.64 R2, [R1+0x30] ;  /* 0x0000300001027983 */ /* 0x000ee80000300a00 */
[----:B------:R-:W4:Y:S01]  /*1e820*/  LDL R20, [R1] ;  /* 0x0000000001147983 */ /* 0x000f220000100800 */
[----:B0-----:R-:W-:-:S13]  /*1e830*/  ISETP.NE.AND P1, PT, R9, 0x1, PT ;  /* 0x000000010900780c */ /* 0x001fda0003f25270 */
[----:B------:R-:W0:Y:S08]  /*1e840*/  @P1 LDC R5, c[0x0][0x44c] ;  /* 0x00011300ff051b82 */ /* 0x000e300000000800 */
[----:B------:R-:W1:Y:S08]  /*1e850*/  @P1 LDC R6, c[0x0][0x450] ;  /* 0x00011400ff061b82 */ /* 0x000e700000000800 */
[----:B------:R-:W1:Y:S01]  /*1e860*/  @P1 LDC R8, c[0x0][0x450] ;  /* 0x00011400ff081b82 */ /* 0x000e620000000800 */
[----:B--2---:R-:W-:-:S02]  /*1e870*/  IMAD.MOV.U32 R4, RZ, RZ, R0 ;  /* 0x000000ffff047224 */ /* 0x004fc400078e0000 */
[----:B---3--:R-:W-:Y:S02]  /*1e880*/  IMAD.MOV.U32 R3, RZ, RZ, R21 ;  /* 0x000000ffff037224 */ /* 0x008fe400078e0015 */
[----:B------:R-:W2:Y:S01]  /*1e890*/  S2R R21, SR_TID.X ;  /* 0x0000000000157919 */ /* 0x000ea20000002100 */
[----:B----4-:R-:W-:Y:S02]  /*1e8a0*/  IMAD R0, R20, UR4, RZ ;  /* 0x0000000414007c24 */ /* 0x010fe4000f8e02ff */
[----:B------:R-:W3:Y:S01]  /*1e8b0*/  S2R R20, SR_TID.X ;  /* 0x0000000000147919 */ /* 0x000ee20000002100 */
[----:B------:R-:W-:-:S04]  /*1e8c0*/  IMAD.WIDE.U32 R2, R18, UR4, R2 ;  /* 0x0000000412027c25 */ /* 0x000fc8000f8e0002 */
        /* <DEDUP_REMOVED lines=14> */
[----:B------:R-:W-:-:S04]  /*1e9b0*/  IMAD.IADD R0, R20, 0x1, R17 ;  /* 0x0000000114007824 */ /* 0x000fc800078e0211 */
[----:B0-----:R-:W-:-:S04]  /*1e9c0*/  @P1 IMAD.HI.U32 R5, R0, R5, RZ ;  /* 0x0000000500051227 */ /* 0x001fc800078e00ff */
[----:B------:R-:W-:Y:S01]  /*1e9d0*/  IMAD.MOV.U32 R4, RZ, RZ, R0 ;  /* 0x000000ffff047224 */ /* 0x000fe200078e0000 */
[----:B-1----:R-:W-:-:S04]  /*1e9e0*/  @P1 SHF.R.U32.HI R4, RZ, R6, R5 ;  /* 0x00000006ff041219 */ /* 0x002fc80000011605 */
[--C-:B------:R-:W-:Y:S01]  /*1e9f0*/  SHF.R.S32.HI R5, RZ, 0x1f, R4.reuse ;  /* 0x0000001fff057819 */ /* 0x100fe20000011404 */
[----:B------:R-:W-:-:S04]  /*1ea00*/  IMAD.MOV R7, RZ, RZ, -R4 ;  /* 0x000000ffff077224 */ /* 0x000fc800078e0a04 */
[----:B------:R-:W-:-:S04]  /*1ea10*/  IMAD R5, R5, UR4, RZ ;  /* 0x0000000405057c24 */ /* 0x000fc8000f8e02ff */
[C---:B------:R-:W-:Y:S02]  /*1ea20*/  IMAD R6, R4.reuse, UR5, R5 ;  /* 0x0000000504067c24 */ /* 0x040fe4000f8e0205 */
[----:B------:R-:W-:-:S04]  /*1ea30*/  IMAD.WIDE.U32 R4, R4, UR4, R2 ;  /* 0x0000000404047c25 */ /* 0x000fc8000f8e0002 */
[----:B------:R-:W-:Y:S02]  /*1ea40*/  IMAD.IADD R5, R5, 0x1, R6 ;  /* 0x0000000105057824 */ /* 0x000fe400078e0206 */
[----:B------:R-:W-:-:S05]  /*1ea50*/  IMAD R6, R9, R7, R0 ;  /* 0x0000000709067224 */ /* 0x000fca00078e0200 */
        /* <DEDUP_REMOVED lines=19> */
[----:B------:R-:W-:-:S04]  /*1eb90*/  IMAD R4, R4, UR5, R7 ;  /* 0x0000000504047c24 */ /* 0x000fc8000f8e0207 */
[----:B------:R-:W-:Y:S01]  /*1eba0*/  IMAD.IADD R3, R3, 0x1, R4 ;  /* 0x0000000103037824 */ /* 0x000fe200078e0204 */
[----:B------:R-:W-:Y:S01]  /*1ebb0*/  SHF.R.S32.HI R4, RZ, 0x1f, R0 ;  /* 0x0000001fff047819 */ /* 0x000fe20000011400 */
[----:B------:R-:W-:-:S04]  /*1ebc0*/  IMAD.WIDE.U32 R2, R0, UR6, R2 ;  /* 0x0000000600027c25 */ /* 0x000fc8000f8e0002 */
[----:B------:R-:W-:Y:S02]  /*1ebd0*/  IMAD R4, R4, UR6, RZ ;  /* 0x0000000604047c24 */ /* 0x000fe4000f8e02ff */
[C---:B0-----:R-:W-:Y:S02]  /*1ebe0*/  IMAD.SHL.U32 R11, R20.reuse, 0x10, RZ ;  /* 0x00000010140b7824 */ /* 0x041fe400078e00ff */
[----:B------:R-:W-:-:S03]  /*1ebf0*/  IMAD.SHL.U32 R10, R20, 0x10, RZ ;  /* 0x00000010140a7824 */ /* 0x000fc600078e00ff */
        /* <DEDUP_REMOVED lines=16> */
[----:B------:R-:W-:Y:S01]  /*1ed00*/  IMAD.IADD R17, R20, 0x1, R17 ;  /* 0x0000000114117824 */ /* 0x000fe200078e0211 */
        /* <DEDUP_REMOVED lines=21> */
.L_x_1700:
        /* <DEDUP_REMOVED lines=12> */
.L_x_1574:
[----:B------:R-:W-:Y:S05]  /*1ef20*/  BSYNC B0 ;  /* 0x0000000000007941 */ /* 0x000fea0003800000 */
.L_x_1573:
[----:B------:R-:W-:Y:S01]  /*1ef30*/  NOP ;  /* 0x0000000000007918 */ /* 0x000fe20000000000 */
[----:B------:R-:W-:-:S13]  /*1ef40*/  PLOP3.LUT P0, PT, PT, PT, PT, 0x80, 0x0 ;  /* 0x000000000000781c */ /* 0x000fda0003f0f070 */
.L_x_1575:
        /* <DEDUP_REMOVED lines=18> */
.L_x_1701:
[----:B------:R-:W-:Y:S05]  /*1f070*/  BSYNC B0 ;  /* 0x0000000000007941 */ /* 0x000fea0003800000 */
.L_x_1576:
[----:B-1----:R-:W3:Y:S04]  /*1f080*/  LDL.LU R3, [R1+0x38] ;  /* 0x0000380001037983 */ /* 0x002ee80000300800 */
[----:B------:R-:W4:Y:S01]  /*1f090*/  LDL R2, [R1+0x10] ;  /* 0x0000100001027983 */ /* 0x000f220000100800 */
[----:B---3--:R-:W-:-:S05]  /*1f0a0*/  VIADD R20, R3, 0xfffffffe ;  /* 0xfffffffe03147836 */ /* 0x008fca0000000000 */
[----:B----4-:R-:W-:-:S13]  /*1f0b0*/  ISETP.GE.AND P0, PT, R20, R2, PT ;  /* 0x000000021400720c */ /* 0x010fda0003f06270 */
[----:B------:R-:W-:Y:S05]  /*1f0c0*/  @!P0 BRA `(.L_x_1578) ;  /* 0x0000001000508947 */ /* 0x000fea0003800000 */
[----:B0-----:R-:W-:Y:S02]  /*1f0d0*/  IMAD.MOV.U32 R4, RZ, RZ, R24 ;  /* 0x000000ffff047224 */ /* 0x001fe400078e0018 */
[----:B------:R-:W-:-:S07]  /*1f0e0*/  IMAD.MOV.U32 R6, RZ, RZ, R27 ;  /* 0x000000ffff067224 */ /* 0x000fce00078e001b */
.L_x_1598:
[----:B0-----:R-:W3:Y:S01]  /*1f0f0*/  LDL R9, [R1+0x8] ;  /* 0x0000080001097983 */ /* 0x001ee20000100800 */
[----:B------:R-:W0:Y:S03]  /*1f100*/  LDC R7, c[0x0][0x430] ;  /* 0x00010c00ff077b82 */ /* 0x000e260000000800 */
[----:B------:R-:W4:Y:S01]  /*1f110*/  LDL R8, [R1+0xc] ;  /* 0x00000c0001087983 */ /* 0x000f220000100800 */
[----:B-1----:R-:W2:Y:S03]  /*1f120*/  S2R R2, SR_TID.X ;  /* 0x0000000000027919 */ /* 0x002ea60000002100 */
[----:B------:R-:W5:Y:S01]  /*1f130*/  LDL R10, [R1+0x10] ;  /* 0x00001000010a7983 */ /* 0x000f620000100800 */
[----:B0-----:R-:W-:-:S13]  /*1f140*/  ISETP.NE.AND P0, PT, R7, 0x1, PT ;  /* 0x000000010700780c */ /* 0x001fda0003f05270 */
[----:B------:R-:W0:Y:S01]  /*1f150*/  @P0 LDC R5, c[0x0][0x434] ;  /* 0x00010d00ff050b82 */ /* 0x000e220000000800 */
[----:B--2---:R-:W-:-:S04]  /*1f160*/  LOP3.LUT R0, R2, 0x7f, RZ, 0xc0, !PT ;  /* 0x0000007f02007812 */ /* 0x004fc800078ec0ff */
[----:B------:R-:W-:-:S03]  /*1f170*/  SHF.R.U32.HI R3, RZ, 0x1, R0 ;  /* 0x00000001ff037819 */ /* 0x000fc60000011600 */
[----:B------:R-:W1:Y:S01]  /*1f180*/  @P0 LDC R0, c[0x0][0x438] ;  /* 0x00010e00ff000b82 */ /* 0x000e620000000800 */
[----:B------:R-:W-:Y:S02]  /*1f190*/  IMAD.SHL.U32 R2, R2, 0x40, RZ ;  /* 0x0000004002027824 */ /* 0x000fe400078e00ff */
[----:B------:R-:W-:-:S03]  /*1f1a0*/  IMAD R3, R20, 0x80, R3 ;  /* 0x0000008014037824 */ /* 0x000fc600078e0203 */
[----:B------:R-:W-:Y:S01]  /*1f1b0*/  LOP3.LUT R2, R2, 0x40, RZ, 0xc0, !PT ;  /* 0x0000004002027812 */ /* 0x000fe200078ec0ff */
[----:B------:R-:W-:Y:S05]  /*1f1c0*/  YIELD ;  /* 0x0000000000007946 */ /* 0x000fea0003800000 */
[----:B------:R-:W-:Y:S01]  /*1f1d0*/  ULDC.64 UR4, c[0x0][0x428] ;  /* 0x00010a0000047ab9 */ /* 0x000fe20000000a00 */
[----:B---3--:R-:W-:-:S05]  /*1f1e0*/  IADD3 R3, R2, R3, R9 ;  /* 0x0000000302037210 */ /* 0x008fca0007ffe009 */
[----:B0-----:R-:W-:-:S04]  /*1f1f0*/  @P0 IMAD.HI.U32 R5, R3, R5, RZ ;  /* 0x0000000503050227 */ /* 0x001fc800078e00ff */
[----:B------:R-:W-:Y:S01]  /*1f200*/  IMAD.MOV.U32 R2, RZ, RZ, R3 ;  /* 0x000000ffff027224 */ /* 0x000fe200078e0003 */
        /* <DEDUP_REMOVED lines=12> */
[----:B------:R-:W-:-:S05]  /*1f2d0*/  IMAD.MOV.U32 R0, RZ, RZ, R20 ;  /* 0x000000ffff007224 */ /* 0x000fca00078e0014 */
[----:B-----5:R-:W-:Y:S01]  /*1f2e0*/  ISETP.GT.AND P1, PT, R0, R10, PT ;  /* 0x0000000a0000720c */ /* 0x020fe20003f24270 */
[----:B------:R-:W-:Y:S02]  /*1f2f0*/  IMAD.U32 R10, RZ, RZ, UR39 ;  /* 0x00000027ff0a7e24 */ /* 0x000fe4000f8e00ff */
[----:B------:R-:W-:-:S03]  /*1f300*/  VIADD R24, R4, 0x1 ;  /* 0x0000000104187836 */ /* 0x000fc60000000000 */
[----:B------:R-:W-:Y:S02]  /*1f310*/  ISETP.NE.AND P2, PT, R10, 0x3, PT ;  /* 0x000000030a00780c */ /* 0x000fe40003f45270 */
[----:B------:R-:W-:-:S04]  /*1f320*/  ISETP.NE.AND P0, PT, R24, 0x2, PT ;  /* 0x000000021800780c */ /* 0x000fc80003f05270 */
[----:B------:R-:W-:Y:S01]  /*1f330*/  SEL R27, RZ, 0x1, P0 ;  /* 0x00000001ff1b7807 */ /* 0x000fe20000000000 */
[----:B------:R-:W-:Y:S01]  /*1f340*/  VIADD R20, R20, 0xffffffff ;  /* 0xffffffff14147836 */ /* 0x000fe20000000000 */
[----:B------:R-:W-:Y:S02]  /*1f350*/  SEL R24, R24, RZ, P0 ;  /* 0x000000ff18187207 */ /* 0x000fe40000000000 */
[----:B------:R-:W-:Y:S02]  /*1f360*/  LOP3.LUT R27, R6, R27, RZ, 0x3c, !PT ;  /* 0x0000001b061b7212 */ /* 0x000fe400078e3cff */
[----:B--2---:R-:W-:Y:S01]  /*1f370*/  SHF.R.S32.HI R17, RZ, 0x1f, R8 ;  /* 0x0000001fff117819 */ /* 0x004fe20000011408 */
[----:B------:R-:W-:Y:S06]  /*1f380*/  @!P2 BRA `(.L_x_1579) ;  /* 0x000000000004a947 */ /* 0x000fec0003800000 */
[----:B------:R-:W-:Y:S01]  /*1f390*/  BPT.TRAP 0x1 ;  /* 0x000000040000795c */ /* 0x000fe20000300000 */
.L_x_1579:
[----:B------:R-:W-:Y:S01]  /*1f3a0*/  IMAD R0, R24, 0x8, R23 ;  /* 0x0000000818007824 */ /* 0x000fe200078e0217 */
[----:B------:R-:W-:Y:S01]  /*1f3b0*/  SHF.L.U32 R10, R27, 0x1f, RZ ;  /* 0x0000001f1b0a7819 */ /* 0x000fe200000006ff */
[----:B------:R-:W-:Y:S01]  /*1f3c0*/  BSSY B0, `(.L_x_1580) ;  /* 0x0000004000007945 */ /* 0x000fe20003800000 */
[----:B------:R-:W-:Y:S02]  /*1f3d0*/  SHF.R.S32.HI R9, RZ, 0x1f, R7 ;  /* 0x0000001fff097819 */ /* 0x000fe40000011407 */
[----:B------:R-:W0:Y:S02]  /*1f3e0*/  SYNCS.PHASECHK.TRANS64.TRYWAIT P0, [R0+URZ+0x19c80], R10 ;  /* 0x019c800a000075a7 */ /* 0x000e24000800017f */
[----:B0-----:R-:W-:Y:S05]  /*1f3f0*/  @!P0 BRA `(.L_x_1581) ;  /* 0x0000003c00b48947 */ /* 0x001fea0003800000 */
.L_x_1702:
[----:B------:R-:W-:Y:S05]  /*1f400*/  BSYNC B0 ;  /* 0x0000000000007941 */ /* 0x000fea0003800000 */
.L_x_1580:
[----:B------:R-:W2:Y:S01]  /*1f410*/  LDL R11, [R1] ;  /* 0x00000000010b7983 */ /* 0x000ea20000100800 */
[----:B------:R-:W-:Y:S01]  /*1f420*/  ULDC.64 UR4, c[0x0][0x328] ;  /* 0x0000ca0000047ab9 */ /* 0x000fe20000000a00 */
[----:B------:R-:W1:Y:S02]  /*1f430*/  LDC R12, c[0x0][0x2f4] ;  /* 0x0000bd00ff0c7b82 */ /* 0x000e640000000800 */
[----:B------:R-:W3:Y:S01]  /*1f440*/  LDL R15, [R1+0x18] ;  /* 0x00001800010f7983 */ /* 0x000ee20000100800 */
[----:B------:R-:W-:Y:S01]  /*1f450*/  IMAD R5, R9, UR4, RZ ;  /* 0x0000000409057c24 */ /* 0x000fe2000f8e02ff */
[----:B------:R-:W-:Y:S01]  /*1f460*/  ULDC.64 UR6, c[0x0][0x318] ;  /* 0x0000c60000067ab9 */ /* 0x000fe20000000a00 */
[----:B------:R-:W-:-:S04]  /*1f470*/  IMAD.WIDE.U32 R2, R7, UR4, RZ ;  /* 0x0000000407027c25 */ /* 0x000fc8000f8e00ff */
        /* <DEDUP_REMOVED lines=8> */
[----:B------:R-:W-:-:S03]  /*1f500*/  IMAD.WIDE.U32 R2, R18, UR4, R2 ;  /* 0x0000000412027c25 */ /* 0x000fc6000f8e0002 */
[----:B------:R-:W-:Y:S01]  /*1f510*/  IADD3 R21, P0, R2, UR6, RZ ;  /* 0x0000000602157c10 */ /* 0x000fe2000ff1e0ff */
[----:B--2---:R-:W-:Y:S01]  /*1f520*/  IMAD R26, R11, UR4, RZ ;  /* 0x000000040b1a7c24 */ /* 0x004fe2000f8e02ff */
[----:B------:R-:W-:Y:S01]  /*1f530*/  UMOV UR4, 0xffffffff ;  /* 0xffffffff00047882 */ /* 0x000fe20000000000 */
[----:B------:R-:W2:Y:S02]  /*1f540*/  S2R R11, SR_TID.X ;  /* 0x00000000000b7919 */ /* 0x000ea40000002100 */
[----:B------:R-:W-:Y:S02]  /*1f550*/  IMAD R26, R18, UR5, R26 ;  /* 0x00000005121a7c24 */ /* 0x000fe4000f8e021a */
[----:B---3--:R-:W-:-:S03]  /*1f560*/  IMAD R5, R24, 0x3000, R15 ;  /* 0x0000300018057824 */ /* 0x008fc600078e020f */
[----:B------:R-:W-:Y:S01]  /*1f570*/  IADD3.X R26, R26, UR7, R3, P0, !PT ;  /* 0x000000071a1a7c10 */ /* 0x000fe200087fe403 */
[C---:B--2---:R-:W-:Y:S02]  /*1f580*/  IMAD.SHL.U32 R13, R11.reuse, 0x10, RZ ;  /* 0x000000100b0d7824 */ /* 0x044fe400078e00ff */
[----:B------:R-:W-:-:S03]  /*1f590*/  IMAD.SHL.U32 R11, R11, 0x10, RZ ;  /* 0x000000100b0b7824 */ /* 0x000fc600078e00ff */
[----:B------:R-:W-:Y:S02]  /*1f5a0*/  LOP3.LUT R13, R13, 0x10, RZ, 0xc0, !PT ;  /* 0x000000100d0d7812 */ /* 0x000fe400078ec0ff */
[----:B------:R-:W-:Y:S02]  /*1f5b0*/  LOP3.LUT R11, R11, 0x10, RZ, 0xc0, !PT ;  /* 0x000000100b0b7812 */ /* 0x000fe400078ec0ff */
[C---:B------:R-:W-:Y:S02]  /*1f5c0*/  LOP3.LUT R14, R13.reuse, 0x40, RZ, 0xfc, !PT ;  /* 0x000000400d0e7812 */ /* 0x040fe400078efcff */
[----:B------:R-:W-:Y:S02]  /*1f5d0*/  LOP3.LUT R13, R13, 0x20, RZ, 0xfc, !PT ;  /* 0x000000200d0d7812 */ /* 0x000fe400078efcff */
[-C--:B-1----:R-:W-:Y:S02]  /*1f5e0*/  ISETP.GE.AND P2, PT, R14, R12.reuse, PT ;  /* 0x0000000c0e00720c */ /* 0x082fe40003f46270 */
[----:B------:R-:W-:-:S02]  /*1f5f0*/  ISETP.GE.AND P3, PT, R13, R12, PT ;  /* 0x0000000c0d00720c */ /* 0x000fc40003f66270 */
[----:B------:R-:W-:Y:S01]  /*1f600*/  ISETP.GE.AND P4, PT, R11, R12, PT ;  /* 0x0000000c0b00720c */ /* 0x000fe20003f86270 */
[----:B------:R-:W-:-:S12]  /*1f610*/  BRA.DIV UR4, `(.L_x_1582) ;  /* 0x0000003e04407947 */ /* 0x000fd8000b800000 */
        /* <DEDUP_REMOVED lines=13> */
.L_x_1708:
        /* <DEDUP_REMOVED lines=13> */
.L_x_1583:
        /* <DEDUP_REMOVED lines=11> */
.L_x_1584:
[----:B------:R2:W-:Y:S01]  /*1f870*/  SYNCS.ARRIVE.TRANS64.A1T0 RZ, [R0+URZ+0x19c70], RZ ;  /* 0x019c70ff00ff79a7 */ /* 0x0005e2000810003f */
[----:B------:R-:W-:Y:S05]  /*1f880*/  @!P3 BRA `(.L_x_1585) ;  /* 0x000000000004b947 */ /* 0x000fea0003800000 */
[----:B------:R-:W-:Y:S01]  /*1f890*/  BPT.TRAP 0x1 ;  /* 0x000000040000795c */ /* 0x000fe20000300000 */
.L_x_1585:
[----:B------:R-:W3:Y:S01]  /*1f8a0*/  SYNCS.PHASECHK.TRANS64.TRYWAIT P0, [R0+URZ+0x19c40], R10 ;  /* 0x019c400a000075a7 */ /* 0x000ee2000800017f */
[----:B------:R-:W-:Y:S04]  /*1f8b0*/  BSSY B0, `(.L_x_1586) ;  /* 0x0000002000007945 */ /* 0x000fe80003800000 */
[----:B---3--:R-:W-:Y:S05]  /*1f8c0*/  @!P0 BRA `(.L_x_1587) ;  /* 0x0000003c00408947 */ /* 0x008fea0003800000 */
.L_x_1709:
[----:B------:R-:W-:Y:S05]  /*1f8d0*/  BSYNC B0 ;  /* 0x0000000000007941 */ /* 0x000fea0003800000 */
.L_x_1586:
[----:B------:R-:W4:Y:S01]  /*1f8e0*/  LDL R11, [R1] ;  /* 0x00000000010b7983 */ /* 0x000f220000100800 */
[----:B------:R-:W-:Y:S01]  /*1f8f0*/  ULDC.64 UR4, c[0x0][0x300] ;  /* 0x0000c00000047ab9 */ /* 0x000fe20000000a00 */
[----:B------:R-:W-:Y:S01]  /*1f900*/  ULDC.64 UR6, c[0x0][0x2e8] ;  /* 0x0000ba0000067ab9 */ /* 0x000fe20000000a00 */
[----:B------:R-:W-:Y:S01]  /*1f910*/  IMAD R9, R9, UR4, RZ ;  /* 0x0000000409097c24 */ /* 0x000fe2000f8e02ff */
[----:B------:R-:W5:Y:S01]  /*1f920*/  S2R R13, SR_TID.X ;  /* 0x00000000000d7919 */ /* 0x000f620000002100 */
        /* <DEDUP_REMOVED lines=9> */
[----:B------:R-:W-:-:S03]  /*1f9c0*/  IMAD.WIDE.U32 R2, R18, UR4, R2 ;  /* 0x0000000412027c25 */ /* 0x000fc6000f8e0002 */
[----:B------:R-:W-:Y:S01]  /*1f9d0*/  IADD3 R7, P0, R2, UR6, RZ ;  /* 0x0000000602077c10 */ /* 0x000fe2000ff1e0ff */
[C---:B-----5:R-:W-:Y:S02]  /*1f9e0*/  IMAD.SHL.U32 R12, R13.reuse, 0x10, RZ ;  /* 0x000000100d0c7824 */ /* 0x060fe400078e00ff */
[----:B-1----:R-:W-:-:S03]  /*1f9f0*/  IMAD.SHL.U32 R21, R13, 0x10, RZ ;  /* 0x000000100d157824 */ /* 0x002fc600078e00ff */
[----:B------:R-:W-:Y:S02]  /*1fa00*/  LOP3.LUT R12, R12, 0x10, RZ, 0xc0, !PT ;  /* 0x000000100c0c7812 */ /* 0x000fe400078ec0ff */
[----:B------:R-:W-:Y:S02]  /*1fa10*/  LOP3.LUT R21, R21, 0x10, RZ, 0xc0, !PT ;  /* 0x0000001015157812 */ /* 0x000fe400078ec0ff */
[C---:B------:R-:W-:Y:S02]  /*1fa20*/  LOP3.LUT R13, R12.reuse, 0x40, RZ, 0xfc, !PT ;  /* 0x000000400c0d7812 */ /* 0x040fe400078efcff */
[----:B------:R-:W-:Y:S01]  /*1fa30*/  LOP3.LUT R12, R12, 0x20, RZ, 0xfc, !PT ;  /* 0x000000200c0c7812 */ /* 0x000fe200078efcff */
[----:B----4-:R-:W-:Y:S01]  /*1fa40*/  IMAD R8, R11, UR4, RZ ;  /* 0x000000040b087c24 */ /* 0x010fe2000f8e02ff */
[----:B------:R-:W-:Y:S01]  /*1fa50*/  UMOV UR4, 0xffffffff ;  /* 0xffffffff00047882 */ /* 0x000fe20000000000 */
[----:B------:R-:W1:Y:S02]  /*1fa60*/  LDC R11, c[0x0][0x2f4] ;  /* 0x0000bd00ff0b7b82 */ /* 0x000e640000000800 */
[----:B------:R-:W-:-:S05]  /*1fa70*/  IMAD R8, R18, UR5, R8 ;  /* 0x0000000512087c24 */ /* 0x000fca000f8e0208 */
[----:B------:R-:W-:Y:S02]  /*1fa80*/  IADD3.X R8, R8, UR7, R3, P0, !PT ;  /* 0x0000000708087c10 */ /* 0x000fe400087fe403 */
[-C--:B-1----:R-:W-:Y:S02]  /*1fa90*/  ISETP.GE.AND P2, PT, R13, R11.reuse, PT ;  /* 0x0000000b0d00720c */ /* 0x082fe40003f46270 */
        /* <DEDUP_REMOVED lines=12> */
.L_x_1715:
        /* <DEDUP_REMOVED lines=10> */
.L_x_1589:
        /* <DEDUP_REMOVED lines=11> */
.L_x_1590:
[----:B------:R2:W-:Y:S02]  /*1fcb0*/  SYNCS.ARRIVE.TRANS64.A1T0 RZ, [R0+URZ+0x19c30], RZ ;  /* 0x019c30ff00ff79a7 */ /* 0x0005e4000810003f */
[----:B--23--:R-:W-:-:S05]  /*1fcc0*/  IMAD.U32 R0, RZ, RZ, UR36 ;  /* 0x00000024ff007e24 */ /* 0x00cfca000f8e00ff */
[----:B------:R-:W-:-:S13]  /*1fcd0*/  ISETP.NE.AND P0, PT, R0, 0x3, PT ;  /* 0x000000030000780c */ /* 0x000fda0003f05270 */
[----:B------:R-:W-:Y:S05]  /*1fce0*/  @!P0 BRA `(.L_x_1591) ;  /* 0x0000000000048947 */ /* 0x000fea0003800000 */
[----:B------:R-:W-:Y:S01]  /*1fcf0*/  BPT.TRAP 0x1 ;  /* 0x000000040000795c */ /* 0x000fe20000300000 */
.L_x_1591:
[----:B------:R-:W-:Y:S01]  /*1fd00*/  LOP3.LUT R0, R6, 0x1, RZ, 0x3c, !PT ;  /* 0x0000000106007812 */ /* 0x000fe200078e3cff */
[----:B------:R-:W-:Y:S01]  /*1fd10*/  IMAD R2, R4, 0x8, R23 ;  /* 0x0000000804027824 */ /* 0x000fe200078e0217 */
[----:B------:R-:W-:Y:S02]  /*1fd20*/  BSSY B0, `(.L_x_1592) ;  /* 0x0000004000007945 */ /* 0x000fe40003800000 */
[----:B------:R-:W-:-:S04]  /*1fd30*/  SHF.L.U32 R0, R0, 0x1f, RZ ;  /* 0x0000001f00007819 */ /* 0x000fc800000006ff */
[----:B------:R-:W0:Y:S02]  /*1fd40*/  SYNCS.PHASECHK.TRANS64.TRYWAIT P2, [R2+URZ+0x19c70], R0 ;  /* 0x019c7000020075a7 */ /* 0x000e24000804017f */
[----:B0-----:R-:W-:Y:S05]  /*1fd50*/  @!P2 BRA `(.L_x_1593) ;  /* 0x0000003800c8a947 */ /* 0x001fea0003800000 */
.L_x_1716:
[----:B------:R-:W-:Y:S05]  /*1fd60*/  BSYNC B0 ;  /* 0x0000000000007941 */ /* 0x000fea0003800000 */
.L_x_1592:
[----:B------:R-:W-:-:S05]  /*1fd70*/  IMAD.U32 R3, RZ, RZ, UR39 ;  /* 0x00000027ff037e24 */ /* 0x000fca000f8e00ff */
[----:B------:R-:W-:-:S13]  /*1fd80*/  ISETP.NE.AND P2, PT, R3, 0x3, PT ;  /* 0x000000030300780c */ /* 0x000fda0003f45270 */
[----:B------:R-:W-:Y:S05]  /*1fd90*/  @!P2 BRA `(.L_x_1594) ;  /* 0x000000000004a947 */ /* 0x000fea0003800000 */
[----:B------:R-:W-:Y:S01]  /*1fda0*/  BPT.TRAP 0x1 ;  /* 0x000000040000795c */ /* 0x000fe20000300000 */
.L_x_1594:
[----:B0-----:R-:W-:Y:S01]  /*1fdb0*/  SHF.L.U32 R0, R6, 0x1f, RZ ;  /* 0x0000001f06007819 */ /* 0x001fe200000006ff */
[----:B------:R-:W-:-:S03]  /*1fdc0*/  IMAD R3, R4, 0x3000, RZ ;  /* 0x0000300004037824 */ /* 0x000fc600078e02ff */
[----:B------:R-:W0:Y:S02]  /*1fdd0*/  SYNCS.PHASECHK.TRANS64.TRYWAIT P2, [R2+URZ+0x19c60], R0 ;  /* 0x019c6000020075a7 */ /* 0x000e24000804017f */
[----:B0-----:R-:W-:Y:S05]  /*1fde0*/  @!P2 BRA `(.L_x_1595) ;  /* 0x0000003800b8a947 */ /* 0x001fea0003800000 */
.L_x_1717:
        /* <DEDUP_REMOVED lines=55> */
.L_x_1596:
[----:B-1----:R1:W-:Y:S01]  /*20160*/  SYNCS.ARRIVE.TRANS64.A1T0 RZ, [R2+URZ+0x19c50], RZ ;  /* 0x019c50ff02ff79a7 */ /* 0x0023e2000810003f */
[----:B------:R-:W-:Y:S06]  /*20170*/  BAR.SYNC.DEFER_BLOCKING 0x2, 0x80 ;  /* 0x0082000000007b1d */ /* 0x000fec0000010000 */
[----:B------:R-:W-:Y:S05]  /*20180*/  @!P0 BRA `(.L_x_1597) ;  /* 0x0000000000048947 */ /* 0x000fea0003800000 */
[----:B------:R-:W-:Y:S01]  /*20190*/  BPT.TRAP 0x1 ;  /* 0x000000040000795c */ /* 0x000fe20000300000 */
.L_x_1597:
[----:B------:R-:W2:Y:S01]  /*201a0*/  LDL R0, [R1+0x14] ;  /* 0x0000140001007983 */ /* 0x000ea20000100800 */
[----:B-1----:R-:W-:Y:S02]  /*201b0*/  VIADD R2, R2, 0x19c80 ;  /* 0x00019c8002027836 */ /* 0x002fe40000000000 */
[----:B------:R-:W-:Y:S02]  /*201c0*/  IMAD.MOV.U32 R4, RZ, RZ, R24 ;  /* 0x000000ffff047224 */ /* 0x000fe400078e0018 */
[----:B------:R-:W-:Y:S01]  /*201d0*/  IMAD.MOV.U32 R6, RZ, RZ, R27 ;  /* 0x000000ffff067224 */ /* 0x000fe200078e001b */
[----:B--2---:R-:W-:-:S04]  /*201e0*/  PRMT R2, R0, 0x654, R2 ;  /* 0x0000065400027816 */ /* 0x004fc80000000002 */
[----:B------:R1:W-:Y:S01]  /*201f0*/  SYNCS.ARRIVE.TRANS64.RED.A1T0 RZ, [R2+URZ], RZ ;  /* 0x000000ff02ff79a7 */ /* 0x0003e2000810043f */
[----:B------:R-:W-:Y:S05]  /*20200*/  @P1 BRA `(.L_x_1598) ;  /* 0xffffffec00b81947 */ /* 0x000fea000383ffff */
.L_x_1578:
[----:B--2---:R-:W1:Y:S01]  /*20210*/  S2R R0, SR_TID.X ;  /* 0x0000000000007919 */ /* 0x004e620000002100 */
[----:B------:R-:W-:Y:S01]  /*20220*/  BSSY B0, `(.L_x_1599) ;  /* 0x0000012000007945 */ /* 0x000fe20003800000 */
[----:B-1----:R-:W-:Y:S01]  /*20230*/  LOP3.LUT R2, R0, 0x7f, RZ, 0xc0, !PT ;  /* 0x0000007f00027812 */ /* 0x002fe200078ec0ff */
        /* <DEDUP_REMOVED lines=16> */
.L_x_1600:
[----:B------:R-:W-:Y:S05]  /*20340*/  BSYNC B0 ;  /* 0x0000000000007941 */ /* 0x000fea0003800000 */
.L_x_1599:
[----:B------:R-:W-:Y:S05]  /*20350*/  @!P0 BRA `(.L_x_1601) ;  /* 0x0000000000048947 */ /* 0x000fea0003800000 */
[----:B------:R-:W-:Y:S01]  /*20360*/  BPT.TRAP 0x1 ;  /* 0x000000040000795c */ /* 0x000fe20000300000 */
.L_x_1601:
[----:B------:R-:W-:Y:S01]  /*20370*/  LOP3.LUT R0, R27, 0x1, RZ, 0x3c, !PT ;  /* 0x000000011b007812 */ /* 0x000fe200078e3cff */
[----:B0-----:R-:W-:Y:S01]  /*20380*/  IMAD R3, R24, 0x8, R23 ;  /* 0x0000000818037824 */ /* 0x001fe200078e0217 */
[----:B------:R-:W-:Y:S02]  /*20390*/  BSSY B0, `(.L_x_1602) ;  /* 0x0000004000007945 */ /* 0x000fe40003800000 */
[----:B------:R-:W-:-:S04]  /*203a0*/  SHF.L.U32 R0, R0, 0x1f, RZ ;  /* 0x0000001f00007819 */ /* 0x000fc800000006ff */
[----:B------:R-:W0:Y:S02]  /*203b0*/  SYNCS.PHASECHK.TRANS64.TRYWAIT P1, [R3+URZ+0x19c70], R0 ;  /* 0x019c7000030075a7 */ /* 0x000e24000802017f */
[----:B0-----:R-:W-:Y:S05]  /*203c0*/  @!P1 BRA `(.L_x_1603) ;  /* 0x0000003400549947 */ /* 0x001fea0003800000 */
.L_x_1718:
[----:B------:R-:W-:Y:S05]  /*203d0*/  BSYNC B0 ;  /* 0x0000000000007941 */ /* 0x000fea0003800000 */
.L_x_1602:
[----:B------:R-:W-:-:S05]  /*203e0*/  IMAD.U32 R2, RZ, RZ, UR39 ;  /* 0x00000027ff027e24 */ /* 0x000fca000f8e00ff */
[----:B------:R-:W-:-:S13]  /*203f0*/  ISETP.NE.AND P1, PT, R2, 0x3, PT ;  /* 0x000000030200780c */ /* 0x000fda0003f25270 */
[----:B------:R-:W-:Y:S05]  /*20400*/  @!P1 BRA `(.L_x_1604) ;  /* 0x0000000000049947 */ /* 0x000fea0003800000 */
[----:B------:R-:W-:Y:S01]  /*20410*/  BPT.TRAP 0x1 ;  /* 0x000000040000795c */ /* 0x000fe20000300000 */
.L_x_1604:
[----:B0-----:R-:W-:-:S04]  /*20420*/  SHF.L.U32 R0, R27, 0x1f, RZ ;  /* 0x0000001f1b007819 */ /* 0x001fc800000006ff */
[----:B------:R-:W0:Y:S02]  /*20430*/  SYNCS.PHASECHK.TRANS64.TRYWAIT P1, [R3+URZ+0x19c60], R0 ;  /* 0x019c6000030075a7 */ /* 0x000e24000802017f */
[----:B0-----:R-:W-:Y:S05]  /*20440*/  @!P1 BRA `(.L_x_1605) ;  /* 0x0000003400489947 */ /* 0x001fea0003800000 */
.L_x_1719:
[----:B------:R-:W0:Y:S04]  /*20450*/  LDL R4, [R1+0x24] ;  /* 0x0000240001047983 */ /* 0x000e280000100800 */
[----:B------:R-:W2:Y:S04]  /*20460*/  LDL R10, [R1+0x1c] ;  /* 0x00001c00010a7983 */ /* 0x000ea80000100800 */
[----:B------:R-:W3:Y:S01]  /*20470*/  LDL R12, [R1+0x20] ;  /* 0x00002000010c7983 */ /* 0x000ee20000100800 */
[----:B------:R-:W-:Y:S01]  /*20480*/  IMAD R2, R24, 0x3000, RZ ;  /* 0x0000300018027824 */ /* 0x000fe200078e02ff */
[----:B------:R-:W-:Y:S05]  /*20490*/  WARPSYNC.ALL ;  /* 0x0000000000007948 */ /* 0x000fea0003800000 */
[----:B0-----:R-:W-:-:S02]  /*204a0*/  LOP3.LUT R0, R2, R4, RZ, 0xfc, !PT ;  /* 0x0000000402007212 */ /* 0x001fc400078efcff */
[----:B--2---:R-:W-:-:S03]  /*204b0*/  LOP3.LUT R2, R2, R10, RZ, 0xfc, !PT ;  /* 0x0000000a02027212 */ /* 0x004fc600078efcff */
[C---:B------:R-:W-:Y:S02]  /*204c0*/  IMAD.IADD R0, R23.reuse, 0x1, R0 ;  /* 0x0000000117007824 */ /* 0x040fe400078e0200 */
        /* <DEDUP_REMOVED lines=48> */
.L_x_1606:
[----:B-1----:R1:W-:Y:S01]  /*207d0*/  SYNCS.ARRIVE.TRANS64.A1T0 RZ, [R3+URZ+0x19c50], RZ ;  /* 0x019c50ff03ff79a7 */ /* 0x0023e2000810003f */
[----:B------:R-:W-:Y:S06]  /*207e0*/  BAR.SYNC.DEFER_BLOCKING 0x2, 0x80 ;  /* 0x0082000000007b1d */ /* 0x000fec0000010000 */
[----:B------:R-:W-:Y:S05]  /*207f0*/  @!P0 BRA `(.L_x_1607) ;  /* 0x0000000000048947 */ /* 0x000fea0003800000 */
[----:B------:R-:W-:Y:S01]  /*20800*/  BPT.TRAP 0x1 ;  /* 0x000000040000795c */ /* 0x000fe20000300000 */
.L_x_1607:
        /* <DEDUP_REMOVED lines=9> */
.L_x_1548:
[----:B------:R-:W-:-:S13]  /*208a0*/  LOP3.LUT P0, RZ, R22, 0x10, RZ, 0xc0, !PT ;  /* 0x0000001016ff7812 */ /* 0x000fda000780c0ff */
        /* <DEDUP_REMOVED lines=8> */
[----:B------:R2:W3:Y:S01]  /*20930*/  LDS.128 R16, [R23+0x19cd0] ;  /* 0x019cd00017107984 */ /* 0x0004e20000000c00 */
[----:B------:R-:W-:Y:S06]  /*20940*/  BAR.ARV 0x4, 0x200 ;  /* 0x0108000000007b1d */ /* 0x000fec0000002000 */
[----:B------:R-:W-:Y:S05]  /*20950*/  BRA `(.L_x_1609) ;  /* 0x0000000800d47947 */ /* 0x000fea0003800000 */
.L_x_1608:
        /* <DEDUP_REMOVED lines=35> */
[----:B------:R0:W1:Y:S02]  /*20b90*/  SHFL.IDX PT, R14, R3, 0x1f, 0x1f ;  /* 0x03e01f00030e7f89 */ /* 0x00006400000e0000 */
.L_x_1729:
[----:B------:R-:W-:Y:S02]  /*20ba0*/  ULDC UR4, c[0x0][0xc38] ;  /* 0x00030e0000047ab9 */ /* 0x000fe40000000800 */
[----:B------:R-:W-:-:S04]  /*20bb0*/  IMAD.U32 R4, RZ, RZ, UR4 ;  /* 0x00000004ff047e24 */ /* 0x000fc8000f8e00ff */
[----:B-1----:R-:W-:-:S04]  /*20bc0*/  IMAD R5, R14, R4, RZ ;  /* 0x000000040e057224 */ /* 0x002fc800078e02ff */
[----:B------:R-:W-:-:S05]  /*20bd0*/  IMAD.IADD R16, R16, 0x1, R5 ;  /* 0x0000000110107824 */ /* 0x000fca00078e0205 */
[----:B------:R-:W-:-:S13]  /*20be0*/  ISETP.GT.AND P6, PT, R16, R0, PT ;  /* 0x000000001000720c */ /* 0x000fda0003fc4270 */
[----:B------:R-:W-:Y:S05]  /*20bf0*/  @P6 BRA `(.L_x_1611) ;  /* 0x00000000009c6947 */ /* 0x000fea0003800000 */
.L_x_1616:
        /* <DEDUP_REMOVED lines=14> */
.L_x_1614:
[----:B------:R-:W-:Y:S05]  /*20ce0*/  BSYNC B0 ;  /* 0x0000000000007941 */ /* 0x000fea0003800000 */
.L_x_1613:
        /* <DEDUP_REMOVED lines=18> */
.L_x_1737:
[----:B------:R-:W-:Y:S02]  /*20e10*/  ULDC UR4, c[0x0][0xc38] ;  /* 0x00030e0000047ab9 */ /* 0x000fe40000000800 */
[----:B------:R-:W-:-:S04]  /*20e20*/  IMAD.U32 R4, RZ, RZ, UR4 ;  /* 0x00000004ff047e24 */ /* 0x000fc8000f8e00ff */
[----:B-1----:R-:W-:-:S04]  /*20e30*/  IMAD R5, R14, R4, RZ ;  /* 0x000000040e057224 */ /* 0x002fc800078e02ff */
[----:B------:R-:W-:-:S05]  /*20e40*/  IMAD.IADD R16, R5, 0x1, R16 ;  /* 0x0000000105107824 */ /* 0x000fca00078e0210 */
[----:B------:R-:W-:-:S13]  /*20e50*/  ISETP.GT.AND P6, PT, R16, R0, PT ;  /* 0x000000001000720c */ /* 0x000fda0003fc4270 */
[----:B------:R-:W-:Y:S05]  /*20e60*/  @!P6 BRA `(.L_x_1616) ;  /* 0xfffffffc0064e947 */ /* 0x000fea000383ffff */
.L_x_1611:
        /* <DEDUP_REMOVED lines=8> */
.L_x_1741:
[----:B------:R-:W-:Y:S01]  /*20ef0*/  ISETP.NE.AND P0, PT, R5, RZ, PT ;  /* 0x000000ff0500720c */ /* 0x000fe20003f05270 */
[----:B------:R-:W-:-:S12]  /*20f00*/  IMAD.MOV.U32 R5, RZ, RZ, RZ ;  /* 0x000000ffff057224 */ /* 0x000fd800078e00ff */
[----:B------:R-:W-:Y:S05]  /*20f10*/  @!P0 BRA `(.L_x_1618) ;  /* 0x0000000000108947 */ /* 0x000fea0003800000 */
[----:B------:R-:W-:Y:S01]  /*20f20*/  UMOV UR4, 0xffffffff ;  /* 0xffffffff00047882 */ /* 0x000fe20000000000 */
[----:B------:R-:W-:Y:S02]  /*20f30*/  VIADD R12, R6, 0xffffffff ;  /* 0xffffffff060c7836 */ /* 0x000fe40000000000 */
[----:B------:R-:W-:Y:S05]  /*20f40*/  BRA.DIV UR4, `(.L_x_1619) ;  /* 0x0000003204c87947 */ /* 0x000fea000b800000 */
[----:B------:R3:W4:Y:S02]  /*20f50*/  SHFL.IDX PT, R5, R3, R12, 0x1f ;  /* 0x00001f0c03057589 */ /* 0x00072400000e0000 */
.L_x_1618:
[----:B01-3--:R-:W0:Y:S01]  /*20f60*/  LDC.64 R2, c[0x0][0xc90] ;  /* 0x00032400ff027b82 */ /* 0x00be220000000a00 */
[----:B------:R-:W-:-:S04]  /*20f70*/  IMAD.IADD R19, R6, 0x1, R19 ;  /* 0x0000000106137824 */ /* 0x000fc800078e0213 */
[----:B0-----:R-:W-:-:S05]  /*20f80*/  IMAD.WIDE R2, R19, 0x4, R2 ;  /* 0x0000000413027825 */ /* 0x001fca00078e0202 */
[----:B------:R-:W2:Y:S01]  /*20f90*/  LDG.E R7, desc[UR42][R2.64] ;  /* 0x0000002a02077981 */ /* 0x000ea2000c1e1900 */
[----:B----4-:R-:W-:-:S04]  /*20fa0*/  IMAD R16, R5, R4, R16 ;  /* 0x0000000405107224 */ /* 0x010fc800078e0210 */
[----:B------:R-:W-:Y:S02]  /*20fb0*/  IMAD.IADD R0, R0, 0x1, -R16 ;  /* 0x0000000100007824 */ /* 0x000fe400078e0a10 */
[----:B--2---:R-:W-:-:S05]  /*20fc0*/  IMAD R6, R17, R7, RZ ;  /* 0x0000000711067224 */ /* 0x004fca00078e02ff */
[----:B------:R-:W-:-:S04]  /*20fd0*/  IABS R8, R6 ;  /* 0x0000000600087213 */ /* 0x000fc80000000000 */
        /* <DEDUP_REMOVED lines=10> */
[----:B------:R-:W-:-:S04]  /*21080*/  IMAD.HI.U32 R2, R2, R3, RZ ;  /* 0x0000000302027227 */ /* 0x000fc800078e00ff */
[----:B------:R-:W-:-:S04]  /*21090*/  IMAD.MOV R5, RZ, RZ, -R5 ;  /* 0x000000ffff057224 */ /* 0x000fc800078e0a05 */
        /* <DEDUP_REMOVED lines=14> */
[----:B------:R-:W-:-:S03]  /*21180*/  IMAD R0, R6, R2, R0 ;  /* 0x0000000206007224 */ /* 0x000fc600078e0200 */
[----:B------:R-:W-:Y:S01]  /*21190*/  VIADDMNMX R4, R3, R4, R7, PT ;  /* 0x0000000403047246 */ /* 0x000fe20003800107 */
[----:B------:R-:W-:-:S03]  /*211a0*/  IMAD.IADD R5, R0, 0x1, R5 ;  /* 0x0000000100057824 */ /* 0x000fc600078e0205 */
        /* <DEDUP_REMOVED lines=23> */
[----:B------:R-:W-:Y:S01]  /*21320*/  @!P1 LOP3.LUT R2, RZ, R4, RZ, 0x33, !PT ;  /* 0x00000004ff029212 */ /* 0x000fe200078e33ff */
[----:B------:R-:W-:-:S04]  /*21330*/  IMAD.MOV R4, RZ, RZ, -R4 ;  /* 0x000000ffff047224 */ /* 0x000fc800078e0a04 */
[----:B------:R-:W-:Y:S01]  /*21340*/  IMAD R18, R2, R4, R5 ;  /* 0x0000000402127224 */ /* 0x000fe200078e0205 */
[----:B------:R-:W-:-:S05]  /*21350*/  LOP3.LUT R2, RZ, R2, RZ, 0x33, !PT ;  /* 0x00000002ff027212 */ /* 0x000fca00078e33ff */
[----:B------:R-:W-:Y:S01]  /*21360*/  IMAD.IADD R17, R17, 0x1, R2 ;  /* 0x0000000111117824 */ /* 0x000fe200078e0202 */
[----:B------:R-:W-:Y:S06]  /*21370*/  BRA `(.L_x_1620) ;  /* 0x00000000001c7947 */ /* 0x000fec0003800000 */
.L_x_1612:
[----:B------:R-:W-:Y:S01]  /*21380*/  UMOV UR4, URZ ;  /* 0x0000003f00047c82 */ /* 0x000fe20008000000 */
[----:B------:R-:W-:Y:S01]  /*21390*/  UMOV UR5, URZ ;  /* 0x0000003f00057c82 */ /* 0x000fe20008000000 */
[----:B------:R-:W-:Y:S01]  /*213a0*/  ULDC UR6, c[0x0][0xc3c] ;  /* 0x00030f0000067ab9 */ /* 0x000fe20000000800 */
[----:B------:R-:W-:Y:S02]  /*213b0*/  IMAD.MOV.U32 R16, RZ, RZ, R0 ;  /* 0x000000ffff107224 */ /* 0x000fe400078e0000 */
[----:B------:R-:W-:Y:S02]  /*213c0*/  IMAD.U32 R17, RZ, RZ, UR4 ;  /* 0x00000004ff117e24 */ /* 0x000fe4000f8e00ff */
[----:B------:R-:W-:Y:S02]  /*213d0*/  IMAD.U32 R18, RZ, RZ, UR5 ;  /* 0x00000005ff127e24 */ /* 0x000fe4000f8e00ff */
[----:B------:R-:W-:-:S07]  /*213e0*/  IMAD.U32 R19, RZ, RZ, UR6 ;  /* 0x00000006ff137e24 */ /* 0x000fce000f8e00ff */
.L_x_1620:
[----:B------:R1:W2:Y:S01]  /*213f0*/  LDL R2, [R1+0x14] ;  /* 0x0000140001027983 */ /* 0x0002a20000100800 */
[----:B------:R-:W3:Y:S01]  /*21400*/  S2R R0, SR_TID.X ;  /* 0x0000000000007919 */ /* 0x000ee20000002100 */
[----:B------:R-:W-:Y:S05]  /*21410*/  WARPSYNC.ALL ;  /* 0x0000000000007948 */ /* 0x000fea0003800000 */
[----:B---3--:R-:W-:Y:S01]  /*21420*/  LOP3.LUT R0, R0, 0x1f, RZ, 0xc0, !PT ;  /* 0x0000001f00007812 */ /* 0x008fe200078ec0ff */
[----:B------:R-:W-:Y:S03]  /*21430*/  BAR.SYNC.DEFER_BLOCKING 0x4, 0x200 ;  /* 0x0108000000007b1d */ /* 0x000fe60000010000 */
[----:B------:R-:W-:-:S13]  /*21440*/  ISETP.NE.AND P0, PT, R0, RZ, PT ;  /* 0x000000ff0000720c */ /* 0x000fda0003f05270 */
[----:B------:R-:W-:Y:S01]  /*21450*/  @!P0 MOV R0, 0x400 ;  /* 0x0000040000008802 */ /* 0x000fe20000000f00 */
[----:B--2---:R-:W2:Y:S03]  /*21460*/  @!P0 S2R R2, SR_CgaCtaId ;  /* 0x0000000000028919 */ /* 0x004ea60000008800 */
[----:B--2---:R-:W-:Y:S01]  /*21470*/  @!P0 LEA R23, R2, R0, 0x18 ;  /* 0x0000000002178211 */ /* 0x004fe200078ec0ff */
[----:B------:R1:W-:Y:S04]  /*21480*/  @!P0 STL [R1+0x14], R2 ;  /* 0x0000140201008387 */ /* 0x0003e80000100800 */
[----:B------:R1:W-:Y:S01]  /*21490*/  @!P0 STS.128 [R23+0x19cd0], R16 ;  /* 0x019cd01017008388 */ /* 0x0003e20000000c00 */
[----:B------:R-:W-:Y:S06]  /*214a0*/  BAR.ARV 0x5, 0x200 ;  /* 0x0148000000007b1d */ /* 0x000fec0000002000 */
.L_x_1609:
[----:B------:R-:W-:Y:S02]  /*214b0*/  ULDC UR4, c[0x0][0xc3c] ;  /* 0x00030f0000047ab9 */ /* 0x000fe40000000800 */
[----:B---3--:R-:W-:-:S13]  /*214c0*/  ISETP.GE.AND P0, PT, R19, UR4, PT ;  /* 0x0000000413007c0c */ /* 0x008fda000bf06270 */
[----:B------:R-:W-:Y:S05]  /*214d0*/  @!P0 BRA `(.L_x_1621) ;  /* 0xffffff98006c8947 */ /* 0x000fea000383ffff */
[----:B------:R-:W-:Y:S05]  /*214e0*/  BSYNC B7 ;  /* 0x0000000000077941 */ /* 0x000fea0003800000 */
.L_x_1487:
[----:B--2---:R-:W2:Y:S01]  /*214f0*/  LDL.LU R0, [R1+0x44] ;  /* 0x0000440001007983 */ /* 0x004ea20000300800 */
        /* <DEDUP_REMOVED lines=11> */
.L_x_1744:
[----:B------:R-:W-:Y:S05]  /*215b0*/  BSYNC B0 ;  /* 0x0000000000007941 */ /* 0x000fea0003800000 */
.L_x_1622:
[----:B------:R-:W-:-:S03]  /*215c0*/  UMOV UR4, 0xffffffff ;  /* 0xffffffff00047882 */ /* 0x000fc60000000000 */
[----:B------:R-:W-:Y:S05]  /*215d0*/  BRA.DIV UR4, `(.L_x_1624) ;  /* 0x0000002e04607947 */ /* 0x000fea000b800000 */
[----:B0-----:R-:W0:Y:S02]  /*215e0*/  S2R R0, SR_TID.X ;  /* 0x0000000000007919 */ /* 0x001e240000002100 */
[----:B0-----:R-:W-:-:S04]  /*215f0*/  SHF.R.U32.HI R0, RZ, 0x5, R0 ;  /* 0x00000005ff007819 */ /* 0x001fc80000011600 */
[----:B------:R-:W-:-:S05]  /*21600*/  LOP3.LUT R0, R0, 0x3, RZ, 0xc0, !PT ;  /* 0x0000000300007812 */ /* 0x000fca00078ec0ff */
[----:B------:R0:W1:Y:S02]  /*21610*/  SHFL.IDX PT, R14, R0, RZ, 0x1f ;  /* 0x00001fff000e7589 */ /* 0x00006400000e0000 */
.L_x_1747:
[----:B-1----:R-:W-:-:S13]  /*21620*/  ISETP.NE.AND P0, PT, R14, RZ, PT ;  /* 0x000000ff0e00720c */ /* 0x002fda0003f05270 */
[----:B------:R-:W-:Y:S05]  /*21630*/  @P0 BRA `(.L_x_1279) ;  /* 0x0000000000a80947 */ /* 0x000fea0003800000 */
[----:B------:R-:W-:-:S03]  /*21640*/  UMOV UR4, 0xffffffff ;  /* 0xffffffff00047882 */ /* 0x000fc60000000000 */
[----:B------:R-:W-:Y:S05]  /*21650*/  BRA.DIV UR4, `(.L_x_1625) ;  /* 0x0000002e04747947 */ /* 0x000fea000b800000 */
[----:B------:R-:W-:-:S13]  /*21660*/  ELECT P6, URZ, PT ;  /* 0x00000000003f782f */ /* 0x000fda00038c0000 */
.L_x_1750:
[----:B------:R-:W-:Y:S05]  /*21670*/  @!P6 BRA `(.L_x_1279) ;  /* 0x000000000098e947 */ /* 0x000fea0003800000 */
[----:B------:R-:W-:-:S06]  /*21680*/  ULOP3.LUT UR4, UR37, 0x2, URZ, 0xfc, !UPT ;  /* 0x0000000225047892 */ /* 0x000fcc000f8efc3f */
[----:B0-----:R-:W-:-:S05]  /*21690*/  IMAD.U32 R0, RZ, RZ, UR4 ;  /* 0x00000004ff007e24 */ /* 0x001fca000f8e00ff */
[----:B------:R-:W-:-:S13]  /*216a0*/  ISETP.NE.AND P0, PT, R0, 0x3, PT ;  /* 0x000000030000780c */ /* 0x000fda0003f05270 */
[----:B------:R-:W-:Y:S05]  /*216b0*/  @!P0 BRA `(.L_x_1626) ;  /* 0x0000000000048947 */ /* 0x000fea0003800000 */
[----:B------:R-:W-:Y:S01]  /*216c0*/  BPT.TRAP 0x1 ;  /* 0x000000040000795c */ /* 0x000fe20000300000 */
.L_x_1626:
[C---:B------:R-:W-:Y:S01]  /*216d0*/  IMAD R3, R24.reuse, 0x8, R5 ;  /* 0x0000000818037824 */ /* 0x040fe200078e0205 */
[----:B------:R-:W-:Y:S01]  /*216e0*/  SHF.L.U32 R2, R27, 0x1f, RZ ;  /* 0x0000001f1b027819 */ /* 0x000fe200000006ff */
[----:B------:R-:W-:-:S03]  /*216f0*/  VIADD R24, R24, 0x1 ;  /* 0x0000000118187836 */ /* 0x000fc60000000000 */
[----:B------:R-:W0:Y:S02]  /*21700*/  SYNCS.PHASECHK.TRANS64.TRYWAIT P1, [R3+URZ+0x19c40], R2 ;  /* 0x019c4002030075a7 */ /* 0x000e24000802017f */
[----:B------:R-:W-:-:S04]  /*21710*/  ISETP.NE.AND P2, PT, R24, 0x2, PT ;  /* 0x000000021800780c */ /* 0x000fc80003f45270 */
[----:B------:R-:W-:Y:S01]  /*21720*/  SEL R0, RZ, 0x1, P2 ;  /* 0x00000001ff007807 */ /* 0x000fe20001000000 */
[----:B0-----:R-:W-:Y:S08]  /*21730*/  @!P1 BRA `(.L_x_1627) ;  /* 0x0000002c005c9947 */ /* 0x001ff00003800000 */
.L_x_1751:
[----:B------:R-:W-:Y:S02]  /*21740*/  SEL R24, R24, RZ, P2 ;  /* 0x000000ff18187207 */ /* 0x000fe40001000000 */
[----:B------:R-:W-:Y:S01]  /*21750*/  LOP3.LUT R0, R27, R0, RZ, 0x3c, !PT ;  /* 0x000000001b007212 */ /* 0x000fe200078e3cff */
[----:B------:R-:W-:Y:S06]  /*21760*/  @!P0 BRA `(.L_x_1628) ;  /* 0x0000000000048947 */ /* 0x000fec0003800000 */
[----:B------:R-:W-:Y:S01]  /*21770*/  BPT.TRAP 0x1 ;  /* 0x000000040000795c */ /* 0x000fe20000300000 */
.L_x_1628:
[----:B------:R-:W-:Y:S01]  /*21780*/  IMAD R5, R24, 0x8, R5 ;  /* 0x0000000818057824 */ /* 0x000fe200078e0205 */
[----:B------:R-:W-:-:S04]  /*21790*/  SHF.L.U32 R0, R0, 0x1f, RZ ;  /* 0x0000001f00007819 */ /* 0x000fc800000006ff */
[----:B------:R-:W1:Y:S02]  /*217a0*/  SYNCS.PHASECHK.TRANS64.TRYWAIT P1, [R5+URZ+0x19c40], R0 ;  /* 0x019c4000050075a7 */ /* 0x000e64000802017f */
[----:B-1----:R-:W-:Y:S05]  /*217b0*/  @!P1 BRA `(.L_x_1629) ;  /* 0x0000002c00509947 */ /* 0x002fea0003800000 */
.L_x_1752:
[----:B------:R-:W-:Y:S05]  /*217c0*/  @!P0 BRA `(.L_x_1630) ;  /* 0x0000000000048947 */ /* 0x000fea0003800000 */
[----:B------:R-:W-:Y:S01]  /*217d0*/  BPT.TRAP 0x1 ;  /* 0x000000040000795c */ /* 0x000fe20000300000 */
.L_x_1630:
[----:B------:R-:W2:Y:S02]  /*217e0*/  SYNCS.PHASECHK.TRANS64.TRYWAIT P1, [R3+URZ+0x19c60], R2 ;  /* 0x019c6002030075a7 */ /* 0x000ea4000802017f */
[----:B--2---:R-:W-:Y:S05]  /*217f0*/  @!P1 BRA `(.L_x_1631) ;  /* 0x0000002c00549947 */ /* 0x004fea0003800000 */
.L_x_1753:
[----:B------:R-:W-:Y:S05]  /*21800*/  @!P0 BRA `(.L_x_1632) ;  /* 0x0000000000048947 */ /* 0x000fea0003800000 */
[----:B------:R-:W-:Y:S01]  /*21810*/  BPT.TRAP 0x1 ;  /* 0x000000040000795c */ /* 0x000fe20000300000 */
.L_x_1632:
[----:B------:R-:W3:Y:S02]  /*21820*/  SYNCS.PHASECHK.TRANS64.TRYWAIT P1, [R5+URZ+0x19c60], R0 ;  /* 0x019c6000050075a7 */ /* 0x000ee4000802017f */
[----:B---3--:R-:W-:Y:S05]  /*21830*/  @!P1 BRA `(.L_x_1633) ;  /* 0x0000002c00589947 */ /* 0x008fea0003800000 */
.L_x_1754:
[----:B------:R-:W-:Y:S05]  /*21840*/  @!P0 BRA `(.L_x_1634) ;  /* 0x0000000000048947 */ /* 0x000fea0003800000 */
[----:B------:R-:W-:Y:S01]  /*21850*/  BPT.TRAP 0x1 ;  /* 0x000000040000795c */ /* 0x000fe20000300000 */
.L_x_1634:
[----:B------:R-:W4:Y:S02]  /*21860*/  SYNCS.PHASECHK.TRANS64.TRYWAIT P1, [R3+URZ+0x19c80], R2 ;  /* 0x019c8002030075a7 */ /* 0x000f24000802017f */
[----:B----4-:R-:W-:Y:S05]  /*21870*/  @!P1 BRA `(.L_x_1635) ;  /* 0x0000002c005c9947 */ /* 0x010fea0003800000 */
.L_x_1755:
[----:B------:R-:W-:Y:S05]  /*21880*/  @!P0 BRA `(.L_x_1636) ;  /* 0x0000000000048947 */ /* 0x000fea0003800000 */
[----:B------:R-:W-:Y:S01]  /*21890*/  BPT.TRAP 0x1 ;  /* 0x000000040000795c */ /* 0x000fe20000300000 */
.L_x_1636:
[----:B------:R0:W0:Y:S02]  /*218a0*/  SYNCS.PHASECHK.TRANS64.TRYWAIT P0, [R5+URZ+0x19c80], R0 ;  /* 0x019c8000050075a7 */ /* 0x000024000800017f */
[----:B0-----:R-:W-:Y:S05]  /*218b0*/  @!P0 NANOSLEEP.SYNCS 0x989680 ;  /* 0x009896800000895d */ /* 0x001fea0003900000 */
[----:B------:R-:W0:Y:S02]  /*218c0*/  @!P0 SYNCS.PHASECHK.TRANS64 P0, [R5+URZ+0x19c80], R0 ;  /* 0x019c8000050085a7 */ /* 0x000e24000800007f */
[----:B0-----:R-:W-:Y:S05]  /*218d0*/  @!P0 BRA `(.L_x_1636) ;  /* 0xfffffffc00f08947 */ /* 0x001fea000383ffff */
.L_x_1279:
[----:B------:R-:W-:Y:S05]  /*218e0*/  BSYNC B8 ;  /* 0x0000000000087941 */ /* 0x000fea0003800000 */
.L_x_1276:
[----:B------:R-:W-:Y:S05]  /*218f0*/  EXIT ;  /* 0x000000000000794d */ /* 0x000fea0003800000 */
.L_x_1303:
[----:B-1----:R1:W2:Y:S02]  /*21900*/  SYNCS.PHASECHK.TRANS64.TRYWAIT P6, [R68+URZ+0x19c90], R79 ;  /* 0x019c904f440075a7 */ /* 0x0022a400080c017f */
[----:B--2---:R-:W-:Y:S05]  /*21910*/  @!P6 NANOSLEEP.SYNCS 0x989680 ;  /* 0x009896800000e95d */ /* 0x004fea0003900000 */
[----:B------:R-:W2:Y:S02]  /*21920*/  @!P6 SYNCS.PHASECHK.TRANS64 P6, [R68+URZ+0x19c90], R79 ;  /* 0x019c904f4400e5a7 */ /* 0x000ea400080c007f */
[----:B--2---:R-:W-:Y:S05]  /*21930*/  @!P6 BRA `(.L_x_1303) ;  /* 0xfffffffc00f0e947 */ /* 0x004fea000383ffff */
[----:B------:R-:W-:Y:S05]  /*21940*/  BRA `(.L_x_1637) ;  /* 0xfffffe1000b87947 */ /* 0x000fea000383ffff */
.L_x_1304:
        /* <DEDUP_REMOVED lines=8> */
.L_x_1639:
[----:B------:R-:W-:Y:S05]  /*219d0*/  BSYNC B1 ;  /* 0x0000000000017941 */ /* 0x000fea0003800000 */
.L_x_1638:
        /* <DEDUP_REMOVED lines=8> */
.L_x_1640:
[----:B------:R-:W-:Y:S05]  /*21a60*/  BRA `(.L_x_1641) ;  /* 0xfffffe1000847947 */ /* 0x000fea000383ffff */
.L_x_1320:
[----:B-1----:R1:W2:Y:S02]  /*21a70*/  SYNCS.PHASECHK.TRANS64.TRYWAIT P6, [R68+URZ+0x19c90], R79 ;  /* 0x019c904f440075a7 */ /* 0x0022a400080c017f */
[----:B--2---:R-:W-:Y:S05]  /*21a80*/  @!P6 NANOSLEEP.SYNCS 0x989680 ;  /* 0x009896800000e95d */ /* 0x004fea0003900000 */
[----:B------:R-:W2:Y:S02]  /*21a90*/  @!P6 SYNCS.PHASECHK.TRANS64 P6, [R68+URZ+0x19c90], R79 ;  /* 0x019c904f4400e5a7 */ /* 0x000ea400080c007f */
[----:B--2---:R-:W-:Y:S05]  /*21aa0*/  @!P6 BRA `(.L_x_1320) ;  /* 0xfffffffc00f0e947 */ /* 0x004fea000383ffff */
[----:B------:R-:W-:Y:S05]  /*21ab0*/  BRA `(.L_x_1642) ;  /* 0xfffffe2800b47947 */ /* 0x000fea000383ffff */
.L_x_1321:
        /* <DEDUP_REMOVED lines=8> */
.L_x_1644:
[----:B------:R-:W-:Y:S05]  /*21b40*/  BSYNC B1 ;  /* 0x0000000000017941 */ /* 0x000fea0003800000 */
.L_x_1643:
        /* <DEDUP_REMOVED lines=8> */
.L_x_1645:
[----:B------:R-:W-:Y:S01]  /*21bd0*/  IMAD.MOV.U32 R82, RZ, RZ, R14 ;  /* 0x000000ffff527224 */ /* 0x000fe200078e000e */
[----:B------:R-:W-:Y:S06]  /*21be0*/  BRA `(.L_x_1646) ;  /* 0xfffffe28007c7947 */ /* 0x000fec000383ffff */
.L_x_1330:
[----:B0-----:R0:W1:Y:S02]  /*21bf0*/  SYNCS.PHASECHK.TRANS64.TRYWAIT P5, [R68+URZ+0x19c90], R79 ;  /* 0x019c904f440075a7 */ /* 0x00106400080a017f */
[----:B-1----:R-:W-:Y:S05]  /*21c00*/  @!P5 NANOSLEEP.SYNCS 0x989680 ;  /* 0x009896800000d95d */ /* 0x002fea0003900000 */
[----:B------:R-:W1:Y:S02]  /*21c10*/  @!P5 SYNCS.PHASECHK.TRANS64 P5, [R68+URZ+0x19c90], R79 ;  /* 0x019c904f4400d5a7 */ /* 0x000e6400080a007f */
[----:B-1----:R-:W-:Y:S05]  /*21c20*/  @!P5 BRA `(.L_x_1330) ;  /* 0xfffffffc00f0d947 */ /* 0x002fea000383ffff */
[----:B------:R-:W-:Y:S05]  /*21c30*/  BRA `(.L_x_1647) ;  /* 0xfffffe4800487947 */ /* 0x000fea000383ffff */
.L_x_1331:
[----:B------:R-:W-:Y:S01]  /*21c40*/  BSSY B1, `(.L_x_1648) ;  /* 0x0000007000017945 */ /* 0x000fe20003800000 */
[----:B------:R-:W-:Y:S02]  /*21c50*/  IMAD.MOV.U32 R12, RZ, RZ, RZ ;  /* 0x000000ffff0c7224 */ /* 0x000fe400078e00ff */
[----:B------:R-:W-:Y:S02]  /*21c60*/  IMAD.MOV.U32 R11, RZ, RZ, 0x1e1f ;  /* 0x00001e1fff0b7424 */ /* 0x000fe400078e00ff */
[----:B------:R-:W-:-:S07]  /*21c70*/  IMAD.MOV.U32 R15, RZ, RZ, -0x1 ;  /* 0xffffffffff0f7424 */ /* 0x000fce00078e00ff */
[----:B0-----:R-:W-:Y:S05]  /*21c80*/  WARPSYNC.COLLECTIVE R15, `(.L_x_1649) ;  /* 0x000000000f087348 */ /* 0x001fea0003c00000 */
[----:B------:R1:W2:Y:S02]  /*21c90*/  SHFL.IDX P6, R14, R13, R12, R11 ;  /* 0x0000000c0d0e7389 */ /* 0x0002a400000c000b */
[----:B012---:R-:W-:Y:S01]  /*21ca0*/  ENDCOLLECTIVE ;  /* 0x000000000000791b */ /* 0x007fe20003800000 */
.L_x_1649:
[----:B------:R-:W-:Y:S05]  /*21cb0*/  BSYNC B1 ;  /* 0x0000000000017941 */ /* 0x000fea0003800000 */
.L_x_1648:
        /* <DEDUP_REMOVED lines=8> */
.L_x_1650:
[----:B------:R-:W-:Y:S05]  /*21d40*/  BRA `(.L_x_1651) ;  /* 0xfffffe48007c7947 */ /* 0x000fea000383ffff */
.L_x_1335:
[----:B0-----:R0:W2:Y:S02]  /*21d50*/  SYNCS.PHASECHK.TRANS64.TRYWAIT P0, [R68+URZ+0x19cb0], R79 ;  /* 0x019cb04f440075a7 */ /* 0x0010a4000800017f */
[----:B--2---:R-:W-:Y:S05]  /*21d60*/  @!P0 NANOSLEEP.SYNCS 0x989680 ;  /* 0x009896800000895d */ /* 0x004fea0003900000 */
[----:B------:R-:W2:Y:S02]  /*21d70*/  @!P0 SYNCS.PHASECHK.TRANS64 P0, [R68+URZ+0x19cb0], R79 ;  /* 0x019cb04f440085a7 */ /* 0x000ea4000800007f */
[----:B--2---:R-:W-:Y:S05]  /*21d80*/  @!P0 BRA `(.L_x_1335) ;  /* 0xfffffffc00f08947 */ /* 0x004fea000383ffff */
[----:B------:R-:W-:Y:S05]  /*21d90*/  BRA `(.L_x_1652) ;  /* 0xfffffe4c00107947 */ /* 0x000fea000383ffff */
.L_x_1361:
[----:B------:R-:W-:Y:S01]  /*21da0*/  BSSY B1, `(.L_x_1653) ;  /* 0x0000007000017945 */ /* 0x000fe20003800000 */
[----:B------:R-:W-:Y:S02]  /*21db0*/  IMAD.MOV.U32 R12, RZ, RZ, RZ ;  /* 0x000000ffff0c7224 */ /* 0x000fe400078e00ff */
[----:B------:R-:W-:Y:S02]  /*21dc0*/  IMAD.MOV.U32 R11, RZ, RZ, 0x1e1f ;  /* 0x00001e1fff0b7424 */ /* 0x000fe400078e00ff */
[----:B------:R-:W-:-:S07]  /*21dd0*/  IMAD.MOV.U32 R15, RZ, RZ, -0x1 ;  /* 0xffffffffff0f7424 */ /* 0x000fce00078e00ff */
[----:B------:R-:W-:Y:S05]  /*21de0*/  WARPSYNC.COLLECTIVE R15, `(.L_x_1654) ;  /* 0x000000000f087348 */ /* 0x000fea0003c00000 */
[----:B------:R0:W1:Y:S02]  /*21df0*/  SHFL.IDX P6, R14, R13, R12, R11 ;  /* 0x0000000c0d0e7389 */ /* 0x00006400000c000b */
[----:B01----:R-:W-:Y:S01]  /*21e00*/  ENDCOLLECTIVE ;  /* 0x000000000000791b */ /* 0x003fe20003800000 */
.L_x_1654:
[----:B------:R-:W-:Y:S05]  /*21e10*/  BSYNC B1 ;  /* 0x0000000000017941 */ /* 0x000fea0003800000 */
.L_x_1653:
        /* <DEDUP_REMOVED lines=8> */
.L_x_1655:
[----:B------:R-:W-:Y:S02]  /*21ea0*/  IMAD.MOV.U32 R13, RZ, RZ, R4 ;  /* 0x000000ffff0d7224 */ /* 0x000fe400078e0004 */
[----:B------:R-:W-:-:S07]  /*21eb0*/  IMAD.MOV.U32 R3, RZ, RZ, R14 ;  /* 0x000000ffff037224 */ /* 0x000fce00078e000e */
[----:B------:R-:W-:Y:S05]  /*21ec0*/  WARPSYNC.COLLECTIVE R15, `(.L_x_1656) ;  /* 0x000000000f087348 */ /* 0x000fea0003c00000 */
[----:B------:R0:W1:Y:S02]  /*21ed0*/  SHFL.IDX P6, R14, R13, R12, R11 ;  /* 0x0000000c0d0e7389 */ /* 0x00006400000c000b */
[----:B01----:R-:W-:Y:S01]  /*21ee0*/  ENDCOLLECTIVE ;  /* 0x000000000000791b */ /* 0x003fe20003800000 */
.L_x_1656:
[----:B------:R-:W-:Y:S02]  /*21ef0*/  IMAD.MOV.U32 R13, RZ, RZ, R5 ;  /* 0x000000ffff0d7224 */ /* 0x000fe400078e0005 */
[----:B------:R-:W-:-:S07]  /*21f00*/  IMAD.MOV.U32 R4, RZ, RZ, R14 ;  /* 0x000000ffff047224 */ /* 0x000fce00078e000e */
[----:B------:R-:W-:Y:S05]  /*21f10*/  WARPSYNC.COLLECTIVE R15, `(.L_x_1657) ;  /* 0x000000000f087348 */ /* 0x000fea0003c00000 */
[----:B------:R0:W1:Y:S02]  /*21f20*/  SHFL.IDX P6, R14, R13, R12, R11 ;  /* 0x0000000c0d0e7389 */ /* 0x00006400000c000b */
[----:B01----:R-:W-:Y:S01]  /*21f30*/  ENDCOLLECTIVE ;  /* 0x000000000000791b */ /* 0x003fe20003800000 */
.L_x_1657:
[----:B------:R-:W-:Y:S05]  /*21f40*/  BRA `(.L_x_1658) ;  /* 0xfffffe5c00f07947 */ /* 0x000fea000383ffff */
.L_x_1365:
[----:B-1----:R1:W0:Y:S02]  /*21f50*/  SYNCS.PHASECHK.TRANS64.TRYWAIT P0, [R18+URZ+0x19c00], R5 ;  /* 0x019c0005120075a7 */ /* 0x002224000800017f */
[----:B0-----:R-:W-:Y:S05]  /*21f60*/  @!P0 NANOSLEEP.SYNCS 0x989680 ;  /* 0x009896800000895d */ /* 0x001fea0003900000 */
[----:B------:R-:W0:Y:S02]  /*21f70*/  @!P0 SYNCS.PHASECHK.TRANS64 P0, [R18+URZ+0x19c00], R5 ;  /* 0x019c0005120085a7 */ /* 0x000e24000800007f */
[----:B0-----:R-:W-:Y:S05]  /*21f80*/  @!P0 BRA `(.L_x_1365) ;  /* 0xfffffffc00f08947 */ /* 0x001fea000383ffff */
[----:B------:R-:W-:Y:S05]  /*21f90*/  BRA `(.L_x_1659) ;  /* 0xfffffe6000bc7947 */ /* 0x000fea000383ffff */
.L_x_1371:
[----:B------:R-:W-:Y:S01]  /*21fa0*/  BSSY B1, `(.L_x_1660) ;  /* 0x0000007000017945 */ /* 0x000fe20003800000 */
[----:B------:R-:W-:Y:S02]  /*21fb0*/  IMAD.MOV.U32 R12, RZ, RZ, RZ ;  /* 0x000000ffff0c7224 */ /* 0x000fe400078e00ff */
[----:B------:R-:W-:Y:S02]  /*21fc0*/  IMAD.MOV.U32 R11, RZ, RZ, 0x1e1f ;  /* 0x00001e1fff0b7424 */ /* 0x000fe400078e00ff */
[----:B------:R-:W-:-:S07]  /*21fd0*/  IMAD.MOV.U32 R15, RZ, RZ, -0x1 ;  /* 0xffffffffff0f7424 */ /* 0x000fce00078e00ff */
[----:B------:R-:W-:Y:S05]  /*21fe0*/  WARPSYNC.COLLECTIVE R15, `(.L_x_1661) ;  /* 0x000000000f087348 */ /* 0x000fea0003c00000 */
[----:B------:R0:W1:Y:S02]  /*21ff0*/  SHFL.IDX P6, R14, R13, R12, R11 ;  /* 0x0000000c0d0e7389 */ /* 0x00006400000c000b */
[----:B01----:R-:W-:Y:S01]  /*22000*/  ENDCOLLECTIVE ;  /* 0x000000000000791b */ /* 0x003fe20003800000 */
.L_x_1661:
[----:B------:R-:W-:Y:S05]  /*22010*/  BSYNC B1 ;  /* 0x0000000000017941 */ /* 0x000fea0003800000 */
.L_x_1660:
        /* <DEDUP_REMOVED lines=8> */
.L_x_1662:
[----:B------:R-:W-:Y:S02]  /*220a0*/  IMAD.MOV.U32 R13, RZ, RZ, R20 ;  /* 0x000000ffff0d7224 */ /* 0x000fe400078e0014 */
[----:B------:R-:W-:-:S07]  /*220b0*/  IMAD.MOV.U32 R3, RZ, RZ, R14 ;  /* 0x000000ffff037224 */ /* 0x000fce00078e000e */
[----:B------:R-:W-:Y:S05]  /*220c0*/  WARPSYNC.COLLECTIVE R15, `(.L_x_1663) ;  /* 0x000000000f087348 */ /* 0x000fea0003c00000 */
[----:B------:R0:W1:Y:S02]  /*220d0*/  SHFL.IDX P6, R14, R13, R12, R11 ;  /* 0x0000000c0d0e7389 */ /* 0x00006400000c000b */
[----:B01----:R-:W-:Y:S01]  /*220e0*/  ENDCOLLECTIVE ;  /* 0x000000000000791b */ /* 0x003fe20003800000 */
.L_x_1663:
[----:B------:R-:W-:Y:S02]  /*220f0*/  IMAD.MOV.U32 R13, RZ, RZ, R21 ;  /* 0x000000ffff0d7224 */ /* 0x000fe400078e0015 */
[----:B------:R-:W-:-:S07]  /*22100*/  IMAD.MOV.U32 R20, RZ, RZ, R14 ;  /* 0x000000ffff147224 */ /* 0x000fce00078e000e */
[----:B------:R-:W-:Y:S05]  /*22110*/  WARPSYNC.COLLECTIVE R15, `(.L_x_1664) ;  /* 0x000000000f087348 */ /* 0x000fea0003c00000 */
[----:B------:R0:W1:Y:S02]  /*22120*/  SHFL.IDX P6, R14, R13, R12, R11 ;  /* 0x0000000c0d0e7389 */ /* 0x00006400000c000b */
[----:B01----:R-:W-:Y:S01]  /*22130*/  ENDCOLLECTIVE ;  /* 0x000000000000791b */ /* 0x003fe20003800000 */
.L_x_1664:
[----:B------:R-:W-:Y:S01]  /*22140*/  IMAD.MOV.U32 R21, RZ, RZ, R14 ;  /* 0x000000ffff157224 */ /* 0x000fe200078e000e */
[----:B------:R-:W-:Y:S06]  /*22150*/  BRA `(.L_x_1665) ;  /* 0xfffffe7800a87947 */ /* 0x000fec000383ffff */
.L_x_1375:
[----:B-1----:R1:W2:Y:S02]  /*22160*/  SYNCS.PHASECHK.TRANS64.TRYWAIT P0, [R18+URZ+0x19c00], R39 ;  /* 0x019c0027120075a7 */ /* 0x0022a4000800017f */
[----:B--2---:R-:W-:Y:S05]  /*22170*/  @!P0 NANOSLEEP.SYNCS 0x989680 ;  /* 0x009896800000895d */ /* 0x004fea0003900000 */
[----:B------:R-:W2:Y:S02]  /*22180*/  @!P0 SYNCS.PHASECHK.TRANS64 P0, [R18+URZ+0x19c00], R39 ;  /* 0x019c0027120085a7 */ /* 0x000ea4000800007f */
[----:B--2---:R-:W-:Y:S05]  /*22190*/  @!P0 BRA `(.L_x_1375) ;  /* 0xfffffffc00f08947 */ /* 0x004fea000383ffff */
[----:B------:R-:W-:Y:S05]  /*221a0*/  BRA `(.L_x_1666) ;  /* 0xfffffe7c00747947 */ /* 0x000fea000383ffff */
.L_x_1381:
[----:B-1----:R1:W2:Y:S02]  /*221b0*/  SYNCS.PHASECHK.TRANS64.TRYWAIT P1, [R14+URZ+0x19c30], R3 ;  /* 0x019c30030e0075a7 */ /* 0x0022a4000802017f */
[----:B--2---:R-:W-:Y:S05]  /*221c0*/  @!P1 NANOSLEEP.SYNCS 0x989680 ;  /* 0x009896800000995d */ /* 0x004fea0003900000 */
[----:B------:R-:W2:Y:S02]  /*221d0*/  @!P1 SYNCS.PHASECHK.TRANS64 P1, [R14+URZ+0x19c30], R3 ;  /* 0x019c30030e0095a7 */ /* 0x000ea4000802007f */
[----:B--2---:R-:W-:Y:S05]  /*221e0*/  @!P1 BRA `(.L_x_1381) ;  /* 0xfffffffc00f09947 */ /* 0x004fea000383ffff */
[----:B------:R-:W-:Y:S05]  /*221f0*/  BRA `(.L_x_1380) ;  /* 0xfffffe9c00dc7947 */ /* 0x000fea000383ffff */
.L_x_1402:
[----:B-1----:R1:W2:Y:S02]  /*22200*/  SYNCS.PHASECHK.TRANS64.TRYWAIT P1, [R21+URZ+0x19c30], R12 ;  /* 0x019c300c150075a7 */ /* 0x0022a4000802017f */
[----:B--2---:R-:W-:Y:S05]  /*22210*/  @!P1 NANOSLEEP.SYNCS 0x989680 ;  /* 0x009896800000995d */ /* 0x004fea0003900000 */
[----:B------:R-:W2:Y:S02]  /*22220*/  @!P1 SYNCS.PHASECHK.TRANS64 P1, [R21+URZ+0x19c30], R12 ;  /* 0x019c300c150095a7 */ /* 0x000ea4000802007f */
[----:B--2---:R-:W-:Y:S05]  /*22230*/  @!P1 BRA `(.L_x_1402) ;  /* 0xfffffffc00f09947 */ /* 0x004fea000383ffff */
[----:B------:R-:W-:Y:S05]  /*22240*/  BRA `(.L_x_1401) ;  /* 0xfffffed0006c7947 */ /* 0x000fea000383ffff */
.L_x_1407:
[----:B-1----:R1:W2:Y:S02]  /*22250*/  SYNCS.PHASECHK.TRANS64.TRYWAIT P1, [R152+URZ+0x19c50], R12 ;  /* 0x019c500c980075a7 */ /* 0x0022a4000802017f */
[----:B--2---:R-:W-:Y:S05]  /*22260*/  @!P1 NANOSLEEP.SYNCS 0x989680 ;  /* 0x009896800000995d */ /* 0x004fea0003900000 */
[----:B------:R-:W2:Y:S02]  /*22270*/  @!P1 SYNCS.PHASECHK.TRANS64 P1, [R152+URZ+0x19c50], R12 ;  /* 0x019c500c980095a7 */ /* 0x000ea4000802007f */
[----:B--2---:R-:W-:Y:S05]  /*22280*/  @!P1 BRA `(.L_x_1407) ;  /* 0xfffffffc00f09947 */ /* 0x004fea000383ffff */
[----:B------:R-:W-:Y:S05]  /*22290*/  BRA `(.L_x_1406) ;  /* 0xfffffed000f07947 */ /* 0x000fea000383ffff */
.L_x_1429:
[----:B-1----:R1:W2:Y:S02]  /*222a0*/  SYNCS.PHASECHK.TRANS64.TRYWAIT P1, [R3+URZ+0x19c30], R20 ;  /* 0x019c3014030075a7 */ /* 0x0022a4000802017f */
[----:B--2---:R-:W-:Y:S05]  /*222b0*/  @!P1 NANOSLEEP.SYNCS 0x989680 ;  /* 0x009896800000995d */ /* 0x004fea0003900000 */
[----:B------:R-:W2:Y:S02]  /*222c0*/  @!P1 SYNCS.PHASECHK.TRANS64 P1, [R3+URZ+0x19c30], R20 ;  /* 0x019c3014030095a7 */ /* 0x000ea4000802007f */
[----:B--2---:R-:W-:Y:S05]  /*222d0*/  @!P1 BRA `(.L_x_1429) ;  /* 0xfffffffc00f09947 */ /* 0x004fea000383ffff */
[----:B------:R-:W-:Y:S05]  /*222e0*/  BRA `(.L_x_1428) ;  /* 0xffffff04000c7947 */ /* 0x000fea000383ffff */
.L_x_1434:
[----:B-1----:R1:W2:Y:S02]  /*222f0*/  SYNCS.PHASECHK.TRANS64.TRYWAIT P1, [R15+URZ+0x19c50], R3 ;  /* 0x019c50030f0075a7 */ /* 0x0022a4000802017f */
[----:B--2---:R-:W-:Y:S05]  /*22300*/  @!P1 NANOSLEEP.SYNCS 0x989680 ;  /* 0x009896800000995d */ /* 0x004fea0003900000 */
[----:B------:R-:W2:Y:S02]  /*22310*/  @!P1 SYNCS.PHASECHK.TRANS64 P1, [R15+URZ+0x19c50], R3 ;  /* 0x019c50030f0095a7 */ /* 0x000ea4000802007f */
[----:B--2---:R-:W-:Y:S05]  /*22320*/  @!P1 BRA `(.L_x_1434) ;  /* 0xfffffffc00f09947 */ /* 0x004fea000383ffff */
[----:B------:R-:W-:Y:S05]  /*22330*/  BRA `(.L_x_1433) ;  /* 0xffffff0400907947 */ /* 0x000fea000383ffff */
.L_x_1444:
[----:B-1----:R1:W2:Y:S02]  /*22340*/  SYNCS.PHASECHK.TRANS64.TRYWAIT P1, [R3+URZ+0x19c30], R14 ;  /* 0x019c300e030075a7 */ /* 0x0022a4000802017f */
[----:B--2---:R-:W-:Y:S05]  /*22350*/  @!P1 NANOSLEEP.SYNCS 0x989680 ;  /* 0x009896800000995d */ /* 0x004fea0003900000 */
[----:B------:R-:W2:Y:S02]  /*22360*/  @!P1 SYNCS.PHASECHK.TRANS64 P1, [R3+URZ+0x19c30], R14 ;  /* 0x019c300e030095a7 */ /* 0x000ea4000802007f */
[----:B--2---:R-:W-:Y:S05]  /*22370*/  @!P1 BRA `(.L_x_1444) ;  /* 0xfffffffc00f09947 */ /* 0x004fea000383ffff */
[----:B------:R-:W-:Y:S05]  /*22380*/  BRA `(.L_x_1443) ;  /* 0xffffff2000647947 */ /* 0x000fea000383ffff */
.L_x_1449:
[----:B-1----:R1:W2:Y:S02]  /*22390*/  SYNCS.PHASECHK.TRANS64.TRYWAIT P1, [R21+URZ+0x19c50], R3 ;  /* 0x019c5003150075a7 */ /* 0x0022a4000802017f */
[----:B--2---:R-:W-:Y:S05]  /*223a0*/  @!P1 NANOSLEEP.SYNCS 0x989680 ;  /* 0x009896800000995d */ /* 0x004fea0003900000 */
[----:B------:R-:W2:Y:S02]  /*223b0*/  @!P1 SYNCS.PHASECHK.TRANS64 P1, [R21+URZ+0x19c50], R3 ;  /* 0x019c5003150095a7 */ /* 0x000ea4000802007f */
[----:B--2---:R-:W-:Y:S05]  /*223c0*/  @!P1 BRA `(.L_x_1449) ;  /* 0xfffffffc00f09947 */ /* 0x004fea000383ffff */
[----:B------:R-:W-:Y:S05]  /*223d0*/  BRA `(.L_x_1448) ;  /* 0xffffff2000e87947 */ /* 0x000fea000383ffff */
.L_x_1465:
[----:B-1----:R1:W2:Y:S02]  /*223e0*/  SYNCS.PHASECHK.TRANS64.TRYWAIT P1, [R4+URZ+0x19c50], R7 ;  /* 0x019c5007040075a7 */ /* 0x0022a4000802017f */
[----:B--2---:R-:W-:Y:S05]  /*223f0*/  @!P1 NANOSLEEP.SYNCS 0x989680 ;  /* 0x009896800000995d */ /* 0x004fea0003900000 */
[----:B------:R-:W2:Y:S02]  /*22400*/  @!P1 SYNCS.PHASECHK.TRANS64 P1, [R4+URZ+0x19c50], R7 ;  /* 0x019c5007040095a7 */ /* 0x000ea4000802007f */
[----:B--2---:R-:W-:Y:S05]  /*22410*/  @!P1 BRA `(.L_x_1465) ;  /* 0xfffffffc00f09947 */ /* 0x004fea000383ffff */
[----:B------:R-:W-:Y:S05]  /*22420*/  BRA `(.L_x_1464) ;  /* 0xffffff50000c7947 */ /* 0x000fea000383ffff */
.L_x_1501:
[----:B------:R-:W0:Y:S01]  /*22430*/  S2R R5, SR_TID.X ;  /* 0x0000000000057919 */ /* 0x000e220000002100 */
[----:B------:R-:W-:Y:S01]  /*22440*/  BSSY B1, `(.L_x_1667) ;  /* 0x000000a000017945 */ /* 0x000fe20003800000 */
[----:B------:R-:W-:Y:S02]  /*22450*/  IMAD.MOV.U32 R12, RZ, RZ, RZ ;  /* 0x000000ffff0c7224 */ /* 0x000fe400078e00ff */
[----:B------:R-:W-:Y:S02]  /*22460*/  IMAD.MOV.U32 R11, RZ, RZ, 0x1f ;  /* 0x0000001fff0b7424 */ /* 0x000fe400078e00ff */
[----:B------:R-:W-:Y:S01]  /*22470*/  IMAD.MOV.U32 R15, RZ, RZ, -0x1 ;  /* 0xffffffffff0f7424 */ /* 0x000fe200078e00ff */
[----:B0-----:R-:W-:-:S04]  /*22480*/  SHF.R.U32.HI R5, RZ, 0x5, R5 ;  /* 0x00000005ff057819 */ /* 0x001fc80000011605 */
[----:B------:R-:W-:-:S05]  /*22490*/  LOP3.LUT R5, R5, 0x3, RZ, 0xc0, !PT ;  /* 0x0000000305057812 */ /* 0x000fca00078ec0ff */
[----:B------:R-:W-:-:S07]  /*224a0*/  IMAD.MOV.U32 R13, RZ, RZ, R5 ;  /* 0x000000ffff0d7224 */ /* 0x000fce00078e0005 */
[----:B-1----:R-:W-:Y:S05]  /*224b0*/  WARPSYNC.COLLECTIVE R15, `(.L_x_1668) ;  /* 0x000000000f087348 */ /* 0x002fea0003c00000 */
[----:B------:R0:W2:Y:S02]  /*224c0*/  SHFL.IDX P6, R14, R13, R12, R11 ;  /* 0x0000000c0d0e7389 */ /* 0x0000a400000c000b */
[----:B012---:R-:W-:Y:S01]  /*224d0*/  ENDCOLLECTIVE ;  /* 0x000000000000791b */ /* 0x007fe20003800000 */
.L_x_1668:
[----:B------:R-:W-:Y:S05]  /*224e0*/  BSYNC B1 ;  /* 0x0000000000017941 */ /* 0x000fea0003800000 */
.L_x_1667:
[----:B------:R-:W-:Y:S05]  /*224f0*/  BRA `(.L_x_1669) ;  /* 0xffffff9000f87947 */ /* 0x000fea000383ffff */
.L_x_1503:
[----:B------:R-:W-:Y:S01]  /*22500*/  BSSY B1, `(.L_x_1670) ;  /* 0x0000006000017945 */ /* 0x000fe20003800000 */
[----:B------:R-:W-:-:S07]  /*22510*/  IMAD.MOV.U32 R15, RZ, RZ, -0x1 ;  /* 0xffffffffff0f7424 */ /* 0x000fce00078e00ff */
[----:B01----:R-:W-:Y:S05]  /*22520*/  WARPSYNC.COLLECTIVE R15, `(.L_x_1671) ;  /* 0x000000000f0c7348 */ /* 0x003fea0003c00000 */
[----:B------:R-:W-:Y:S02]  /*22530*/  ELECT P6, UR62, PT ;  /* 0x00000000003e782f */ /* 0x000fe400038c0000 */
[----:B------:R-:W-:Y:S01]  /*22540*/  MOV R14, UR62 ;  /* 0x0000003e000e7c02 */ /* 0x000fe20008000f00 */
[----:B01----:R-:W-:Y:S10]  /*22550*/  ENDCOLLECTIVE ;  /* 0x000000000000791b */ /* 0x003ff40003800000 */
.L_x_1671:
[----:B------:R-:W-:Y:S05]  /*22560*/  BSYNC B1 ;  /* 0x0000000000017941 */ /* 0x000fea0003800000 */
.L_x_1670:
[----:B------:R-:W-:Y:S05]  /*22570*/  BRA `(.L_x_1502) ;  /* 0xffffff9000f07947 */ /* 0x000fea000383ffff */
.L_x_1505:
[----:B0-----:R0:W2:Y:S02]  /*22580*/  SYNCS.PHASECHK.TRANS64.TRYWAIT P0, [R23+URZ+0x19c20], R5 ;  /* 0x019c2005170075a7 */ /* 0x0010a4000800017f */
[----:B--2---:R-:W-:Y:S05]  /*22590*/  @!P0 NANOSLEEP.SYNCS 0x989680 ;  /* 0x009896800000895d */ /* 0x004fea0003900000 */
[----:B------:R-:W2:Y:S02]  /*225a0*/  @!P0 SYNCS.PHASECHK.TRANS64 P0, [R23+URZ+0x19c20], R5 ;  /* 0x019c2005170085a7 */ /* 0x000ea4000800007f */
[----:B--2---:R-:W-:Y:S05]  /*225b0*/  @!P0 BRA `(.L_x_1505) ;  /* 0xfffffffc00f08947 */ /* 0x004fea000383ffff */
[----:B------:R-:W-:Y:S05]  /*225c0*/  BRA `(.L_x_1672) ;  /* 0xffffff9400007947 */ /* 0x000fea000383ffff */
.L_x_1509:
[----:B--2---:R2:W3:Y:S02]  /*225d0*/  SYNCS.PHASECHK.TRANS64.TRYWAIT P0, [R9+URZ+0x19ca0], R8 ;  /* 0x019ca008090075a7 */ /* 0x0044e4000800017f */
[----:B---3--:R-:W-:Y:S05]  /*225e0*/  @!P0 NANOSLEEP.SYNCS 0x989680 ;  /* 0x009896800000895d */ /* 0x008fea0003900000 */
[----:B------:R-:W3:Y:S02]  /*225f0*/  @!P0 SYNCS.PHASECHK.TRANS64 P0, [R9+URZ+0x19ca0], R8 ;  /* 0x019ca008090085a7 */ /* 0x000ee4000800007f */
[----:B---3--:R-:W-:Y:S05]  /*22600*/  @!P0 BRA `(.L_x_1509) ;  /* 0xfffffffc00f08947 */ /* 0x008fea000383ffff */
[----:B------:R-:W-:Y:S05]  /*22610*/  BRA `(.L_x_1673) ;  /* 0xffffff9400187947 */ /* 0x000fea000383ffff */
.L_x_1516:
[----:B0-----:R0:W1:Y:S02]  /*22620*/  SYNCS.PHASECHK.TRANS64.TRYWAIT P0, [R9+URZ+0x19cc0], R8 ;  /* 0x019cc008090075a7 */ /* 0x001064000800017f */
[----:B-1----:R-:W-:Y:S05]  /*22630*/  @!P0 NANOSLEEP.SYNCS 0x989680 ;  /* 0x009896800000895d */ /* 0x002fea0003900000 */
[----:B------:R-:W1:Y:S02]  /*22640*/  @!P0 SYNCS.PHASECHK.TRANS64 P0, [R9+URZ+0x19cc0], R8 ;  /* 0x019cc008090085a7 */ /* 0x000e64000800007f */
[----:B-1----:R-:W-:Y:S05]  /*22650*/  @!P0 BRA `(.L_x_1516) ;  /* 0xfffffffc00f08947 */ /* 0x002fea000383ffff */
[----:B------:R-:W-:Y:S05]  /*22660*/  BRA `(.L_x_1674) ;  /* 0xffffff9800147947 */ /* 0x000fea000383ffff */
.L_x_1525:
[----:B--2---:R2:W3:Y:S02]  /*22670*/  SYNCS.PHASECHK.TRANS64.TRYWAIT P1, [R8+URZ+0x19ca0], R7 ;  /* 0x019ca007080075a7 */ /* 0x0044e4000802017f */
[----:B---3--:R-:W-:Y:S05]  /*22680*/  @!P1 NANOSLEEP.SYNCS 0x989680 ;  /* 0x009896800000995d */ /* 0x008fea0003900000 */
[----:B------:R-:W3:Y:S02]  /*22690*/  @!P1 SYNCS.PHASECHK.TRANS64 P1, [R8+URZ+0x19ca0], R7 ;  /* 0x019ca007080095a7 */ /* 0x000ee4000802007f */
[----:B---3--:R-:W-:Y:S05]  /*226a0*/  @!P1 BRA `(.L_x_1525) ;  /* 0xfffffffc00f09947 */ /* 0x008fea000383ffff */
[----:B------:R-:W-:Y:S05]  /*226b0*/  BRA `(.L_x_1675) ;  /* 0xffffff9c00487947 */ /* 0x000fea000383ffff */
.L_x_1532:
[----:B0-----:R0:W1:Y:S02]  /*226c0*/  SYNCS.PHASECHK.TRANS64.TRYWAIT P1, [R8+URZ+0x19cc0], R7 ;  /* 0x019cc007080075a7 */ /* 0x001064000802017f */
[----:B-1----:R-:W-:Y:S05]  /*226d0*/  @!P1 NANOSLEEP.SYNCS 0x989680 ;  /* 0x009896800000995d */ /* 0x002fea0003900000 */
[----:B------:R-:W1:Y:S02]  /*226e0*/  @!P1 SYNCS.PHASECHK.TRANS64 P1, [R8+URZ+0x19cc0], R7 ;  /* 0x019cc007080095a7 */ /* 0x000e64000802007f */
[----:B-1----:R-:W-:Y:S05]  /*226f0*/  @!P1 BRA `(.L_x_1532) ;  /* 0xfffffffc00f09947 */ /* 0x002fea000383ffff */
[----:B------:R-:W-:Y:S05]  /*22700*/  BRA `(.L_x_1676) ;  /* 0xffffffa000407947 */ /* 0x000fea000383ffff */
.L_x_1557:
        /* <DEDUP_REMOVED lines=11> */
.L_x_1678:
[----:B------:R-:W-:Y:S05]  /*227c0*/  BSYNC B0 ;  /* 0x0000000000007941 */ /* 0x000fea0003800000 */
.L_x_1677:
[----:B------:R-:W-:Y:S05]  /*227d0*/  BRA `(.L_x_1679) ;  /* 0xffffffb000d47947 */ /* 0x000fea000383ffff */
.L_x_1560:
[----:B0-----:R-:W2:Y:S02]  /*227e0*/  LDL R0, [R1+0x34] ;  /* 0x0000340001007983 */ /* 0x001ea40000100800 */
[----:B--2---:R0:W1:Y:S02]  /*227f0*/  SYNCS.PHASECHK.TRANS64.TRYWAIT P0, [R4+URZ+0x19c80], R0 ;  /* 0x019c8000040075a7 */ /* 0x004064000800017f */
[----:B-1----:R-:W-:Y:S05]  /*22800*/  @!P0 NANOSLEEP.SYNCS 0x989680 ;  /* 0x009896800000895d */ /* 0x002fea0003900000 */
[----:B------:R-:W1:Y:S02]  /*22810*/  @!P0 SYNCS.PHASECHK.TRANS64 P0, [R4+URZ+0x19c80], R0 ;  /* 0x019c8000040085a7 */ /* 0x000e64000800007f */
[----:B-1----:R-:W-:Y:S05]  /*22820*/  @!P0 BRA `(.L_x_1560) ;  /* 0xfffffffc00ec8947 */ /* 0x002fea000383ffff */
[----:B------:R-:W-:Y:S05]  /*22830*/  BRA `(.L_x_1680) ;  /* 0xffffffb000ec7947 */ /* 0x000fea000383ffff */
.L_x_1561:
        /* <DEDUP_REMOVED lines=8> */
.L_x_1682:
[----:B------:R-:W-:Y:S05]  /*228c0*/  BSYNC B0 ;  /* 0x0000000000007941 */ /* 0x000fea0003800000 */
.L_x_1681:
        /* <DEDUP_REMOVED lines=8> */
.L_x_1683:
[----:B------:R-:W0:Y:S01]  /*22950*/  S2R R15, SR_TID.X ;  /* 0x00000000000f7919 */ /* 0x000e220000002100 */
[----:B------:R-:W1:Y:S01]  /*22960*/  LDC R11, c[0x0][0x2f4] ;  /* 0x0000bd00ff0b7b82 */ /* 0x000e620000000800 */
[----:B------:R-:W-:Y:S02]  /*22970*/  IMAD.MOV.U32 R13, RZ, RZ, R9 ;  /* 0x000000ffff0d7224 */ /* 0x000fe400078e0009 */
[----:B------:R-:W-:-:S05]  /*22980*/  IMAD.MOV.U32 R6, RZ, RZ, R14 ;  /* 0x000000ffff067224 */ /* 0x000fca00078e000e */
[----:B------:R-:W-:-:S05]  /*22990*/  IADD3 R6, P0, R26, R6, RZ ;  /* 0x000000061a067210 */ /* 0x000fca0007f1e0ff */
[----:B------:R-:W-:Y:S02]  /*229a0*/  IMAD.X R7, RZ, RZ, R0, P0 ;  /* 0x000000ffff077224 */ /* 0x000fe400000e0600 */
[----:B------:R-:W-:Y:S01]  /*229b0*/  IMAD.IADD R0, R23, 0x1, R10 ;  /* 0x0000000117007824 */ /* 0x000fe200078e020a */
[----:B-1----:R-:W-:-:S04]  /*229c0*/  ISETP.GE.AND P4, PT, R26, R11, PT ;  /* 0x0000000b1a00720c */ /* 0x002fc80003f86270 */
[----:B------:R-:W-:Y:S01]  /*229d0*/  ISETP.LT.OR P0, PT, R2, 0x1, P4 ;  /* 0x000000010200780c */ /* 0x000fe20002701670 */
[----:B0-----:R-:W-:-:S05]  /*229e0*/  IMAD.SHL.U32 R15, R15, 0x10, RZ ;  /* 0x000000100f0f7824 */ /* 0x001fca00078e00ff */
[----:B------:R-:W-:-:S04]  /*229f0*/  LOP3.LUT R15, R15, 0x10, RZ, 0xc0, !PT ;  /* 0x000000100f0f7812 */ /* 0x000fc800078ec0ff */
[----:B------:R-:W-:-:S03]  /*22a00*/  LOP3.LUT R12, R15, 0x20, RZ, 0xfc, !PT ;  /* 0x000000200f0c7812 */ /* 0x000fc600078efcff */
[----:B------:R-:W-:Y:S01]  /*22a10*/  @!PT LDS RZ, [RZ] ;  /* 0x00000000fffff984 */ /* 0x000fe20000000800 */
[----:B------:R-:W-:Y:S01]  /*22a20*/  @!PT LDS RZ, [RZ] ;  /* 0x00000000fffff984 */ /* 0x000fe20000000800 */
[----:B------:R-:W-:Y:S01]  /*22a30*/  @!PT LDS RZ, [RZ] ;  /* 0x00000000fffff984 */ /* 0x000fe20000000800 */
[----:B------:R0:W-:Y:S01]  /*22a40*/  LDGSTS.E.BYPASS.LTC128B.128 [R0+0x9000], desc[UR42][R6.64], !P0 ;  /* 0x0900000006007fae */ /* 0x0001e2000c101d6a */
[----:B------:R-:W-:Y:S02]  /*22a50*/  LOP3.LUT R15, R15, 0x40, RZ, 0xfc, !PT ;  /* 0x000000400f0f7812 */ /* 0x000fe400078efcff */
[----:B------:R-:W-:Y:S01]  /*22a60*/  ISETP.GE.AND P2, PT, R12, R11, PT ;  /* 0x0000000b0c00720c */ /* 0x000fe20003f46270 */
[----:B------:R-:W-:-:S03]  /*22a70*/  IMAD.MOV.U32 R12, RZ, RZ, 0x1 ;  /* 0x00000001ff0c7424 */ /* 0x000fc600078e00ff */
        /* <DEDUP_REMOVED lines=9> */
.L_x_1684:
        /* <DEDUP_REMOVED lines=10> */
.L_x_1685:
[----:B------:R-:W-:Y:S01]  /*22bb0*/  IMAD.MOV.U32 R6, RZ, RZ, R14 ;  /* 0x000000ffff067224 */ /* 0x000fe200078e000e */
[----:B------:R-:W-:Y:S06]  /*22bc0*/  BRA `(.L_x_1686) ;  /* 0xffffffb000d47947 */ /* 0x000fec000383ffff */
.L_x_1566:
[----:B---3--:R-:W3:Y:S02]  /*22bd0*/  LDL R2, [R1+0x34] ;  /* 0x0000340001027983 */ /* 0x008ee40000100800 */
[----:B---3--:R3:W4:Y:S02]  /*22be0*/  SYNCS.PHASECHK.TRANS64.TRYWAIT P0, [R4+URZ+0x19c40], R2 ;  /* 0x019c4002040075a7 */ /* 0x008724000800017f */
[----:B----4-:R-:W-:Y:S05]  /*22bf0*/  @!P0 NANOSLEEP.SYNCS 0x989680 ;  /* 0x009896800000895d */ /* 0x010fea0003900000 */
[----:B------:R-:W4:Y:S02]  /*22c00*/  @!P0 SYNCS.PHASECHK.TRANS64 P0, [R4+URZ+0x19c40], R2 ;  /* 0x019c4002040085a7 */ /* 0x000f24000800007f */
[----:B----4-:R-:W-:Y:S05]  /*22c10*/  @!P0 BRA `(.L_x_1566) ;  /* 0xfffffffc00ec8947 */ /* 0x010fea000383ffff */
[----:B------:R-:W-:Y:S05]  /*22c20*/  BRA `(.L_x_1687) ;  /* 0xffffffb400387947 */ /* 0x000fea000383ffff */
.L_x_1567:
        /* <DEDUP_REMOVED lines=8> */
.L_x_1689:
[----:B------:R-:W-:Y:S05]  /*22cb0*/  BSYNC B0 ;  /* 0x0000000000007941 */ /* 0x000fea0003800000 */
.L_x_1688:
        /* <DEDUP_REMOVED lines=8> */
.L_x_1690:
[----:B------:R-:W-:Y:S02]  /*22d40*/  IMAD.MOV.U32 R13, RZ, RZ, R6 ;  /* 0x000000ffff0d7224 */ /* 0x000fe400078e0006 */
[----:B------:R-:W-:Y:S02]  /*22d50*/  IMAD.MOV.U32 R12, RZ, RZ, 0x1 ;  /* 0x00000001ff0c7424 */ /* 0x000fe400078e00ff */
[----:B------:R-:W-:-:S07]  /*22d60*/  IMAD.MOV.U32 R3, RZ, RZ, R14 ;  /* 0x000000ffff037224 */ /* 0x000fce00078e000e */
[----:B------:R-:W-:Y:S05]  /*22d70*/  WARPSYNC.COLLECTIVE R15, `(.L_x_1691) ;  /* 0x000000000f087348 */ /* 0x000fea0003c00000 */
[----:B------:R0:W1:Y:S02]  /*22d80*/  SHFL.IDX P6, R14, R13, R12, R11 ;  /* 0x0000000c0d0e7389 */ /* 0x00006400000c000b */
[----:B01----:R-:W-:Y:S01]  /*22d90*/  ENDCOLLECTIVE ;  /* 0x000000000000791b */ /* 0x003fe20003800000 */
.L_x_1691:
        /* <DEDUP_REMOVED lines=10> */
.L_x_1692:
        /* <DEDUP_REMOVED lines=8> */
.L_x_1572:
[----:B------:R-:W-:Y:S02]  /*22ec0*/  IMAD.MOV.U32 R13, RZ, RZ, R5 ;  /* 0x000000ffff0d7224 */ /* 0x000fe400078e0005 */
[----:B------:R-:W-:Y:S02]  /*22ed0*/  IMAD.MOV.U32 R12, RZ, RZ, RZ ;  /* 0x000000ffff0c7224 */ /* 0x000fe400078e00ff */
[----:B------:R-:W-:Y:S02]  /*22ee0*/  IMAD.MOV.U32 R11, RZ, RZ, 0x1e1f ;  /* 0x00001e1fff0b7424 */ /* 0x000fe400078e00ff */
[----:B------:R-:W-:Y:S02]  /*22ef0*/  IMAD.MOV.U32 R15, RZ, RZ, -0x1 ;  /* 0xffffffffff0f7424 */ /* 0x000fe400078e00ff */
[----:B-----5:R-:W-:Y:S02]  /*22f00*/  IMAD R0, R21, R9, RZ ;  /* 0x0000000915007224 */ /* 0x020fe400078e02ff */
[----:B------:R-:W-:-:S07]  /*22f10*/  IMAD.IADD R17, R20, 0x1, R17 ;  /* 0x0000000114117824 */ /* 0x000fce00078e0211 */
[----:B------:R-:W-:Y:S05]  /*22f20*/  WARPSYNC.COLLECTIVE R15, `(.L_x_1694) ;  /* 0x000000000f087348 */ /* 0x000fea0003c00000 */
[----:B------:R0:W1:Y:S02]  /*22f30*/  SHFL.IDX P6, R14, R13, R12, R11 ;  /* 0x0000000c0d0e7389 */ /* 0x00006400000c000b */
[----:B01----:R-:W-:Y:S01]  /*22f40*/  ENDCOLLECTIVE ;  /* 0x000000000000791b */ /* 0x003fe20003800000 */
.L_x_1694:
[----:B------:R-:W-:Y:S01]  /*22f50*/  ISETP.GE.AND P2, PT, R17, R0, PT ;  /* 0x000000001100720c */ /* 0x000fe20003f46270 */
[----:B------:R-:W-:Y:S02]  /*22f60*/  IMAD.MOV.U32 R13, RZ, RZ, R6 ;  /* 0x000000ffff0d7224 */ /* 0x000fe400078e0006 */
[----:B------:R-:W-:-:S10]  /*22f70*/  IMAD.MOV.U32 R2, RZ, RZ, R14 ;  /* 0x000000ffff027224 */ /* 0x000fd400078e000e */
[----:B------:R-:W-:Y:S05]  /*22f80*/  WARPSYNC.COLLECTIVE R15, `(.L_x_1695) ;  /* 0x000000000f087348 */ /* 0x000fea0003c00000 */
[----:B------:R0:W1:Y:S02]  /*22f90*/  SHFL.IDX P6, R14, R13, R12, R11 ;  /* 0x0000000c0d0e7389 */ /* 0x00006400000c000b */
[----:B01----:R-:W-:Y:S01]  /*22fa0*/  ENDCOLLECTIVE ;  /* 0x000000000000791b */ /* 0x003fe20003800000 */
.L_x_1695:
[----:B------:R-:W-:Y:S02]  /*22fb0*/  IMAD.MOV.U32 R13, RZ, RZ, R5 ;  /* 0x000000ffff0d7224 */ /* 0x000fe400078e0005 */
[----:B------:R-:W-:Y:S02]  /*22fc0*/  IMAD.MOV.U32 R12, RZ, RZ, 0x1 ;  /* 0x00000001ff0c7424 */ /* 0x000fe400078e00ff */
[----:B------:R-:W-:-:S07]  /*22fd0*/  IMAD.MOV.U32 R3, RZ, RZ, R14 ;  /* 0x000000ffff037224 */ /* 0x000fce00078e000e */
[----:B------:R-:W-:Y:S05]  /*22fe0*/  WARPSYNC.COLLECTIVE R15, `(.L_x_1696) ;  /* 0x000000000f087348 */ /* 0x000fea0003c00000 */
[----:B------:R0:W1:Y:S02]  /*22ff0*/  SHFL.IDX P6, R14, R13, R12, R11 ;  /* 0x0000000c0d0e7389 */ /* 0x00006400000c000b */
[----:B01----:R-:W-:Y:S01]  /*23000*/  ENDCOLLECTIVE ;  /* 0x000000000000791b */ /* 0x003fe20003800000 */
.L_x_1696:
        /* <DEDUP_REMOVED lines=10> */
.L_x_1697:
        /* <DEDUP_REMOVED lines=13> */
.L_x_1698:
        /* <DEDUP_REMOVED lines=10> */
[----:B0-----:R-:W-:-:S07]  /*23220*/  IMAD.MOV.U32 R3, RZ, RZ, R14 ;  /* 0x000000ffff037224 */ /* 0x001fce00078e000e */
[----:B------:R-:W-:Y:S05]  /*23230*/  WARPSYNC.COLLECTIVE R15, `(.L_x_1699) ;  /* 0x000000000f087348 */ /* 0x000fea0003c00000 */
[----:B------:R0:W1:Y:S02]  /*23240*/  SHFL.IDX P6, R14, R13, R12, R11 ;  /* 0x0000000c0d0e7389 */ /* 0x00006400000c000b */
[----:B01----:R-:W-:Y:S01]  /*23250*/  ENDCOLLECTIVE ;  /* 0x000000000000791b */ /* 0x003fe20003800000 */
.L_x_1699:
[----:B------:R-:W-:Y:S01]  /*23260*/  IMAD.MOV.U32 R2, RZ, RZ, R14 ;  /* 0x000000ffff027224 */ /* 0x000fe200078e000e */
[----:B------:R-:W-:Y:S06]  /*23270*/  BRA `(.L_x_1700) ;  /* 0xffffffb800f87947 */ /* 0x000fec000383ffff */
.L_x_1577:
[----:B--2---:R2:W3:Y:S02]  /*23280*/  SYNCS.PHASECHK.TRANS64.TRYWAIT P0, [R23+URZ+0x19c20], R0 ;  /* 0x019c2000170075a7 */ /* 0x0044e4000800017f */
[----:B---3--:R-:W-:Y:S05]  /*23290*/  @!P0 NANOSLEEP.SYNCS 0x989680 ;  /* 0x009896800000895d */ /* 0x008fea0003900000 */
[----:B------:R-:W3:Y:S02]  /*232a0*/  @!P0 SYNCS.PHASECHK.TRANS64 P0, [R23+URZ+0x19c20], R0 ;  /* 0x019c2000170085a7 */ /* 0x000ee4000800007f */
[----:B---3--:R-:W-:Y:S05]  /*232b0*/  @!P0 BRA `(.L_x_1577) ;  /* 0xfffffffc00f08947 */ /* 0x008fea000383ffff */
[----:B------:R-:W-:Y:S05]  /*232c0*/  BRA `(.L_x_1701) ;  /* 0xffffffbc00687947 */ /* 0x000fea000383ffff */
.L_x_1581:
[----:B0-----:R0:W1:Y:S02]  /*232d0*/  SYNCS.PHASECHK.TRANS64.TRYWAIT P0, [R0+URZ+0x19c80], R10 ;  /* 0x019c800a000075a7 */ /* 0x001064000800017f */
[----:B-1----:R-:W-:Y:S05]  /*232e0*/  @!P0 NANOSLEEP.SYNCS 0x989680 ;  /* 0x009896800000895d */ /* 0x002fea0003900000 */
[----:B------:R-:W1:Y:S02]  /*232f0*/  @!P0 SYNCS.PHASECHK.TRANS64 P0, [R0+URZ+0x19c80], R10 ;  /* 0x019c800a000085a7 */ /* 0x000e64000800007f */
[----:B-1----:R-:W-:Y:S05]  /*23300*/  @!P0 BRA `(.L_x_1581) ;  /* 0xfffffffc00f08947 */ /* 0x002fea000383ffff */
[----:B------:R-:W-:Y:S05]  /*23310*/  BRA `(.L_x_1702) ;  /* 0xffffffc000387947 */ /* 0x000fea000383ffff */
.L_x_1582:
        /* <DEDUP_REMOVED lines=8> */
.L_x_1704:
[----:B------:R-:W-:Y:S05]  /*233a0*/  BSYNC B0 ;  /* 0x0000000000007941 */ /* 0x000fea0003800000 */
.L_x_1703:
        /* <DEDUP_REMOVED lines=10> */
.L_x_1705:
        /* <DEDUP_REMOVED lines=11> */
.L_x_1706:
        /* <DEDUP_REMOVED lines=11> */
.L_x_1707:
[----:B------:R-:W-:Y:S01]  /*235b0*/  IMAD.MOV.U32 R2, RZ, RZ, R14 ;  /* 0x000000ffff027224 */ /* 0x000fe200078e000e */
[----:B------:R-:W-:Y:S06]  /*235c0*/  BRA `(.L_x_1708) ;  /* 0xffffffc000487947 */ /* 0x000fec000383ffff */
.L_x_1587:
[----:B---3--:R3:W4:Y:S02]  /*235d0*/  SYNCS.PHASECHK.TRANS64.TRYWAIT P0, [R0+URZ+0x19c40], R10 ;  /* 0x019c400a000075a7 */ /* 0x008724000800017f */
[----:B----4-:R-:W-:Y:S05]  /*235e0*/  @!P0 NANOSLEEP.SYNCS 0x989680 ;  /* 0x009896800000895d */ /* 0x010fea0003900000 */
[----:B------:R-:W4:Y:S02]  /*235f0*/  @!P0 SYNCS.PHASECHK.TRANS64 P0, [R0+URZ+0x19c40], R10 ;  /* 0x019c400a000085a7 */ /* 0x000f24000800007f */
[----:B----4-:R-:W-:Y:S05]  /*23600*/  @!P0 BRA `(.L_x_1587) ;  /* 0xfffffffc00f08947 */ /* 0x010fea000383ffff */
[----:B------:R-:W-:Y:S05]  /*23610*/  BRA `(.L_x_1709) ;  /* 0xffffffc000ac7947 */ /* 0x000fea000383ffff */
.L_x_1588:
        /* <DEDUP_REMOVED lines=8> */
.L_x_1711:
[----:B------:R-:W-:Y:S05]  /*236a0*/  BSYNC B0 ;  /* 0x0000000000007941 */ /* 0x000fea0003800000 */
.L_x_1710:
        /* <DEDUP_REMOVED lines=8> */
.L_x_1712:
[----:B------:R-:W-:Y:S02]  /*23730*/  IMAD.MOV.U32 R13, RZ, RZ, R8 ;  /* 0x000000ffff0d7224 */ /* 0x000fe400078e0008 */
[----:B------:R-:W-:Y:S02]  /*23740*/  IMAD.MOV.U32 R12, RZ, RZ, 0x1 ;  /* 0x00000001ff0c7424 */ /* 0x000fe400078e00ff */
[----:B------:R-:W-:-:S07]  /*23750*/  IMAD.MOV.U32 R2, RZ, RZ, R14 ;  /* 0x000000ffff027224 */ /* 0x000fce00078e000e */
[----:B------:R-:W-:Y:S05]  /*23760*/  WARPSYNC.COLLECTIVE R15, `(.L_x_1713) ;  /* 0x000000000f087348 */ /* 0x000fea0003c00000 */
[----:B------:R0:W1:Y:S02]  /*23770*/  SHFL.IDX P6, R14, R13, R12, R11 ;  /* 0x0000000c0d0e7389 */ /* 0x00006400000c000b */
[----:B01----:R-:W-:Y:S01]  /*23780*/  ENDCOLLECTIVE ;  /* 0x000000000000791b */ /* 0x003fe20003800000 */
.L_x_1713:
        /* <DEDUP_REMOVED lines=13> */
.L_x_1714:
[----:B------:R-:W-:Y:S01]  /*23860*/  IMAD.MOV.U32 R2, RZ, RZ, R14 ;  /* 0x000000ffff027224 */ /* 0x000fe200078e000e */
[----:B------:R-:W-:Y:S06]  /*23870*/  BRA `(.L_x_1715) ;  /* 0xffffffc000b87947 */ /* 0x000fec000383ffff */
.L_x_1593:
[----:B0-----:R0:W2:Y:S02]  /*23880*/  SYNCS.PHASECHK.TRANS64.TRYWAIT P2, [R2+URZ+0x19c70], R0 ;  /* 0x019c7000020075a7 */ /* 0x0010a4000804017f */
[----:B--2---:R-:W-:Y:S05]  /*23890*/  @!P2 NANOSLEEP.SYNCS 0x989680 ;  /* 0x009896800000a95d */ /* 0x004fea0003900000 */
[----:B------:R-:W2:Y:S02]  /*238a0*/  @!P2 SYNCS.PHASECHK.TRANS64 P2, [R2+URZ+0x19c70], R0 ;  /* 0x019c70000200a5a7 */ /* 0x000ea4000804007f */
[----:B--2---:R-:W-:Y:S05]  /*238b0*/  @!P2 BRA `(.L_x_1593) ;  /* 0xfffffffc00f0a947 */ /* 0x004fea000383ffff */
[----:B------:R-:W-:Y:S05]  /*238c0*/  BRA `(.L_x_1716) ;  /* 0xffffffc400247947 */ /* 0x000fea000383ffff */
.L_x_1595:
[----:B0-----:R0:W2:Y:S02]  /*238d0*/  SYNCS.PHASECHK.TRANS64.TRYWAIT P2, [R2+URZ+0x19c60], R0 ;  /* 0x019c6000020075a7 */ /* 0x0010a4000804017f */
[----:B--2---:R-:W-:Y:S05]  /*238e0*/  @!P2 NANOSLEEP.SYNCS 0x989680 ;  /* 0x009896800000a95d */ /* 0x004fea0003900000 */
[----:B------:R-:W2:Y:S02]  /*238f0*/  @!P2 SYNCS.PHASECHK.TRANS64 P2, [R2+URZ+0x19c60], R0 ;  /* 0x019c60000200a5a7 */ /* 0x000ea4000804007f */
[----:B--2---:R-:W-:Y:S05]  /*23900*/  @!P2 BRA `(.L_x_1595) ;  /* 0xfffffffc00f0a947 */ /* 0x004fea000383ffff */
[----:B------:R-:W-:Y:S05]  /*23910*/  BRA `(.L_x_1717) ;  /* 0xffffffc400347947 */ /* 0x000fea000383ffff */
.L_x_1603:
[----:B0-----:R0:W1:Y:S02]  /*23920*/  SYNCS.PHASECHK.TRANS64.TRYWAIT P1, [R3+URZ+0x19c70], R0 ;  /* 0x019c7000030075a7 */ /* 0x001064000802017f */
[----:B-1----:R-:W-:Y:S05]  /*23930*/  @!P1 NANOSLEEP.SYNCS 0x989680 ;  /* 0x009896800000995d */ /* 0x002fea0003900000 */
[----:B------:R-:W1:Y:S02]  /*23940*/  @!P1 SYNCS.PHASECHK.TRANS64 P1, [R3+URZ+0x19c70], R0 ;  /* 0x019c7000030095a7 */ /* 0x000e64000802007f */
[----:B-1----:R-:W-:Y:S05]  /*23950*/  @!P1 BRA `(.L_x_1603) ;  /* 0xfffffffc00f09947 */ /* 0x002fea000383ffff */
[----:B------:R-:W-:Y:S05]  /*23960*/  BRA `(.L_x_1718) ;  /* 0xffffffc800987947 */ /* 0x000fea000383ffff */
.L_x_1605:
[----:B0-----:R0:W1:Y:S02]  /*23970*/  SYNCS.PHASECHK.TRANS64.TRYWAIT P1, [R3+URZ+0x19c60], R0 ;  /* 0x019c6000030075a7 */ /* 0x001064000802017f */
[----:B-1----:R-:W-:Y:S05]  /*23980*/  @!P1 NANOSLEEP.SYNCS 0x989680 ;  /* 0x009896800000995d */ /* 0x002fea0003900000 */
[----:B------:R-:W1:Y:S02]  /*23990*/  @!P1 SYNCS.PHASECHK.TRANS64 P1, [R3+URZ+0x19c60], R0 ;  /* 0x019c6000030095a7 */ /* 0x000e64000802007f */
[----:B-1----:R-:W-:Y:S05]  /*239a0*/  @!P1 BRA `(.L_x_1605) ;  /* 0xfffffffc00f09947 */ /* 0x002fea000383ffff */
[----:B------:R-:W-:Y:S05]  /*239b0*/  BRA `(.L_x_1719) ;  /* 0xffffffc800a47947 */ /* 0x000fea000383ffff */
.L_x_1610:
        /* <DEDUP_REMOVED lines=8> */
.L_x_1721:
[----:B------:R-:W-:Y:S05]  /*23a40*/  BSYNC B0 ;  /* 0x0000000000007941 */ /* 0x000fea0003800000 */
.L_x_1720:
[----:B------:R-:W-:Y:S02]  /*23a50*/  IMAD.MOV.U32 R13, RZ, RZ, R16 ;  /* 0x000000ffff0d7224 */ /* 0x000fe400078e0010 */
[----:B------:R-:W-:Y:S02]  /*23a60*/  IMAD.MOV.U32 R12, RZ, RZ, 0x1 ;  /* 0x00000001ff0c7424 */ /* 0x000fe400078e00ff */
[----:B------:R-:W-:Y:S02]  /*23a70*/  IMAD.MOV.U32 R11, RZ, RZ, 0x1f ;  /* 0x0000001fff0b7424 */ /* 0x000fe400078e00ff */
[----:B------:R-:W-:Y:S02]  /*23a80*/  IMAD.MOV.U32 R15, RZ, RZ, -0x1 ;  /* 0xffffffffff0f7424 */ /* 0x000fe400078e00ff */
[----:B------:R-:W-:Y:S02]  /*23a90*/  IMAD.IADD R5, R19, 0x1, R4 ;  /* 0x0000000113057824 */ /* 0x000fe400078e0204 */
[----:B------:R-:W-:-:S07]  /*23aa0*/  IMAD.MOV.U32 R0, RZ, RZ, R14 ;  /* 0x000000ffff007224 */ /* 0x000fce00078e000e */
[----:B------:R-:W-:Y:S05]  /*23ab0*/  WARPSYNC.COLLECTIVE R15, `(.L_x_1722) ;  /* 0x000000000f087348 */ /* 0x000fea0003c00000 */
[----:B------:R0:W1:Y:S02]  /*23ac0*/  SHFL.IDX P6, R14, R13, R12, R11 ;  /* 0x0000000c0d0e7389 */ /* 0x00006400000c000b */
[----:B01----:R-:W-:Y:S01]  /*23ad0*/  ENDCOLLECTIVE ;  /* 0x000000000000791b */ /* 0x003fe20003800000 */
.L_x_1722:
        /* <DEDUP_REMOVED lines=18> */
.L_x_1723:
[----:B------:R-:W-:Y:S01]  /*23c00*/  IMAD.MOV.U32 R12, RZ, RZ, 0x2 ;  /* 0x00000002ff0c7424 */ /* 0x000fe200078e00ff */
[----:B------:R-:W-:-:S05]  /*23c10*/  SEL R5, R14, RZ, P1 ;  /* 0x000000ff0e057207 */ /* 0x000fca0000800000 */
[----:B------:R-:W-:-:S04]  /*23c20*/  IMAD.IADD R3, R2, 0x1, R5 ;  /* 0x0000000102037824 */ /* 0x000fc800078e0205 */
[----:B------:R-:W-:-:S07]  /*23c30*/  IMAD.MOV.U32 R13, RZ, RZ, R3 ;  /* 0x000000ffff0d7224 */ /* 0x000fce00078e0003 */
[----:B------:R-:W-:Y:S05]  /*23c40*/  WARPSYNC.COLLECTIVE R15, `(.L_x_1724) ;  /* 0x000000000f087348 */ /* 0x000fea0003c00000 */
[----:B------:R0:W1:Y:S02]  /*23c50*/  SHFL.UP P6, R14, R13, R12, R11 ;  /* 0x0400000c0d0e7389 */ /* 0x00006400000c000b */
[----:B01----:R-:W-:Y:S01]  /*23c60*/  ENDCOLLECTIVE ;  /* 0x000000000000791b */ /* 0x003fe20003800000 */
.L_x_1724:
[----:B------:R-:W-:Y:S01]  /*23c70*/  IMAD.MOV.U32 R12, RZ, RZ, 0x4 ;  /* 0x00000004ff0c7424 */ /* 0x000fe200078e00ff */
[----:B------:R-:W-:-:S05]  /*23c80*/  SEL R14, R14, RZ, P2 ;  /* 0x000000ff0e0e7207 */ /* 0x000fca0001000000 */
[----:B------:R-:W-:-:S04]  /*23c90*/  IMAD.IADD R3, R3, 0x1, R14 ;  /* 0x0000000103037824 */ /* 0x000fc800078e020e */
[----:B------:R-:W-:-:S07]  /*23ca0*/  IMAD.MOV.U32 R13, RZ, RZ, R3 ;  /* 0x000000ffff0d7224 */ /* 0x000fce00078e0003 */
[----:B------:R-:W-:Y:S05]  /*23cb0*/  WARPSYNC.COLLECTIVE R15, `(.L_x_1725) ;  /* 0x000000000f087348 */ /* 0x000fea0003c00000 */
[----:B------:R0:W1:Y:S02]  /*23cc0*/  SHFL.UP P6, R14, R13, R12, R11 ;  /* 0x0400000c0d0e7389 */ /* 0x00006400000c000b */
[----:B01----:R-:W-:Y:S01]  /*23cd0*/  ENDCOLLECTIVE ;  /* 0x000000000000791b */ /* 0x003fe20003800000 */
.L_x_1725:
[----:B------:R-:W-:Y:S01]  /*23ce0*/  IMAD.MOV.U32 R12, RZ, RZ, 0x8 ;  /* 0x00000008ff0c7424 */ /* 0x000fe200078e00ff */
[----:B------:R-:W-:-:S05]  /*23cf0*/  SEL R14, R14, RZ, P3 ;  /* 0x000000ff0e0e7207 */ /* 0x000fca0001800000 */
[----:B------:R-:W-:-:S04]  /*23d00*/  IMAD.IADD R3, R3, 0x1, R14 ;  /* 0x0000000103037824 */ /* 0x000fc800078e020e */
[----:B------:R-:W-:-:S07]  /*23d10*/  IMAD.MOV.U32 R13, RZ, RZ, R3 ;  /* 0x000000ffff0d7224 */ /* 0x000fce00078e0003 */
[----:B------:R-:W-:Y:S05]  /*23d20*/  WARPSYNC.COLLECTIVE R15, `(.L_x_1726) ;  /* 0x000000000f087348 */ /* 0x000fea0003c00000 */
[----:B------:R0:W1:Y:S02]  /*23d30*/  SHFL.UP P6, R14, R13, R12, R11 ;  /* 0x0400000c0d0e7389 */ /* 0x00006400000c000b */
[----:B01----:R-:W-:Y:S01]  /*23d40*/  ENDCOLLECTIVE ;  /* 0x000000000000791b */ /* 0x003fe20003800000 */
.L_x_1726:
[----:B------:R-:W-:Y:S01]  /*23d50*/  IMAD.MOV.U32 R12, RZ, RZ, 0x10 ;  /* 0x00000010ff0c7424 */ /* 0x000fe200078e00ff */
[----:B------:R-:W-:-:S05]  /*23d60*/  SEL R14, R14, RZ, P4 ;  /* 0x000000ff0e0e7207 */ /* 0x000fca0002000000 */
[----:B------:R-:W-:-:S04]  /*23d70*/  IMAD.IADD R3, R3, 0x1, R14 ;  /* 0x0000000103037824 */ /* 0x000fc800078e020e */
[----:B------:R-:W-:-:S07]  /*23d80*/  IMAD.MOV.U32 R13, RZ, RZ, R3 ;  /* 0x000000ffff0d7224 */ /* 0x000fce00078e0003 */
[----:B------:R-:W-:Y:S05]  /*23d90*/  WARPSYNC.COLLECTIVE R15, `(.L_x_1727) ;  /* 0x000000000f087348 */ /* 0x000fea0003c00000 */
[----:B------:R0:W1:Y:S02]  /*23da0*/  SHFL.UP P6, R14, R13, R12, R11 ;  /* 0x0400000c0d0e7389 */ /* 0x00006400000c000b */
[----:B01----:R-:W-:Y:S01]  /*23db0*/  ENDCOLLECTIVE ;  /* 0x000000000000791b */ /* 0x003fe20003800000 */
.L_x_1727:
        /* <DEDUP_REMOVED lines=8> */
.L_x_1728:
[----:B------:R-:W-:Y:S05]  /*23e40*/  BRA `(.L_x_1729) ;  /* 0xffffffcc00547947 */ /* 0x000fea000383ffff */
.L_x_1615:
[----:B------:R-:W-:Y:S01]  /*23e50*/  BSSY B0, `(.L_x_1730) ;  /* 0x0000008000007945 */ /* 0x000fe20003800000 */
[----:B-----5:R-:W-:Y:S02]  /*23e60*/  IMAD.MOV.U32 R13, RZ, RZ, R2 ;  /* 0x000000ffff0d7224 */ /* 0x020fe400078e0002 */
[----:B------:R-:W-:Y:S02]  /*23e70*/  IMAD.MOV.U32 R12, RZ, RZ, 0x1 ;  /* 0x00000001ff0c7424 */ /* 0x000fe400078e00ff */
[----:B------:R-:W-:Y:S02]  /*23e80*/  IMAD.MOV.U32 R11, RZ, RZ, RZ ;  /* 0x000000ffff0b7224 */ /* 0x000fe400078e00ff */
[----:B------:R-:W-:-:S07]  /*23e90*/  IMAD.MOV.U32 R15, RZ, RZ, -0x1 ;  /* 0xffffffffff0f7424 */ /* 0x000fce00078e00ff */
[----:B0-----:R-:W-:Y:S05]  /*23ea0*/  WARPSYNC.COLLECTIVE R15, `(.L_x_1731) ;  /* 0x000000000f087348 */ /* 0x001fea0003c00000 */
[----:B------:R1:W2:Y:S02]  /*23eb0*/  SHFL.UP P6, R14, R13, R12, R11 ;  /* 0x0400000c0d0e7389 */ /* 0x0002a400000c000b */
[----:B012---:R-:W-:Y:S01]  /*23ec0*/  ENDCOLLECTIVE ;  /* 0x000000000000791b */ /* 0x007fe20003800000 */
.L_x_1731:
[----:B------:R-:W-:Y:S05]  /*23ed0*/  BSYNC B0 ;  /* 0x0000000000007941 */ /* 0x000fea0003800000 */
.L_x_1730:
        /* <DEDUP_REMOVED lines=9> */
.L_x_1732:
[----:B------:R-:W-:Y:S01]  /*23f70*/  IMAD.MOV.U32 R12, RZ, RZ, 0x4 ;  /* 0x00000004ff0c7424 */ /* 0x000fe200078e00ff */
[----:B------:R-:W-:-:S05]  /*23f80*/  SEL R14, R14, RZ, P2 ;  /* 0x000000ff0e0e7207 */ /* 0x000fca0001000000 */
[----:B------:R-:W-:-:S04]  /*23f90*/  IMAD.IADD R3, R3, 0x1, R14 ;  /* 0x0000000103037824 */ /* 0x000fc800078e020e */
[----:B------:R-:W-:-:S07]  /*23fa0*/  IMAD.MOV.U32 R13, RZ, RZ, R3 ;  /* 0x000000ffff0d7224 */ /* 0x000fce00078e0003 */
[----:B------:R-:W-:Y:S05]  /*23fb0*/  WARPSYNC.COLLECTIVE R15, `(.L_x_1733) ;  /* 0x000000000f087348 */ /* 0x000fea0003c00000 */
[----:B------:R0:W1:Y:S02]  /*23fc0*/  SHFL.UP P6, R14, R13, R12, R11 ;  /* 0x0400000c0d0e7389 */ /* 0x00006400000c000b */
[----:B01----:R-:W-:Y:S01]  /*23fd0*/  ENDCOLLECTIVE ;  /* 0x000000000000791b */ /* 0x003fe20003800000 */
.L_x_1733:
[----:B------:R-:W-:Y:S01]  /*23fe0*/  IMAD.MOV.U32 R12, RZ, RZ, 0x8 ;  /* 0x00000008ff0c7424 */ /* 0x000fe200078e00ff */
[----:B------:R-:W-:-:S05]  /*23ff0*/  SEL R14, R14, RZ, P3 ;  /* 0x000000ff0e0e7207 */ /* 0x000fca0001800000 */
[----:B------:R-:W-:-:S04]  /*24000*/  IMAD.IADD R3, R3, 0x1, R14 ;  /* 0x0000000103037824 */ /* 0x000fc800078e020e */
[----:B------:R-:W-:-:S07]  /*24010*/  IMAD.MOV.U32 R13, RZ, RZ, R3 ;  /* 0x000000ffff0d7224 */ /* 0x000fce00078e0003 */
[----:B------:R-:W-:Y:S05]  /*24020*/  WARPSYNC.COLLECTIVE R15, `(.L_x_1734) ;  /* 0x000000000f087348 */ /* 0x000fea0003c00000 */
[----:B------:R0:W1:Y:S02]  /*24030*/  SHFL.UP P6, R14, R13, R12, R11 ;  /* 0x0400000c0d0e7389 */ /* 0x00006400000c000b */
[----:B01----:R-:W-:Y:S01]  /*24040*/  ENDCOLLECTIVE ;  /* 0x000000000000791b */ /* 0x003fe20003800000 */
.L_x_1734:
[----:B------:R-:W-:Y:S01]  /*24050*/  IMAD.MOV.U32 R12, RZ, RZ, 0x10 ;  /* 0x00000010ff0c7424 */ /* 0x000fe200078e00ff */
[----:B------:R-:W-:-:S05]  /*24060*/  SEL R14, R14, RZ, P4 ;  /* 0x000000ff0e0e7207 */ /* 0x000fca0002000000 */
[----:B------:R-:W-:-:S04]  /*24070*/  IMAD.IADD R3, R3, 0x1, R14 ;  /* 0x0000000103037824 */ /* 0x000fc800078e020e */
[----:B------:R-:W-:-:S07]  /*24080*/  IMAD.MOV.U32 R13, RZ, RZ, R3 ;  /* 0x000000ffff0d7224 */ /* 0x000fce00078e0003 */
[----:B------:R-:W-:Y:S05]  /*24090*/  WARPSYNC.COLLECTIVE R15, `(.L_x_1735) ;  /* 0x000000000f087348 */ /* 0x000fea0003c00000 */
[----:B------:R0:W1:Y:S02]  /*240a0*/  SHFL.UP P6, R14, R13, R12, R11 ;  /* 0x0400000c0d0e7389 */ /* 0x00006400000c000b */
[----:B01----:R-:W-:Y:S01]  /*240b0*/  ENDCOLLECTIVE ;  /* 0x000000000000791b */ /* 0x003fe20003800000 */
.L_x_1735:
        /* <DEDUP_REMOVED lines=8> */
.L_x_1736:
[----:B------:R-:W-:Y:S05]  /*24140*/  BRA `(.L_x_1737) ;  /* 0xffffffcc00307947 */ /* 0x000fea000383ffff */
.L_x_1617:
[----:B------:R-:W-:Y:S01]  /*24150*/  BSSY B0, `(.L_x_1738) ;  /* 0x0000006000007945 */ /* 0x000fe20003800000 */
[----:B------:R-:W-:Y:S01]  /*24160*/  PLOP3.LUT P6, PT, P6, PT, PT, 0x8, 0x0 ;  /* 0x000000000000781c */ /* 0x000fe200037ce170 */
[----:B------:R-:W-:-:S12]  /*24170*/  IMAD.MOV.U32 R15, RZ, RZ, -0x1 ;  /* 0xffffffffff0f7424 */ /* 0x000fd800078e00ff */
[----:B0-----:R-:W-:Y:S05]  /*24180*/  WARPSYNC.COLLECTIVE R15, `(.L_x_1739) ;  /* 0x000000000f087348 */ /* 0x001fea0003c00000 */
[----:B------:R-:W-:Y:S01]  /*24190*/  VOTE.ANY R14, PT, P6 ;  /* 0x00000000000e7806 */ /* 0x000fe200030e0100 */
[----:B0-----:R-:W-:Y:S06]  /*241a0*/  ENDCOLLECTIVE ;  /* 0x000000000000791b */ /* 0x001fec0003800000 */
.L_x_1739:
[----:B------:R-:W-:Y:S05]  /*241b0*/  BSYNC B0 ;  /* 0x0000000000007941 */ /* 0x000fea0003800000 */
.L_x_1738:
[----:B------:R-:W-:Y:S02]  /*241c0*/  IMAD.MOV.U32 R5, RZ, RZ, R14 ;  /* 0x000000ffff057224 */ /* 0x000fe400078e000e */
[----:B------:R-:W-:Y:S02]  /*241d0*/  IMAD.MOV.U32 R13, RZ, RZ, R2 ;  /* 0x000000ffff0d7224 */ /* 0x000fe400078e0002 */
[----:B------:R-:W0:Y:S01]  /*241e0*/  POPC R6, R5 ;  /* 0x0000000500067309 */ /* 0x000e220000000000 */
[----:B------:R-:W-:Y:S02]  /*241f0*/  IMAD.MOV.U32 R11, RZ, RZ, 0x1f ;  /* 0x0000001fff0b7424 */ /* 0x000fe400078e00ff */
[----:B------:R-:W-:Y:S02]  /*24200*/  IMAD.MOV.U32 R15, RZ, RZ, -0x1 ;  /* 0xffffffffff0f7424 */ /* 0x000fe400078e00ff */
[----:B0-----:R-:W-:-:S07]  /*24210*/  IMAD.MOV.U32 R12, RZ, RZ, R6 ;  /* 0x000000ffff0c7224 */ /* 0x001fce00078e0006 */
[----:B------:R-:W-:Y:S05]  /*24220*/  WARPSYNC.COLLECTIVE R15, `(.L_x_1740) ;  /* 0x000000000f087348 */ /* 0x000fea0003c00000 */
[----:B------:R0:W1:Y:S02]  /*24230*/  SHFL.IDX P6, R14, R13, R12, R11 ;  /* 0x0000000c0d0e7389 */ /* 0x00006400000c000b */
[----:B01----:R-:W-:Y:S01]  /*24240*/  ENDCOLLECTIVE ;  /* 0x000000000000791b */ /* 0x003fe20003800000 */
.L_x_1740:
[----:B------:R-:W-:Y:S01]  /*24250*/  IMAD.MOV.U32 R17, RZ, RZ, R14 ;  /* 0x000000ffff117224 */ /* 0x000fe200078e000e */
[----:B------:R-:W-:Y:S06]  /*24260*/  BRA `(.L_x_1741) ;  /* 0xffffffcc00207947 */ /* 0x000fec000383ffff */
.L_x_1619:
[----:B------:R-:W-:Y:S01]  /*24270*/  BSSY B0, `(.L_x_1742) ;  /* 0x0000007000007945 */ /* 0x000fe20003800000 */
[----:B------:R-:W-:Y:S02]  /*24280*/  IMAD.MOV.U32 R13, RZ, RZ, R3 ;  /* 0x000000ffff0d7224 */ /* 0x000fe400078e0003 */
[----:B------:R-:W-:Y:S02]  /*24290*/  IMAD.MOV.U32 R11, RZ, RZ, 0x1f ;  /* 0x0000001fff0b7424 */ /* 0x000fe400078e00ff */
[----:B------:R-:W-:-:S07]  /*242a0*/  IMAD.MOV.U32 R15, RZ, RZ, -0x1 ;  /* 0xffffffffff0f7424 */ /* 0x000fce00078e00ff */
[----:B012---:R-:W-:Y:S05]  /*242b0*/  WARPSYNC.COLLECTIVE R15, `(.L_x_1743) ;  /* 0x000000000f087348 */ /* 0x007fea0003c00000 */
[----:B------:R3:W4:Y:S02]  /*242c0*/  SHFL.IDX P6, R14, R13, R12, R11 ;  /* 0x0000000c0d0e7389 */ /* 0x00072400000c000b */
[----:B01234-:R-:W-:Y:S01]  /*242d0*/  ENDCOLLECTIVE ;  /* 0x000000000000791b */ /* 0x01ffe20003800000 */
.L_x_1743:
[----:B------:R-:W-:Y:S05]  /*242e0*/  BSYNC B0 ;  /* 0x0000000000007941 */ /* 0x000fea0003800000 */
.L_x_1742:
[----:B------:R-:W-:Y:S01]  /*242f0*/  IMAD.MOV.U32 R5, RZ, RZ, R14 ;  /* 0x000000ffff057224 */ /* 0x000fe200078e000e */
[----:B------:R-:W-:Y:S06]  /*24300*/  BRA `(.L_x_1618) ;  /* 0xffffffcc00147947 */ /* 0x000fec000383ffff */
.L_x_1623:
[----:B0-----:R0:W1:Y:S02]  /*24310*/  SYNCS.PHASECHK.TRANS64.TRYWAIT P0, [R5+URZ+0x19c20], R0 ;  /* 0x019c2000050075a7 */ /* 0x001064000800017f */
[----:B-1----:R-:W-:Y:S05]  /*24320*/  @!P0 NANOSLEEP.SYNCS 0x989680 ;  /* 0x009896800000895d */ /* 0x002fea0003900000 */
[----:B------:R-:W1:Y:S02]  /*24330*/  @!P0 SYNCS.PHASECHK.TRANS64 P0, [R5+URZ+0x19c20], R0 ;  /* 0x019c2000050085a7 */ /* 0x000e64000800007f */
[----:B-1----:R-:W-:Y:S05]  /*24340*/  @!P0 BRA `(.L_x_1623) ;  /* 0xfffffffc00f08947 */ /* 0x002fea000383ffff */
[----:B------:R-:W-:Y:S05]  /*24350*/  BRA `(.L_x_1744) ;  /* 0xffffffd000947947 */ /* 0x000fea000383ffff */
.L_x_1624:
        /* <DEDUP_REMOVED lines=11> */
.L_x_1746:
[----:B------:R-:W-:Y:S05]  /*24410*/  BSYNC B0 ;  /* 0x0000000000007941 */ /* 0x000fea0003800000 */
.L_x_1745:
[----:B------:R-:W-:Y:S05]  /*24420*/  BRA `(.L_x_1747) ;  /* 0xffffffd0007c7947 */ /* 0x000fea000383ffff */
.L_x_1625:
[----:B------:R-:W-:Y:S01]  /*24430*/  BSSY B0, `(.L_x_1748) ;  /* 0x0000006000007945 */ /* 0x000fe20003800000 */
[----:B------:R-:W-:-:S07]  /*24440*/  IMAD.MOV.U32 R15, RZ, RZ, -0x1 ;  /* 0xffffffffff0f7424 */ /* 0x000fce00078e00ff */
[----:B0-----:R-:W-:Y:S05]  /*24450*/  WARPSYNC.COLLECTIVE R15, `(.L_x_1749) ;  /* 0x000000000f0c7348 */ /* 0x001fea0003c00000 */
[----:B------:R-:W-:Y:S02]  /*24460*/  ELECT P6, UR62, PT ;  /* 0x00000000003e782f */ /* 0x000fe400038c0000 */
[----:B------:R-:W-:Y:S01]  /*24470*/  MOV R14, UR62 ;  /* 0x0000003e000e7c02 */ /* 0x000fe20008000f00 */
[----:B0-----:R-:W-:Y:S10]  /*24480*/  ENDCOLLECTIVE ;  /* 0x000000000000791b */ /* 0x001ff40003800000 */
.L_x_1749:
[----:B------:R-:W-:Y:S05]  /*24490*/  BSYNC B0 ;  /* 0x0000000000007941 */ /* 0x000fea0003800000 */
.L_x_1748:
[----:B------:R-:W-:Y:S05]  /*244a0*/  BRA `(.L_x_1750) ;  /* 0xffffffd000707947 */ /* 0x000fea000383ffff */
.L_x_1627:
[----:B0-----:R0:W1:Y:S02]  /*244b0*/  SYNCS.PHASECHK.TRANS64.TRYWAIT P1, [R3+URZ+0x19c40], R2 ;  /* 0x019c4002030075a7 */ /* 0x001064000802017f */
[----:B-1----:R-:W-:Y:S05]  /*244c0*/  @!P1 NANOSLEEP.SYNCS 0x989680 ;  /* 0x009896800000995d */ /* 0x002fea0003900000 */
[----:B------:R-:W1:Y:S02]  /*244d0*/  @!P1 SYNCS.PHASECHK.TRANS64 P1, [R3+URZ+0x19c40], R2 ;  /* 0x019c4002030095a7 */ /* 0x000e64000802007f */
[----:B-1----:R-:W-:Y:S05]  /*244e0*/  @!P1 BRA `(.L_x_1627) ;  /* 0xfffffffc00f09947 */ /* 0x002fea000383ffff */
[----:B------:R-:W-:Y:S05]  /*244f0*/  BRA `(.L_x_1751) ;  /* 0xffffffd000907947 */ /* 0x000fea000383ffff */
.L_x_1629:
[----:B-1----:R1:W2:Y:S02]  /*24500*/  SYNCS.PHASECHK.TRANS64.TRYWAIT P1, [R5+URZ+0x19c40], R0 ;  /* 0x019c4000050075a7 */ /* 0x0022a4000802017f */
[----:B--2---:R-:W-:Y:S05]  /*24510*/  @!P1 NANOSLEEP.SYNCS 0x989680 ;  /* 0x009896800000995d */ /* 0x004fea0003900000 */
[----:B------:R-:W2:Y:S02]  /*24520*/  @!P1 SYNCS.PHASECHK.TRANS64 P1, [R5+URZ+0x19c40], R0 ;  /* 0x019c4000050095a7 */ /* 0x000ea4000802007f */
[----:B--2---:R-:W-:Y:S05]  /*24530*/  @!P1 BRA `(.L_x_1629) ;  /* 0xfffffffc00f09947 */ /* 0x004fea000383ffff */
[----:B------:R-:W-:Y:S05]  /*24540*/  BRA `(.L_x_1752) ;  /* 0xffffffd0009c7947 */ /* 0x000fea000383ffff */
.L_x_1631:
[----:B--2---:R2:W3:Y:S02]  /*24550*/  SYNCS.PHASECHK.TRANS64.TRYWAIT P1, [R3+URZ+0x19c60], R2 ;  /* 0x019c6002030075a7 */ /* 0x0044e4000802017f */
[----:B---3--:R-:W-:Y:S05]  /*24560*/  @!P1 NANOSLEEP.SYNCS 0x989680 ;  /* 0x009896800000995d */ /* 0x008fea0003900000 */
[----:B------:R-:W3:Y:S02]  /*24570*/  @!P1 SYNCS.PHASECHK.TRANS64 P1, [R3+URZ+0x19c60], R2 ;  /* 0x019c6002030095a7 */ /* 0x000ee4000802007f */
[----:B---3--:R-:W-:Y:S05]  /*24580*/  @!P1 BRA `(.L_x_1631) ;  /* 0xfffffffc00f09947 */ /* 0x008fea000383ffff */
[----:B------:R-:W-:Y:S05]  /*24590*/  BRA `(.L_x_1753) ;  /* 0xffffffd000987947 */ /* 0x000fea000383ffff */
.L_x_1633:
[----:B---3--:R3:W4:Y:S02]  /*245a0*/  SYNCS.PHASECHK.TRANS64.TRYWAIT P1, [R5+URZ+0x19c60], R0 ;  /* 0x019c6000050075a7 */ /* 0x008724000802017f */
[----:B----4-:R-:W-:Y:S05]  /*245b0*/  @!P1 NANOSLEEP.SYNCS 0x989680 ;  /* 0x009896800000995d */ /* 0x010fea0003900000 */
[----:B------:R-:W4:Y:S02]  /*245c0*/  @!P1 SYNCS.PHASECHK.TRANS64 P1, [R5+URZ+0x19c60], R0 ;  /* 0x019c6000050095a7 */ /* 0x000f24000802007f */
[----:B----4-:R-:W-:Y:S05]  /*245d0*/  @!P1 BRA `(.L_x_1633) ;  /* 0xfffffffc00f09947 */ /* 0x010fea000383ffff */
[----:B------:R-:W-:Y:S05]  /*245e0*/  BRA `(.L_x_1754) ;  /* 0xffffffd000947947 */ /* 0x000fea000383ffff */
.L_x_1635:
[----:B----4-:R4:W0:Y:S02]  /*245f0*/  SYNCS.PHASECHK.TRANS64.TRYWAIT P1, [R3+URZ+0x19c80], R2 ;  /* 0x019c8002030075a7 */ /* 0x010824000802017f */
[----:B0-----:R-:W-:Y:S05]  /*24600*/  @!P1 NANOSLEEP.SYNCS 0x989680 ;  /* 0x009896800000995d */ /* 0x001fea0003900000 */
[----:B------:R-:W0:Y:S02]  /*24610*/  @!P1 SYNCS.PHASECHK.TRANS64 P1, [R3+URZ+0x19c80], R2 ;  /* 0x019c8002030095a7 */ /* 0x000e24000802007f */
[----:B0-----:R-:W-:Y:S05]  /*24620*/  @!P1 BRA `(.L_x_1635) ;  /* 0xfffffffc00f09947 */ /* 0x001fea000383ffff */
[----:B------:R-:W-:Y:S05]  /*24630*/  BRA `(.L_x_1755) ;  /* 0xffffffd000907947 */ /* 0x000fea000383ffff */
.L_x_1756:
        /* <DEDUP_REMOVED lines=12> */
.L_x_2583:


//--------------------- .text._ZN7cutlass13device_kernelIN5flash11enable_sm90INS1_16FlashAttnFwdSm90INS1_25CollectiveMainloopFwdSm90ILi2EN4cute5tupleIJNS5_1CILi1EEES8_S8_EEENS6_IJNS7_ILi192EEENS7_ILi128EEENS7_ILi96EEEEEELi96ENS_12float_e4m3_tEfNS_4arch4Sm90ELb1ELb0ELb0ELb0ELb1ELb0ELb0ELb1ELb1ELb1ELb0ELb0EEENS1_21CollectiveEpilogueFwdINS6_IJSA_SC_SB_EEES9_NS_10bfloat16_tESG_Li384ELb0ELb1ELb0ELb1EEENS1_30DynamicPersistentTileSchedulerILi384ELi128ELb0ELb1ELb1EEEEEEEEEvNT_6ParamsE --------------------------
	.section	.text._ZN7cutlass13device_kernelIN5flash11enable_sm90INS1_16FlashAttnFwdSm90INS1_25CollectiveMainloopFwdSm90ILi2EN4cute5tupleIJNS5_1CILi1EEES8_S8_EEENS6_IJNS7_ILi192EEENS7_ILi128EEENS7_ILi96EEEEEELi96ENS_12float_e4m3_tEfNS_4arch4Sm90ELb1ELb0ELb0ELb0ELb1ELb0ELb0ELb1ELb1ELb1ELb0ELb0EEENS1_21CollectiveEpilogueFwdINS6_IJSA_SC_SB_EEES9_NS_10bfloat16_tESG_Li384ELb0ELb1ELb0ELb1EEENS1_30DynamicPersistentTileSchedulerILi384ELi128ELb0ELb1ELb1EEEEEEEEEvNT_6ParamsE,"ax",@progbits
	.align	128
.text._ZN7cutlass13device_kernelIN5flash11enable_sm90INS1_16FlashAttnFwdSm90INS1_25CollectiveMainloopFwdSm90ILi2EN4cute5tupleIJNS5_1CILi1EEES8_S8_EEENS6_IJNS7_ILi192EEENS7_ILi128EEENS7_ILi96EEEEEELi96ENS_12float_e4m3_tEfNS_4arch4Sm90ELb1ELb0ELb0ELb0ELb1ELb0ELb0ELb1ELb1ELb1ELb0ELb0EEENS1_21CollectiveEpilogueFwdINS6_IJSA_SC_SB_EEES9_NS_10bfloat16_tESG_Li384ELb0ELb1ELb0ELb1EEENS1_30DynamicPersistentTileSchedulerILi384ELi128ELb0ELb1ELb1EEEEEEEEEvNT_6ParamsE:
        .type           _ZN7cutlass13device_kernelIN5flash11enable_sm90INS1_16FlashAttnFwdSm90INS1_25CollectiveMainloopFwdSm90ILi2EN4cute5tupleIJNS5_1CILi1EEES8_S8_EEENS6_IJNS7_ILi192EEENS7_ILi128EEENS7_ILi96EEEEEELi96ENS_12float_e4m3_tEfNS_4arch4Sm90ELb1ELb0ELb0ELb0ELb1ELb0ELb0ELb1ELb1ELb1ELb0ELb0EEENS1_21CollectiveEpilogueFwdINS6_IJSA_SC_SB_EEES9_NS_10bfloat16_tESG_Li384ELb0ELb1ELb0ELb1EEENS1_30DynamicPersistentTileSchedulerILi384ELi128ELb0ELb1ELb1EEEEEEEEEvNT_6ParamsE,@function
        .size           _ZN7cutlass13device_kernelIN5flash11enable_sm90INS1_16FlashAttnFwdSm90INS1_25CollectiveMainloopFwdSm90ILi2EN4cute5tupleIJNS5_1CILi1EEES8_S8_EEENS6_IJNS7_ILi192EEENS7_ILi128EEENS7_ILi96EEEEEELi96ENS_12float_e4m3_tEfNS_4arch4Sm90ELb1ELb0ELb0ELb0ELb1ELb0ELb0ELb1ELb1ELb1ELb0ELb0EEENS1_21CollectiveEpilogueFwdINS6_IJSA_SC_SB_EEES9_NS_10bfloat16_tESG_Li384ELb0ELb1ELb0ELb1EEENS1_30DynamicPersistentTileSchedulerILi384ELi128ELb0ELb1ELb1EEEEEEEEEvNT_6ParamsE,(.L_x_2584 - _ZN7cutlass13device_kernelIN5flash11enable_sm90INS1_16FlashAttnFwdSm90INS1_25CollectiveMainloopFwdSm90ILi2EN4cute5tupleIJNS5_1CILi1EEES8_S8_EEENS6_IJNS7_ILi192EEENS7_ILi128EEENS7_ILi96EEEEEELi96ENS_12float_e4m3_tEfNS_4arch4Sm90ELb1ELb0ELb0ELb0ELb1ELb0ELb0ELb1ELb1ELb1ELb0ELb0EEENS1_21CollectiveEpilogueFwdINS6_IJSA_SC_SB_EEES9_NS_10bfloat16_tESG_Li384ELb0ELb1ELb0ELb1EEENS1_30DynamicPersistentTileSchedulerILi384ELi128ELb0ELb1ELb1EEEEEEEEEvNT_6ParamsE)
        .other          _ZN7cutlass13device_kernelIN5flash11enable_sm90INS1_16FlashAttnFwdSm90INS1_25CollectiveMainloopFwdSm90ILi2EN4cute5tupleIJNS5_1CILi1EEES8_S8_EEENS6_IJNS7_ILi192EEENS7_ILi128EEENS7_ILi96EEEEEELi96ENS_12float_e4m3_tEfNS_4arch4Sm90ELb1ELb0ELb0ELb0ELb1ELb0ELb0ELb1ELb1ELb1ELb0ELb0EEENS1_21CollectiveEpilogueFwdINS6_IJSA_SC_SB_EEES9_NS_10bfloat16_tESG_Li384ELb0ELb1ELb0ELb1EEENS1_30DynamicPersistentTileSchedulerILi384ELi128ELb0ELb1ELb1EEEEEEEEEvNT_6ParamsE,@"STO_CUDA_ENTRY STV_DEFAULT"
_ZN7cutlass13device_kernelIN5flash11enable_sm90INS1_16FlashAttnFwdSm90INS1_25CollectiveMainloopFwdSm90ILi2EN4cute5tupleIJNS5_1CILi1EEES8_S8_EEENS6_IJNS7_ILi192EEENS7_ILi128EEENS7_ILi96EEEEEELi96ENS_12float_e4m3_tEfNS_4arch4Sm90ELb1ELb0ELb0ELb0ELb1ELb0ELb0ELb1ELb1ELb1ELb0ELb0EEENS1_21CollectiveEpilogueFwdINS6_IJSA_SC_SB_EEES9_NS_10bfloat16_tESG_Li384ELb0ELb1ELb0ELb1EEENS1_30DynamicPersistentTileSchedulerILi384ELi128ELb0ELb1ELb1EEEEEEEEEvNT_6ParamsE:
        /* <DEDUP_REMOVED lines=45> */
.L_x_1757:
        /* <DEDUP_REMOVED lines=22> */
.L_x_1758:
        /* <DEDUP_REMOVED lines=18> */
.L_x_1759:
        /* <DEDUP_REMOVED lines=22> */
.L_x_1760:
        /* <DEDUP_REMOVED lines=24> */
.L_x_1761:
        /* <DEDUP_REMOVED lines=9> */
.L_x_1763:
        /* <DEDUP_REMOVED lines=20> */
[CC--:B------:R-:W-:Y:S02]  /*0a00*/  LEA.HI R3, R0.reuse, R11.reuse, RZ, 0x5 ;  /* 0x0000000b00037211 */ /* 0x0c0fe400078f28ff */
        /* <DEDUP_REMOVED lines=41> */
.L_x_1812:
        /* <DEDUP_REMOVED lines=12> */
[----:B012345:R-:W-:Y:S05]  /*0d60*/  @!P0 BRA `(.L_x_1764) ;  /* 0x0000000000208947 */ /* 0x03ffea0003800000 */
        /* <DEDUP_REMOVED lines=8> */
.L_x_1764:
[----:B------:R-:W-:Y:S01]  /*0df0*/  ULDC UR6, c[0x0][0xc54] ;  /* 0x0003150000067ab9 */ /* 0x000fe20000000800 */
[----:B------:R-:W-:Y:S01]  /*0e00*/  UMOV UR8, UR7 ;  /* 0x0000000700087c82 */ /* 0x000fe20008000000 */
[----:B------:R-:W-:-:S11]  /*0e10*/  UISETP.NE.AND UP0, UPT, UR6, 0x1, UPT ;  /* 0x000000010600788c */ /* 0x000fd6000bf05270 */
[----:B------:R-:W-:Y:S02]  /*0e20*/  @UP0 ULDC.64 UR10, c[0x0][0xc58] ;  /* 0x00031600000a0ab9 */ /* 0x000fe40000000a00 */
[----:B------:R-:W-:-:S04]  /*0e30*/  UIMAD.WIDE.U32 UR4, UR7, UR10, URZ ;  /* 0x0000000a070472a5 */ /* 0x000fc8000f8e003f */
[----:B------:R-:W-:-:S04]  /*0e40*/  @UP0 USHF.R.U32.HI UR8, URZ, UR11, UR5 ;  /* 0x0000000b3f080299 */ /* 0x000fc80008011605 */
[----:B------:R-:W-:-:S12]  /*0e50*/  UIMAD UR4, UR8, UR6, URZ ;  /* 0x00000006080472a4 */ /* 0x000fd8000f8e023f */
.L_x_1765:
        /* <DEDUP_REMOVED lines=55> */
[----:B------:R-:W-:Y:S01]  /*11d0*/  ULDC UR5, c[0x0][0x448] ;  /* 0x0001120000057ab9 */ /* 0x000fe20000000800 */
[----:B------:R-:W-:Y:S01]  /*11e0*/  IMAD.U32 R5, RZ, RZ, UR7 ;  /* 0x00000007ff057e24 */ /* 0x000fe2000f8e00ff */
[----:B------:R-:W-:Y:S01]  /*11f0*/  ULDC UR44, c[0x0][0x424] ;  /* 0x00010900002c7ab9 */ /* 0x000fe20000000800 */
[----:B------:R-:W-:Y:S01]  /*1200*/  ULDC UR9, c[0x0][0x2f0] ;  /* 0x0000bc0000097ab9 */ /* 0x000fe20000000800 */
[----:B------:R0:W2:Y:S01]  /*1210*/  @P0 LDG.E R7, desc[UR50][R2.64] ;  /* 0x0000003202070981 */ /* 0x0000a2000c1e1900 */
[----:B------:R-:W-:Y:S01]  /*1220*/  UISETP.NE.AND UP4, UPT, UR5, 0x1, UPT ;  /* 0x000000010500788c */ /* 0x000fe2000bf85270 */
[----:B------:R-:W-:Y:S02]  /*1230*/  ULDC.64 UR6, c[0x0][0x418] ;  /* 0x0001060000067ab9 */ /* 0x000fe40000000a00 */
[----:B------:R-:W2:Y:S01]  /*1240*/  @P1 LDG.E R0, desc[UR50][R4.64] ;  /* 0x0000003204001981 */ /* 0x000ea2000c1e1900 */
[----:B------:R-:W-:Y:S01]  /*1250*/  UISETP.NE.U32.AND UP0, UPT, UR6, URZ, UPT ;  /* 0x0000003f0600728c */ /* 0x000fe2000bf05070 */
[----:B------:R-:W-:Y:S01]  /*1260*/  PLOP3.LUT P0, PT, PT, PT, PT, 0x80, 0x0 ;  /* 0x000000000000781c */ /* 0x000fe20003f0f070 */
[----:B------:R-:W-:Y:S01]  /*1270*/  UP2UR UR48, UPR, URZ, 0x10 ;  /* 0x000000103f307883 */ /* 0x000fe20008000000 */
[----:B------:R-:W-:Y:S01]  /*1280*/  CS2R R8, SRZ ;  /* 0x0000000000087805 */ /* 0x000fe2000001ff00 */
[----:B------:R-:W-:Y:S01]  /*1290*/  UISETP.NE.AND.EX UP0, UPT, UR7, URZ, UPT, UP0 ;  /* 0x0000003f0700728c */ /* 0x000fe2000bf05300 */
[----:B0-----:R-:W-:Y:S01]  /*12a0*/  IMAD.MOV.U32 R3, RZ, RZ, RZ ;  /* 0x000000ffff037224 */ /* 0x001fe200078e00ff */
[----:B------:R-:W-:Y:S01]  /*12b0*/  CS2R R134, SRZ ;  /* 0x0000000000867805 */ /* 0x000fe2000001ff00 */
[----:B------:R-:W-:Y:S01]  /*12c0*/  ULDC UR7, c[0x0][0x288] ;  /* 0x0000a20000077ab9 */ /* 0x000fe20000000800 */
[----:B------:R-:W-:Y:S01]  /*12d0*/  USEL UR44, UR44, 0x1, UP0 ;  /* 0x000000012c2c7887 */ /* 0x000fe20008000000 */
[----:B------:R-:W-:Y:S01]  /*12e0*/  CS2R R132, SRZ ;  /* 0x0000000000847805 */ /* 0x000fe2000001ff00 */
[----:B------:R-:W-:Y:S01]  /*12f0*/  UIADD3 UR7, -UR7, 0x80, URZ ;  /* 0x0000008007077890 */ /* 0x000fe2000fffe13f */
[----:B------:R-:W-:-:S02]  /*1300*/  CS2R R10, SRZ ;  /* 0x00000000000a7805 */ /* 0x000fc4000001ff00 */
[----:B------:R-:W-:Y:S02]  /*1310*/  CS2R R126, SRZ ;  /* 0x00000000007e7805 */ /* 0x000fe4000001ff00 */
[----:B------:R-:W-:Y:S01]  /*1320*/  CS2R R12, SRZ ;  /* 0x00000000000c7805 */ /* 0x000fe2000001ff00 */
[----:B------:R-:W-:Y:S01]  /*1330*/  UIMAD UR7, UR44, UR9, UR7 ;  /* 0x000000092c0772a4 */ /* 0x000fe2000f8e0207 */
        /* <DEDUP_REMOVED lines=16> */
[----:B------:R-:W-:Y:S01]  /*1440*/  CS2R R92, SRZ ;  /* 0x00000000005c7805 */ /* 0x000fe2000001ff00 */
[----:B------:R-:W-:Y:S02]  /*1450*/  IMAD.MOV.U32 R36, RZ, RZ, RZ ;  /* 0x000000ffff247224 */ /* 0x000fe400078e00ff */
[----:B--2---:R-:W-:Y:S01]  /*1460*/  FMUL.FTZ R0, R7, R0 ;  /* 0x0000000007007220 */ /* 0x004fe20000410000 */
[----:B------:R-:W-:-:S03]  /*1470*/  CS2R R6, SRZ ;  /* 0x0000000000067805 */ /* 0x000fc6000001ff00 */
[----:B------:R-:W-:Y:S01]  /*1480*/  FMUL.FTZ R0, R0, UR4 ;  /* 0x0000000400007c20 */ /* 0x000fe20008410000 */
[----:B------:R-:W-:Y:S02]  /*1490*/  ULDC UR4, c[0x0][0xc3c] ;  /* 0x00030f0000047ab9 */ /* 0x000fe40000000800 */
[----:B------:R-:W-:Y:S02]  /*14a0*/  UIADD3 UR4, UR8, UR4, URZ ;  /* 0x0000000408047290 */ /* 0x000fe4000fffe03f */
[----:B------:R-:W-:Y:S01]  /*14b0*/  R2UR UR42, R0 ;  /* 0x00000000002a72ca */ /* 0x000fe200000e0000 */
[----:B------:R-:W-:Y:S01]  /*14c0*/  @UP4 ULDC UR8, c[0x0][0x450] ;  /* 0x0001140000084ab9 */ /* 0x000fe20000000800 */
[----:B------:R-:W-:-:S03]  /*14d0*/  UIMAD UR43, UR4, 0xc0, URZ ;  /* 0x000000c0042b78a4 */ /* 0x000fc6000f8e023f */
[----:B------:R-:W-:Y:S01]  /*14e0*/  @UP4 ULDC UR4, c[0x0][0x44c] ;  /* 0x0001130000044ab9 */ /* 0x000fe20000000800 */
[----:B------:R-:W-:-:S04]  /*14f0*/  UIADD3 UR6, UR43, 0xbf, URZ ;  /* 0x000000bf2b067890 */ /* 0x000fc8000fffe03f */
[----:B------:R-:W-:Y:S02]  /*1500*/  UIMAD.WIDE.U32 UR4, UR6, UR4, URZ ;  /* 0x00000004060472a5 */ /* 0x000fe4000f8e003f */
[----:B------:R-:W-:Y:S02]  /*1510*/  UIMAD UR4, UR44, UR9, 0x7f ;  /* 0x0000007f2c0474a4 */ /* 0x000fe4000f8e0209 */
[----:B------:R-:W-:Y:S02]  /*1520*/  @UP4 USHF.R.U32.HI UR6, URZ, UR8, UR5 ;  /* 0x000000083f064299 */ /* 0x000fe40008011605 */
[----:B------:R-:W-:Y:S02]  /*1530*/  USHF.R.S32.HI UR5, URZ, 0x1f, UR4 ;  /* 0x0000001f3f057899 */ /* 0x000fe40008011404 */
[----:B------:R-:W-:Y:S02]  /*1540*/  UIADD3 UR6, UR7, UR6, URZ ;  /* 0x0000000607067290 */ /* 0x000fe4000fffe03f */
[----:B------:R-:W-:-:S02]  /*1550*/  ULEA.HI UR5, UR5, UR4, URZ, 0x7 ;  /* 0x0000000405057291 */ /* 0x000fc4000f8f383f */
[----:B------:R-:W-:Y:S02]  /*1560*/  USHF.R.S32.HI UR7, URZ, 0x1f, UR6 ;  /* 0x0000001f3f077899 */ /* 0x000fe40008011406 */
[----:B------:R-:W-:Y:S02]  /*1570*/  USHF.R.S32.HI UR5, URZ, 0x7, UR5 ;  /* 0x000000073f057899 */ /* 0x000fe40008011405 */
[----:B------:R-:W-:-:S04]  /*1580*/  ULEA.HI UR7, UR7, UR6, URZ, 0x7 ;  /* 0x0000000607077291 */ /* 0x000fc8000f8f383f */
[----:B------:R-:W-:-:S04]  /*1590*/  USHF.R.S32.HI UR7, URZ, 0x7, UR7 ;  /* 0x000000073f077899 */ /* 0x000fc80008011407 */
[----:B------:R-:W-:-:S04]  /*15a0*/  UISETP.LT.AND UP0, UPT, UR5, UR7, UPT ;  /* 0x000000070500728c */ /* 0x000fc8000bf01270 */
[----:B------:R-:W-:-:S04]  /*15b0*/  USEL UR49, UR5, UR7, UP0 ;  /* 0x0000000705317287 */ /* 0x000fc80008000000 */
[----:B------:R-:W-:-:S06]  /*15c0*/  UISETP.GE.AND UP0, UPT, UR49, 0x1, UPT ;  /* 0x000000013100788c */ /* 0x000fcc000bf06270 */
[----:B------:R-:W-:-:S13]  /*15d0*/  PLOP3.LUT P1, PT, PT, PT, UP0, 0x80, 0x0 ;  /* 0x000000000000781c */ /* 0x000fda0003f2f008 */
[----:B------:R-:W-:Y:S05]  /*15e0*/  @!P1 BRA `(.L_x_1766) ;  /* 0x0000006c00b89947 */ /* 0x000fea0003800000 */
        /* <DEDUP_REMOVED lines=31> */
.L_x_1767:
        /* <DEDUP_REMOVED lines=9> */
.L_x_1898:
[----:B------:R-:W-:Y:S05]  /*1870*/  @!P0 BRA `(.L_x_1769) ;  /* 0x0000000000048947 */ /* 0x000fea0003800000 */
[----:B------:R-:W-:Y:S01]  /*1880*/  BPT.TRAP 0x1 ;  /* 0x000000040000795c */ /* 0x000fe20000300000 */
.L_x_1769:
[----:B0-----:R-:W-:Y:S02]  /*1890*/  IMAD.U32 R3, RZ, RZ, UR38 ;  /* 0x00000026ff037e24 */ /* 0x001fe4000f8e00ff */
[----:B------:R-:W-:-:S03]  /*18a0*/  IMAD.U32 R0, RZ, RZ, UR37 ;  /* 0x00000025ff007e24 */ /* 0x000fc6000f8e00ff */
[----:B------:R-:W-:Y:S02]  /*18b0*/  LEA R3, R3, UR46, 0x3 ;  /* 0x0000002e03037c11 */ /* 0x000fe4000f8e18ff */
[----:B------:R-:W-:-:S04]  /*18c0*/  SHF.L.U32 R0, R0, 0x1f, RZ ;  /* 0x0000001f00007819 */ /* 0x000fc800000006ff */
[----:B------:R0:W1:Y:S01]  /*18d0*/  SYNCS.PHASECHK.TRANS64.TRYWAIT P1, [R3+URZ+0x19c30], R0 ;  /* 0x019c3000030075a7 */ /* 0x000062000802017f */
[----:B------:R-:W-:Y:S05]  /*18e0*/  @!P0 BRA `(.L_x_1770) ;  /* 0x0000000000048947 */ /* 0x000fea0003800000 */
[----:B------:R-:W-:Y:S01]  /*18f0*/  BPT.TRAP 0x1 ;  /* 0x000000040000795c */ /* 0x000fe20000300000 */
.L_x_1770:
[----:B-1----:R-:W-:Y:S05]  /*1900*/  @P1 BRA `(.L_x_1771) ;  /* 0x0000000000081947 */ /* 0x002fea0003800000 */
[----:B------:R-:W1:Y:S02]  /*1910*/  SYNCS.PHASECHK.TRANS64.TRYWAIT P1, [R3+URZ+0x19c30], R0 ;  /* 0x019c3000030075a7 */ /* 0x000e64000802017f */
[----:B-1----:R-:W-:Y:S05]  /*1920*/  @!P1 BRA `(.L_x_1772) ;  /* 0x000000cc008c9947 */ /* 0x002fea0003800000 */
.L_x_1771:
        /* <DEDUP_REMOVED lines=28> */
.L_x_1773:
[----:B------:R-:W-:Y:S01]  /*1af0*/  UISETP.NE.AND UP0, UPT, UR48, URZ, UPT ;  /* 0x0000003f3000728c */ /* 0x000fe2000bf05270 */
[----:B------:R-:W-:Y:S01]  /*1b00*/  VIADD R6, R17, UR43 ;  /* 0x0000002b11067c36 */ /* 0x000fe20008000000 */
[----:B------:R-:W-:Y:S01]  /*1b10*/  ULDC UR11, c[0x0][0x2f0] ;  /* 0x0000bc00000b7ab9 */ /* 0x000fe20000000800 */
[----:B------:R-:W-:Y:S01]  /*1b20*/  ULDC UR14, c[0x0][0x288] ;  /* 0x0000a200000e7ab9 */ /* 0x000fe20000000800 */
[----:B------:R-:W-:Y:S01]  /*1b30*/  IMAD.U32 R9, RZ, RZ, UR11 ;  /* 0x0000000bff097e24 */ /* 0x000fe2000f8e00ff */
[----:B------:R-:W-:Y:S01]  /*1b40*/  R2UR UR15, R3 ;  /* 0x00000000030f72ca */ /* 0x000fe200000e0000 */
[----:B------:R-:W-:Y:S01]  /*1b50*/  IMAD.U32 R109, RZ, RZ, UR42 ;  /* 0x0000002aff6d7e24 */ /* 0x000fe2000f8e00ff */
[----:B------:R-:W-:Y:S01]  /*1b60*/  PLOP3.LUT P1, PT, PT, PT, UP0, 0x80, 0x0 ;  /* 0x000000000000781c */ /* 0x000fe20003f2f008 */
[----:B------:R-:W-:Y:S01]  /*1b70*/  UMOV UR10, UR43 ;  /* 0x0000002b000a7c82 */ /* 0x000fe20008000000 */
[----:B------:R-:W-:Y:S01]  /*1b80*/  PLOP3.LUT P2, PT, PT, PT, UP0, 0x80, 0x0 ;  /* 0x000000000000781c */ /* 0x000fe20003f4f008 */
[----:B------:R-:W-:Y:S01]  /*1b90*/  UIADD3 UR18, UR49, -0x2, URZ ;  /* 0xfffffffe31127890 */ /* 0x000fe2000fffe03f */
[----:B------:R-:W-:Y:S01]  /*1ba0*/  CS2R R134, SRZ ;  /* 0x0000000000867805 */ /* 0x000fe2000001ff00 */
[----:B------:R-:W-:Y:S01]  /*1bb0*/  @UP0 ULDC UR6, c[0x0][0x44c] ;  /* 0x0001130000060ab9 */ /* 0x000fe20000000800 */
[----:B------:R-:W-:Y:S01]  /*1bc0*/  @UP0 ULDC UR17, c[0x0][0x450] ;  /* 0x0001140000110ab9 */ /* 0x000fe20000000800 */
[----:B------:R-:W-:-:S02]  /*1bd0*/  CS2R R132, SRZ ;  /* 0x0000000000847805 */ /* 0x000fc4000001ff00 */
[----:B------:R-:W-:Y:S02]  /*1be0*/  CS2R R130, SRZ ;  /* 0x0000000000827805 */ /* 0x000fe4000001ff00 */
[----:B------:R-:W-:Y:S02]  /*1bf0*/  CS2R R128, SRZ ;  /* 0x0000000000807805 */ /* 0x000fe4000001ff00 */
[----:B------:R-:W-:Y:S02]  /*1c00*/  CS2R R126, SRZ ;  /* 0x00000000007e7805 */ /* 0x000fe4000001ff00 */
[----:B------:R-:W-:Y:S02]  /*1c10*/  CS2R R124, SRZ ;  /* 0x00000000007c7805 */ /* 0x000fe4000001ff00 */
[----:B------:R-:W-:Y:S01]  /*1c20*/  CS2R R122, SRZ ;  /* 0x00000000007a7805 */ /* 0x000fe2000001ff00 */
[----:B01----:R-:W-:Y:S01]  /*1c30*/  @P1 IMAD.HI.U32 R0, R6, UR6, RZ ;  /* 0x0000000606001c27 */ /* 0x003fe2000f8e00ff */
[----:B------:R-:W-:Y:S01]  /*1c40*/  @UP0 ULDC UR6, c[0x0][0x450] ;  /* 0x0001140000060ab9 */ /* 0x000fe20000000800 */
[----:B------:R-:W-:-:S02]  /*1c50*/  CS2R R120, SRZ ;  /* 0x0000000000787805 */ /* 0x000fc4000001ff00 */
[----:B------:R-:W-:Y:S02]  /*1c60*/  CS2R R118, SRZ ;  /* 0x0000000000767805 */ /* 0x000fe4000001ff00 */
[----:B------:R-:W-:Y:S02]  /*1c70*/  CS2R R116, SRZ ;  /* 0x0000000000747805 */ /* 0x000fe4000001ff00 */
[----:B------:R-:W-:Y:S01]  /*1c80*/  @P2 SHF.R.U32.HI R6, RZ, UR6, R0 ;  /* 0x00000006ff062c19 */ /* 0x000fe20008011600 */
[----:B------:R-:W-:Y:S01]  /*1c90*/  UMOV UR6, 0xffffff80 ;  /* 0xffffff8000067882 */ /* 0x000fe20000000000 */
[----:B------:R-:W-:Y:S01]  /*1ca0*/  CS2R R114, SRZ ;  /* 0x0000000000727805 */ /* 0x000fe2000001ff00 */
[----:B------:R-:W-:Y:S01]  /*1cb0*/  UIMAD UR6, UR49, UR6, 0x80 ;  /* 0x00000080310674a4 */ /* 0x000fe2000f8e0206 */
[----:B------:R-:W-:Y:S01]  /*1cc0*/  CS2R R112, SRZ ;  /* 0x0000000000707805 */ /* 0x000fe2000001ff00 */
[----:B------:R-:W0:Y:S01]  /*1cd0*/  SHFL.IDX PT, R5, R6, 0x1, 0x1c1f ;  /* 0x003c1f0006057f89 */ /* 0x000e2200000e0000 */
[----:B------:R-:W-:Y:S01]  /*1ce0*/  CS2R R110, SRZ ;  /* 0x00000000006e7805 */ /* 0x000fe2000001ff00 */
[----:B------:R-:W-:-:S02]  /*1cf0*/  UIADD3 UR7, UR6, 0x1, URZ ;  /* 0x0000000106077890 */ /* 0x000fc4000fffe03f */
[----:B------:R-:W-:Y:S01]  /*1d00*/  UIMAD UR6, UR44, UR11, UR6 ;  /* 0x0000000b2c0672a4 */ /* 0x000fe2000f8e0206 */
[----:B------:R-:W-:Y:S01]  /*1d10*/  SHFL.IDX PT, R6, R6, RZ, 0x1c1f ;  /* 0x001c1fff06067589 */ /* 0x000fe200000e0000 */
[----:B------:R-:W-:Y:S02]  /*1d20*/  UIMAD UR11, UR44, UR11, -UR14 ;  /* 0x0000000b2c0b72a4 */ /* 0x000fe4000f8e0a0e */
[----:B------:R-:W-:-:S04]  /*1d30*/  IMAD.U32 R7, RZ, RZ, UR7 ;  /* 0x00000007ff077e24 */ /* 0x000fc8000f8e00ff */
[C---:B------:R-:W-:Y:S02]  /*1d40*/  IMAD R0, R16.reuse, -0x2, R7 ;  /* 0xfffffffe10007824 */ /* 0x040fe400078e0207 */
[----:B------:R-:W-:Y:S01]  /*1d50*/  IMAD.U32 R7, RZ, RZ, UR6 ;  /* 0x00000006ff077e24 */ /* 0x000fe2000f8e00ff */
[----:B------:R-:W-:Y:S01]  /*1d60*/  @UP0 ULDC UR6, c[0x0][0x44c] ;  /* 0x0001130000060ab9 */ /* 0x000fe20000000800 */
[----:B------:R-:W-:Y:S01]  /*1d70*/  IMAD R4, R9, UR44, R0 ;  /* 0x0000002c09047c24 */ /* 0x000fe2000f8e0200 */
[----:B------:R-:W-:Y:S01]  /*1d80*/  UIMAD.WIDE.U32 UR6, UR43, UR6, URZ ;  /* 0x000000062b0672a5 */ /* 0x000fe2000f8e003f */
[----:B------:R-:W-:-:S03]  /*1d90*/  IMAD R2, R16, -0x2, R7 ;  /* 0xfffffffe10027824 */ /* 0x000fc600078e0207 */
[----:B------:R-:W-:Y:S01]  /*1da0*/  @UP0 USHF.R.U32.HI UR10, URZ, UR17, UR7 ;  /* 0x000000113f0a0299 */ /* 0x000fe20008011607 */
[----:B0-----:R-:W-:-:S03]  /*1db0*/  IADD3 R5, R5, -UR14, R4 ;  /* 0x8000000e05057c10 */ /* 0x001fc6000fffe004 */
[----:B------:R-:W-:Y:S01]  /*1dc0*/  UIADD3 UR11, UR11, UR10, URZ ;  /* 0x0000000a0b0b7290 */ /* 0x000fe2000fffe03f */
[----:B------:R-:W-:-:S03]  /*1dd0*/  VIMNMX R5, R2, R5, PT ;  /* 0x0000000502057248 */ /* 0x000fc60003fe0100 */
[----:B------:R-:W-:Y:S01]  /*1de0*/  USHF.R.S32.HI UR6, URZ, 0x1f, UR11 ;  /* 0x0000001f3f067899 */ /* 0x000fe2000801140b */
[----:B------:R-:W-:-:S03]  /*1df0*/  ISETP.GT.AND P1, PT, R5, RZ, PT ;  /* 0x000000ff0500720c */ /* 0x000fc60003f24270 */
[----:B------:R-:W-:Y:S01]  /*1e00*/  ULEA.HI UR6, UR6, UR11, URZ, 0x7 ;  /* 0x0000000b06067291 */ /* 0x000fe2000f8f383f */
[C---:B------:R-:W-:Y:S02]  /*1e10*/  ISETP.GT.AND P2, PT, R5.reuse, 0x1, PT ;  /* 0x000000010500780c */ /* 0x040fe40003f44270 */
[----:B------:R-:W-:Y:S01]  /*1e20*/  ISETP.GT.AND P3, PT, R5, 0x8, PT ;  /* 0x000000080500780c */ /* 0x000fe20003f64270 */
[----:B------:R-:W-:Y:S01]  /*1e30*/  USHF.R.S32.HI UR17, URZ, 0x7, UR6 ;  /* 0x000000073f117899 */ /* 0x000fe20008011406 */
[----:B------:R-:W-:Y:S01]  /*1e40*/  FSEL R107, R26, -INF , P1 ;  /* 0xff8000001a6b7808 */ /* 0x000fe20000800000 */
[----:B------:R-:W-:Y:S01]  /*1e50*/  UIADD3 UR6, UR15, 0x19c40, URZ ;  /* 0x00019c400f067890 */ /* 0x000fe2000fffe03f */
[----:B------:R-:W-:Y:S01]  /*1e60*/  FSEL R105, R27, -INF , P2 ;  /* 0xff8000001b697808 */ /* 0x000fe20001000000 */
[----:B------:R-:W-:Y:S01]  /*1e70*/  UISETP.LT.AND UP0, UPT, URZ, UR17, UPT ;  /* 0x000000113f00728c */ /* 0x000fe2000bf01270 */
[----:B------:R-:W-:Y:S01]  /*1e80*/  ISETP.GT.AND P1, PT, R5, 0x9, PT ;  /* 0x000000090500780c */ /* 0x000fe20003f24270 */
[----:B------:R-:W-:Y:S01]  /*1e90*/  UPRMT UR6, UR45, 0x654, UR6 ;  /* 0x000006542d067896 */ /* 0x000fe20008000006 */
[----:B------:R-:W-:Y:S01]  /*1ea0*/  FSEL R7, R30, -INF , P3 ;  /* 0xff8000001e077808 */ /* 0x000fe20001800000 */
[----:B------:R-:W-:Y:S01]  /*1eb0*/  USEL UR17, URZ, UR17, !UP0 ;  /* 0x000000113f117287 */ /* 0x000fe2000c000000 */
[----:B------:R-:W-:-:S02]  /*1ec0*/  FMNMX.FTZ R0, R107, R105, !PT ;  /* 0x000000696b007209 */ /* 0x000fc40007810000 */
[----:B------:R-:W-:Y:S01]  /*1ed0*/  ISETP.GT.AND P2, PT, R5, 0x10, PT ;  /* 0x000000100500780c */ /* 0x000fe20003f44270 */
[----:B------:R-:W-:Y:S01]  /*1ee0*/  UISETP.GE.AND UP0, UPT, UR18, UR17, UPT ;  /* 0x000000111200728c */ /* 0x000fe2000bf06270 */
[----:B------:R-:W-:Y:S02]  /*1ef0*/  FSEL R103, R31, -INF , P1 ;  /* 0xff8000001f677808 */ /* 0x000fe40000800000 */
[----:B------:R-:W-:Y:S01]  /*1f00*/  FMNMX.FTZ R0, R7, R0, !PT ;  /* 0x0000000007007209 */ /* 0x000fe20007810000 */
[----:B------:R-:W-:Y:S01]  /*1f10*/  SYNCS.ARRIVE.TRANS64.RED.A1T0 RZ, [UR6], RZ ;  /* 0x000000ffffff79a7 */ /* 0x000fe20008100406 */
[----:B------:R-:W-:Y:S02]  /*1f20*/  ISETP.GT.AND P1, PT, R5, 0x11, PT ;  /* 0x000000110500780c */ /* 0x000fe40003f24270 */
[----:B------:R-:W-:Y:S02]  /*1f30*/  FSEL R101, R34, -INF , P2 ;  /* 0xff80000022657808 */ /* 0x000fe40001000000 */
[----:B------:R-:W-:-:S02]  /*1f40*/  FMNMX.FTZ R0, R103, R0, !PT ;  /* 0x0000000067007209 */ /* 0x000fc40007810000 */
[----:B------:R-:W-:Y:S02]  /*1f50*/  ISETP.GT.AND P2, PT, R5, 0x18, PT ;  /* 0x000000180500780c */ /* 0x000fe40003f44270 */
[----:B------:R-:W-:Y:S02]  /*1f60*/  FSEL R99, R35, -INF , P1 ;  /* 0xff80000023637808 */ /* 0x000fe40000800000 */
[----:B------:R-:W-:Y:S02]  /*1f70*/  FMNMX.FTZ R0, R101, R0, !PT ;  /* 0x0000000065007209 */ /* 0x000fe40007810000 */
        /* <DEDUP_REMOVED lines=75> */
[----:B------:R-:W-:Y:S02]  /*2430*/  FSEL R87, R87, -INF , P1 ;  /* 0xff80000057577808 */ /* 0x000fe40000800000 */
[----:B------:R-:W-:-:S04]  /*2440*/  FMNMX.FTZ R0, R11, R0, !PT ;  /* 0x000000000b007209 */ /* 0x000fc80007810000 */
[----:B------:R-:W-:-:S05]  /*2450*/  FMNMX.FTZ R8, R87, R0, !PT ;  /* 0x0000000057087209 */ /* 0x000fca0007810000 */
[----:B------:R-:W0:Y:S02]  /*2460*/  SHFL.BFLY PT, R5, R8, 0x2, 0x1f ;  /* 0x0c401f0008057f89 */ /* 0x000e2400000e0000 */
[----:B0-----:R-:W-:-:S05]  /*2470*/  FMNMX.FTZ R10, R8, R5, !PT ;  /* 0x00000005080a7209 */ /* 0x001fca0007810000 */
[----:B------:R-:W0:Y:S02]  /*2480*/  SHFL.BFLY PT, R5, R10, 0x1, 0x1f ;  /* 0x0c201f000a057f89 */ /* 0x000e2400000e0000 */
[----:B0-----:R-:W-:Y:S01]  /*2490*/  FMNMX.FTZ R0, R10, R5, !PT ;  /* 0x000000050a007209 */ /* 0x001fe20007810000 */
[----:B------:R-:W-:-:S03]  /*24a0*/  VIADD R5, R4, -UR14 ;  /* 0x8000000e04057c36 */ /* 0x000fc60008000000 */
[C---:B------:R-:W-:Y:S01]  /*24b0*/  FSETP.NEU.FTZ.AND P1, PT, R0.reuse, -INF , PT ;  /* 0xff8000000000780b */ /* 0x040fe20003f3d000 */
[----:B------:R-:W-:-:S01]  /*24c0*/  FFMA.FTZ R12, R0, R109, -8 ;  /* 0xc1000000000c7423 */ /* 0x000fc2000001006d */
[----:B------:R-:W-:Y:S02]  /*24d0*/  VIADDMNMX R2, R6, R5, R2, PT ;  /* 0x0000000506027246 */ /* 0x000fe40003800102 */
[----:B------:R-:W-:Y:S02]  /*24e0*/  CS2R R108, SRZ ;  /* 0x00000000006c7805 */ /* 0x000fe4000001ff00 */
[----:B------:R-:W-:Y:S02]  /*24f0*/  FSEL R4, R12, RZ, P1 ;  /* 0x000000ff0c047208 */ /* 0x000fe40000800000 */
[C---:B------:R-:W-:Y:S02]  /*2500*/  ISETP.GT.AND P1, PT, R2.reuse, RZ, PT ;  /* 0x000000ff0200720c */ /* 0x040fe40003f24270 */
[----:B------:R-:W-:Y:S01]  /*2510*/  ISETP.GT.AND P2, PT, R2, 0x1, PT ;  /* 0x000000010200780c */ /* 0x000fe20003f44270 */
[----:B------:R-:W-:-:S01]  /*2520*/  FFMA.FTZ R6, R105, UR42, -R4 ;  /* 0x0000002a69067c23 */ /* 0x000fc20008010804 */
[----:B------:R-:W-:Y:S01]  /*2530*/  ISETP.GT.AND P3, PT, R2, 0x8, PT ;  /* 0x000000080200780c */ /* 0x000fe20003f64270 */
[----:B------:R-:W-:-:S01]  /*2540*/  FFMA.FTZ R26, R99, UR42, -R4 ;  /* 0x0000002a631a7c23 */ /* 0x000fc20008010804 */
[----:B------:R-:W-:Y:S01]  /*2550*/  FSEL R24, R24, -INF , P1 ;  /* 0xff80000018187808 */ /* 0x000fe20000800000 */
[----:B------:R-:W-:-:S01]  /*2560*/  FFMA.FTZ R46, R51, UR42, -R4 ;  /* 0x0000002a332e7c23 */ /* 0x000fc20008010804 */
[----:B------:R-:W-:Y:S01]  /*2570*/  FSEL R25, R25, -INF , P2 ;  /* 0xff80000019197808 */ /* 0x000fe20001000000 */
[----:B------:R-:W-:-:S01]  /*2580*/  FFMA.FTZ R5, R107, UR42, -R4 ;  /* 0x0000002a6b057c23 */ /* 0x000fc20008010804 */
[----:B------:R-:W-:Y:S01]  /*2590*/  ISETP.GT.AND P1, PT, R2, 0x9, PT ;  /* 0x000000090200780c */ /* 0x000fe20003f24270 */
[----:B------:R-:W-:-:S01]  /*25a0*/  FFMA.FTZ R7, R7, UR42, -R4 ;  /* 0x0000002a07077c23 */ /* 0x000fc20008010804 */
[----:B------:R-:W-:Y:S01]  /*25b0*/  FSEL R28, R28, -INF , P3 ;  /* 0xff8000001c1c7808 */ /* 0x000fe20001800000 */
[----:B------:R-:W-:Y:S01]  /*25c0*/  MUFU.EX2 R6, R6 ;  /* 0x0000000600067308 */ /* 0x000fe20000000800 */
[----:B------:R-:W-:Y:S01]  /*25d0*/  FMNMX.FTZ R105, R24, R25, !PT ;  /* 0x0000001918697209 */ /* 0x000fe20007810000 */
[--C-:B------:R-:W-:Y:S01]  /*25e0*/  FFMA.FTZ R10, R101, UR42, -R4.reuse ;  /* 0x0000002a650a7c23 */ /* 0x100fe20008010804 */
[----:B------:R-:W-:Y:S01]  /*25f0*/  ISETP.GT.AND P2, PT, R2, 0x10, PT ;  /* 0x000000100200780c */ /* 0x000fe20003f44270 */
[--C-:B------:R-:W-:Y:S01]  /*2600*/  FFMA.FTZ R62, R75, UR42, -R4.reuse ;  /* 0x0000002a4b3e7c23 */ /* 0x100fe20008010804 */
[----:B------:R-:W-:Y:S01]  /*2610*/  FSEL R29, R29, -INF , P1 ;  /* 0xff8000001d1d7808 */ /* 0x000fe20000800000 */
[--C-:B------:R-:W-:Y:S01]  /*2620*/  FFMA.FTZ R58, R71, UR42, -R4.reuse ;  /* 0x0000002a473a7c23 */ /* 0x100fe20008010804 */
[----:B------:R-:W-:Y:S01]  /*2630*/  FMNMX.FTZ R8, R28, R105, !PT ;  /* 0x000000691c087209 */ /* 0x000fe20007810000 */
[----:B------:R-:W-:Y:S01]  /*2640*/  MUFU.EX2 R5, R5 ;  /* 0x0000000500057308 */ /* 0x000fe20000000800 */
[----:B------:R-:W-:Y:S01]  /*2650*/  ISETP.GT.AND P1, PT, R2, 0x11, PT ;  /* 0x000000110200780c */ /* 0x000fe20003f24270 */
[--C-:B------:R-:W-:Y:S01]  /*2660*/  FFMA.FTZ R54, R63, UR42, -R4.reuse ;  /* 0x0000002a3f367c23 */ /* 0x100fe20008010804 */
[----:B------:R-:W-:Y:S01]  /*2670*/  FSEL R32, R32, -INF , P2 ;  /* 0xff80000020207808 */ /* 0x000fe20001000000 */
[--C-:B------:R-:W-:Y:S01]  /*2680*/  FFMA.FTZ R47, R47, UR42, -R4.reuse ;  /* 0x0000002a2f2f7c23 */ /* 0x100fe20008010804 */
[----:B------:R-:W-:Y:S01]  /*2690*/  FMNMX.FTZ R105, R29, R8, !PT ;  /* 0x000000081d697209 */ /* 0x000fe20007810000 */
[--C-:B------:R-:W-:Y:S01]  /*26a0*/  FFMA.FTZ R8, R103, UR42, -R4.reuse ;  /* 0x0000002a67087c23 */ /* 0x100fe20008010804 */
[----:B------:R-:W-:Y:S01]  /*26b0*/  ISETP.GT.AND P2, PT, R2, 0x18, PT ;  /* 0x000000180200780c */ /* 0x000fe20003f44270 */
[----:B------:R-:W-:Y:S01]  /*26c0*/  MUFU.EX2 R7, R7 ;  /* 0x0000000700077308 */ /* 0x000fe20000000800 */
[----:B------:R-:W-:Y:S01]  /*26d0*/  FSEL R12, R33, -INF , P1 ;  /* 0xff800000210c7808 */ /* 0x000fe20000800000 */
[--C-:B------:R-:W-:Y:S01]  /*26e0*/  FFMA.FTZ R39, R39, UR42, -R4.reuse ;  /* 0x0000002a27277c23 */ /* 0x100fe20008010804 */
[----:B------:R-:W-:Y:S01]  /*26f0*/  FMNMX.FTZ R105, R32, R105, !PT ;  /* 0x0000006920697209 */ /* 0x000fe20007810000 */
[--C-:B------:R-:W-:Y:S01]  /*2700*/  FFMA.FTZ R13, R13, UR42, -R4.reuse ;  /* 0x0000002a0d0d7c23 */ /* 0x100fe20008010804 */
[----:B------:R-:W-:Y:S01]  /*2710*/  ISETP.GT.AND P1, PT, R2, 0x19, PT ;  /* 0x000000190200780c */ /* 0x000fe20003f24270 */
[--C-:B------:R-:W-:Y:S01]  /*2720*/  FFMA.FTZ R50, R67, UR42, -R4.reuse ;  /* 0x0000002a43327c23 */ /* 0x100fe20008010804 */
[----:B------:R-:W-:Y:S01]  /*2730*/  FSEL R36, R36, -INF , P2 ;  /* 0xff80000024247808 */ /* 0x000fe20001000000 */
[----:B------:R-:W0:Y:S01]  /*2740*/  MUFU.EX2 R8, R8 ;  /* 0x0000000800087308 */ /* 0x000e220000000800 */
        /* <DEDUP_REMOVED lines=23> */
[----:B------:R1:W-:Y:S01]  /*28c0*/  MUFU.EX2 R33, R26 ;  /* 0x0000001a00217308 */ /* 0x0003e20000000800 */
[----:B------:R-:W-:Y:S01]  /*28d0*/  FMNMX.FTZ R99, R41, R14, !PT ;  /* 0x0000000e29637209 */ /* 0x000fe20007810000 */
[----:B------:R-:W-:Y:S01]  /*28e0*/  FFMA.FTZ R14, R97, UR42, -R4 ;  /* 0x0000002a610e7c23 */ /* 0x000fe20008010804 */
[----:B------:R-:W-:-:S02]  /*28f0*/  ISETP.GT.AND P2, PT, R2, 0x30, PT ;  /* 0x000000300200780c */ /* 0x000fc40003f44270 */
[----:B------:R-:W-:Y:S02]  /*2900*/  CS2R R106, SRZ ;  /* 0x00000000006a7805 */ /* 0x000fe4000001ff00 */
[----:B------:R-:W-:Y:S02]  /*2910*/  FSEL R45, R45, -INF , P1 ;  /* 0xff8000002d2d7808 */ /* 0x000fe40000800000 */
[----:B------:R-:W-:Y:S02]  /*2920*/  CS2R R104, SRZ ;  /* 0x0000000000687805 */ /* 0x000fe4000001ff00 */
[----:B------:R-:W-:Y:S01]  /*2930*/  FMNMX.FTZ R20, R44, R99, !PT ;  /* 0x000000632c147209 */ /* 0x000fe20007810000 */
[----:B------:R-:W-:Y:S01]  /*2940*/  MUFU.EX2 R14, R14 ;  /* 0x0000000e000e7308 */ /* 0x000fe20000000800 */
[----:B------:R-:W-:Y:S02]  /*2950*/  ISETP.GT.AND P1, PT, R2, 0x31, PT ;  /* 0x000000310200780c */ /* 0x000fe40003f24270 */
[----:B------:R-:W-:-:S02]  /*2960*/  CS2R R102, SRZ ;  /* 0x0000000000667805 */ /* 0x000fc4000001ff00 */
[----:B------:R-:W-:Y:S02]  /*2970*/  FSEL R48, R48, -INF , P2 ;  /* 0xff80000030307808 */ /* 0x000fe40001000000 */
[----:B------:R-:W-:Y:S02]  /*2980*/  CS2R R100, SRZ ;  /* 0x0000000000647805 */ /* 0x000fe4000001ff00 */
[----:B------:R-:W-:Y:S01]  /*2990*/  FMNMX.FTZ R97, R45, R20, !PT ;  /* 0x000000142d617209 */ /* 0x000fe20007810000 */
[--C-:B------:R-:W-:Y:S01]  /*29a0*/  FFMA.FTZ R20, R93, UR42, -R4.reuse ;  /* 0x0000002a5d147c23 */ /* 0x100fe20008010804 */
[----:B------:R-:W-:Y:S01]  /*29b0*/  ISETP.GT.AND P2, PT, R2, 0x38, PT ;  /* 0x000000380200780c */ /* 0x000fe20003f44270 */
[----:B------:R-:W-:Y:S01]  /*29c0*/  MUFU.EX2 R39, R39 ;  /* 0x0000002700277308 */ /* 0x000fe20000000800 */
[----:B-1----:R-:W-:Y:S01]  /*29d0*/  FSEL R26, R49, -INF , P1 ;  /* 0xff800000311a7808 */ /* 0x002fe20000800000 */
[----:B------:R-:W-:Y:S01]  /*29e0*/  FFMA.FTZ R49, R95, UR42, -R4 ;  /* 0x0000002a5f317c23 */ /* 0x000fe20008010804 */
[----:B------:R-:W-:-:S02]  /*29f0*/  FMNMX.FTZ R97, R48, R97, !PT ;  /* 0x0000006130617209 */ /* 0x000fc40007810000 */
[----:B------:R-:W-:Y:S02]  /*2a00*/  CS2R R98, SRZ ;  /* 0x0000000000627805 */ /* 0x000fe4000001ff00 */
[----:B------:R-:W-:Y:S02]  /*2a10*/  ISETP.GT.AND P1, PT, R2, 0x39, PT ;  /* 0x000000390200780c */ /* 0x000fe40003f24270 */
[----:B------:R-:W-:Y:S02]  /*2a20*/  CS2R R94, SRZ ;  /* 0x00000000005e7805 */ /* 0x000fe4000001ff00 */
[----:B------:R-:W-:Y:S01]  /*2a30*/  FSEL R52, R52, -INF , P2 ;  /* 0xff80000034347808 */ /* 0x000fe20001000000 */
[----:B------:R-:W1:Y:S01]  /*2a40*/  MUFU.EX2 R49, R49 ;  /* 0x0000003100317308 */ /* 0x000e620000000800 */
[----:B------:R-:W-:Y:S02]  /*2a50*/  FMNMX.FTZ R97, R26, R97, !PT ;  /* 0x000000611a617209 */ /* 0x000fe40007810000 */
[----:B------:R-:W-:-:S02]  /*2a60*/  CS2R R92, SRZ ;  /* 0x00000000005c7805 */ /* 0x000fc4000001ff00 */
[----:B------:R-:W-:Y:S02]  /*2a70*/  ISETP.GT.AND P2, PT, R2, 0x40, PT ;  /* 0x000000400200780c */ /* 0x000fe40003f44270 */
[----:B------:R-:W-:Y:S01]  /*2a80*/  FSEL R30, R53, -INF , P1 ;  /* 0xff800000351e7808 */ /* 0x000fe20000800000 */
[----:B------:R-:W-:-:S01]  /*2a90*/  FFMA.FTZ R53, R91, UR42, -R4 ;  /* 0x0000002a5b357c23 */ /* 0x000fc20008010804 */
[----:B------:R-:W-:Y:S01]  /*2aa0*/  FMNMX.FTZ R97, R52, R97, !PT ;  /* 0x0000006134617209 */ /* 0x000fe20007810000 */
[----:B------:R-:W-:Y:S01]  /*2ab0*/  MUFU.EX2 R20, R20 ;  /* 0x0000001400147308 */ /* 0x000fe20000000800 */
[----:B------:R-:W-:Y:S02]  /*2ac0*/  ISETP.GT.AND P1, PT, R2, 0x41, PT ;  /* 0x000000410200780c */ /* 0x000fe40003f24270 */
[----:B------:R-:W-:Y:S02]  /*2ad0*/  FSEL R56, R56, -INF , P2 ;  /* 0xff80000038387808 */ /* 0x000fe40001000000 */
[----:B------:R-:W-:-:S02]  /*2ae0*/  FMNMX.FTZ R97, R30, R97, !PT ;  /* 0x000000611e617209 */ /* 0x000fc40007810000 */
[----:B------:R-:W-:Y:S01]  /*2af0*/  ISETP.GT.AND P2, PT, R2, 0x48, PT ;  /* 0x000000480200780c */ /* 0x000fe20003f44270 */
[----:B------:R-:W-:Y:S01]  /*2b00*/  MUFU.EX2 R53, R53 ;  /* 0x0000003500357308 */ /* 0x000fe20000000800 */
[----:B------:R-:W-:Y:S02]  /*2b10*/  FSEL R57, R57, -INF , P1 ;  /* 0xff80000039397808 */ /* 0x000fe40000800000 */
[----:B------:R-:W-:Y:S02]  /*2b20*/  FMNMX.FTZ R34, R56, R97, !PT ;  /* 0x0000006138227209 */ /* 0x000fe40007810000 */
[----:B------:R-:W-:Y:S02]  /*2b30*/  CS2R R96, SRZ ;  /* 0x0000000000607805 */ /* 0x000fe4000001ff00 */
[----:B------:R-:W-:Y:S02]  /*2b40*/  ISETP.GT.AND P1, PT, R2, 0x49, PT ;  /* 0x000000490200780c */ /* 0x000fe40003f24270 */
[----:B------:R-:W-:Y:S01]  /*2b50*/  FSEL R60, R60, -INF , P2 ;  /* 0xff8000003c3c7808 */ /* 0x000fe20001000000 */
[----:B------:R-:W-:Y:S01]  /*2b60*/  MUFU.EX2 R13, R13 ;  /* 0x0000000d000d7308 */ /* 0x000fe20000000800 */
[----:B------:R-:W-:Y:S01]  /*2b70*/  FMNMX.FTZ R91, R57, R34, !PT ;  /* 0x00000022395b7209 */ /* 0x000fe20007810000 */
[----:B------:R-:W-:Y:S01]  /*2b80*/  FFMA.FTZ R34, R89, UR42, -R4 ;  /* 0x0000002a59227c23 */ /* 0x000fe20008010804 */
[----:B------:R-:W-:-:S02]  /*2b90*/  ISETP.GT.AND P2, PT, R2, 0x50, PT ;  /* 0x000000500200780c */ /* 0x000fc40003f44270 */
[----:B------:R-:W-:Y:S02]  /*2ba0*/  FSEL R61, R61, -INF , P1 ;  /* 0xff8000003d3d7808 */ /* 0x000fe40000800000 */
[----:B------:R-:W-:Y:S01]  /*2bb0*/  FMNMX.FTZ R38, R60, R91, !PT ;  /* 0x0000005b3c267209 */ /* 0x000fe20007810000 */
[----:B------:R-:W-:Y:S01]  /*2bc0*/  MUFU.EX2 R34, R34 ;  /* 0x0000002200227308 */ /* 0x000fe20000000800 */
[----:B------:R-:W-:Y:S02]  /*2bd0*/  ISETP.GT.AND P1, PT, R2, 0x51, PT ;  /* 0x000000510200780c */ /* 0x000fe40003f24270 */
[----:B------:R-:W-:Y:S02]  /*2be0*/  CS2R R90, SRZ ;  /* 0x00000000005a7805 */ /* 0x000fe4000001ff00 */
[----:B------:R-:W-:Y:S02]  /*2bf0*/  FSEL R64, R64, -INF , P2 ;  /* 0xff80000040407808 */ /* 0x000fe40001000000 */
[----:B------:R-:W-:-:S02]  /*2c00*/  FMNMX.FTZ R89, R61, R38, !PT ;  /* 0x000000263d597209 */ /* 0x000fc40007810000 */
[----:B------:R-:W-:Y:S01]  /*2c10*/  ISETP.GT.AND P2, PT, R2, 0x58, PT ;  /* 0x000000580200780c */ /* 0x000fe20003f44270 */
[----:B------:R-:W-:Y:S01]  /*2c20*/  MUFU.EX2 R27, R27 ;  /* 0x0000001b001b7308 */ /* 0x000fe20000000800 */
[----:B------:R-:W-:Y:S02]  /*2c30*/  FSEL R65, R65, -INF , P1 ;  /* 0xff80000041417808 */ /* 0x000fe40000800000 */
[----:B------:R-:W-:Y:S02]  /*2c40*/  FMNMX.FTZ R38, R64, R89, !PT ;  /* 0x0000005940267209 */ /* 0x000fe40007810000 */
        /* <DEDUP_REMOVED lines=19> */
[----:B------:R2:W-:Y:S01]  /*2d80*/  MUFU.EX2 R43, R46 ;  /* 0x0000002e002b7308 */ /* 0x0005e20000000800 */
[----:B------:R-:W-:-:S02]  /*2d90*/  FMNMX.FTZ R51, R73, R42, !PT ;  /* 0x0000002a49337209 */ /* 0x000fc40007810000 */
[----:B------:R-:W-:Y:S02]  /*2da0*/  ISETP.GT.AND P2, PT, R2, 0x70, PT ;  /* 0x000000700200780c */ /* 0x000fe40003f44270 */
[----:B------:R-:W-:Y:S02]  /*2db0*/  FSEL R77, R77, -INF , P1 ;  /* 0xff8000004d4d7808 */ /* 0x000fe40000800000 */
[----:B------:R-:W-:Y:S01]  /*2dc0*/  FMNMX.FTZ R42, R76, R51, !PT ;  /* 0x000000334c2a7209 */ /* 0x000fe20007810000 */
[----:B------:R-:W-:Y:S01]  /*2dd0*/  MUFU.EX2 R50, R50 ;  /* 0x0000003200327308 */ /* 0x000fe20000000800 */
[----:B------:R-:W-:Y:S02]  /*2de0*/  ISETP.GT.AND P1, PT, R2, 0x71, PT ;  /* 0x000000710200780c */ /* 0x000fe40003f24270 */
[----:B------:R-:W-:Y:S02]  /*2df0*/  FSEL R80, R80, -INF , P2 ;  /* 0xff80000050507808 */ /* 0x000fe40001000000 */
[----:B------:R-:W-:Y:S01]  /*2e00*/  FMNMX.FTZ R51, R77, R42, !PT ;  /* 0x0000002a4d337209 */ /* 0x000fe20007810000 */
[----:B------:R-:W-:Y:S01]  /*2e10*/  FFMA.FTZ R42, R55, UR42, -R4 ;  /* 0x0000002a372a7c23 */ /* 0x000fe20008010804 */
[----:B------:R-:W-:Y:S01]  /*2e20*/  ISETP.GT.AND P2, PT, R2, 0x78, PT ;  /* 0x000000780200780c */ /* 0x000fe20003f44270 */
[----:B------:R-:W-:Y:S01]  /*2e30*/  MUFU.EX2 R21, R21 ;  /* 0x0000001500157308 */ /* 0x000fe20000000800 */
[----:B------:R-:W-:-:S02]  /*2e40*/  FSEL R81, R81, -INF , P1 ;  /* 0xff80000051517808 */ /* 0x000fc40000800000 */
[----:B--2---:R-:W-:Y:S02]  /*2e50*/  FMNMX.FTZ R46, R80, R51, !PT ;  /* 0x00000033502e7209 */ /* 0x004fe40007810000 */
[----:B------:R-:W-:Y:S02]  /*2e60*/  ISETP.GT.AND P1, PT, R2, 0x79, PT ;  /* 0x000000790200780c */ /* 0x000fe40003f24270 */
[----:B------:R-:W-:Y:S01]  /*2e70*/  FSEL R84, R84, -INF , P2 ;  /* 0xff80000054547808 */ /* 0x000fe20001000000 */
[----:B------:R-:W-:Y:S01]  /*2e80*/  MUFU.EX2 R42, R42 ;  /* 0x0000002a002a7308 */ /* 0x000fe20000000800 */
[----:B------:R-:W-:Y:S01]  /*2e90*/  FMNMX.FTZ R51, R81, R46, !PT ;  /* 0x0000002e51337209 */ /* 0x000fe20007810000 */
[--C-:B------:R-:W-:Y:S01]  /*2ea0*/  FFMA.FTZ R46, R59, UR42, -R4.reuse ;  /* 0x0000002a3b2e7c23 */ /* 0x100fe20008010804 */
[----:B------:R-:W-:Y:S01]  /*2eb0*/  FSEL R85, R85, -INF , P1 ;  /* 0xff80000055557808 */ /* 0x000fe20000800000 */
[----:B------:R-:W-:Y:S01]  /*2ec0*/  FFMA.FTZ R4, R87, UR42, -R4 ;  /* 0x0000002a57047c23 */ /* 0x000fe20008010804 */
[----:B------:R-:W-:-:S02]  /*2ed0*/  FMNMX.FTZ R2, R84, R51, !PT ;  /* 0x0000003354027209 */ /* 0x000fc40007810000 */
[----:B0-----:R-:W-:Y:S01]  /*2ee0*/  F2FP.SATFINITE.E4M3.F32.PACK_AB_MERGE_C R149, R8, R7, RZ ;  /* 0x000000070895723e */ /* 0x001fe200048070ff */
[----:B------:R-:W-:Y:S01]  /*2ef0*/  MUFU.EX2 R46, R46 ;  /* 0x0000002e002e7308 */ /* 0x000fe20000000800 */
[----:B------:R-:W-:Y:S02]  /*2f00*/  FMNMX.FTZ R2, R85, R2, !PT ;  /* 0x0000000255027209 */ /* 0x000fe40007810000 */
[----:B-1----:R-:W-:Y:S02]  /*2f10*/  F2FP.SATFINITE.E4M3.F32.PACK_AB_MERGE_C R151, R49, R14, RZ ;  /* 0x0000000e3197723e */ /* 0x002fe400048070ff */
[----:B------:R-:W-:Y:S01]  /*2f20*/  F2FP.SATFINITE.E4M3.F32.PACK_AB_MERGE_C R149, R6, R5, R149 ;  /* 0x000000050695723e */ /* 0x000fe20004807095 */
[----:B------:R-:W0:Y:S01]  /*2f30*/  SHFL.BFLY PT, R51, R2, 0x2, 0x1f ;  /* 0x0c401f0002337f89 */ /* 0x000e2200000e0000 */
[----:B------:R-:W-:Y:S01]  /*2f40*/  F2FP.SATFINITE.E4M3.F32.PACK_AB_MERGE_C R151, R33, R10, R151 ;  /* 0x0000000a2197723e */ /* 0x000fe20004807097 */
        /* <DEDUP_REMOVED lines=10> */
[----:B------:R-:W-:-:S03]  /*2ff0*/  IMAD.U32 R51, RZ, RZ, UR42 ;  /* 0x0000002aff337e24 */ /* 0x000fc6000f8e00ff */
        /* <DEDUP_REMOVED lines=15> */
[----:B------:R-:W-:Y:S01]  /*30f0*/  FFMA.FTZ R12, R40, UR42, -R51 ;  /* 0x0000002a280c7c23 */ /* 0x000fe20008010833 */
[----:B------:R-:W-:-:S01]  /*3100*/  FADD.FTZ R48, R5, R6 ;  /* 0x0000000605307221 */ /* 0x000fc20000010000 */
[--C-:B------:R-:W-:Y:S01]  /*3110*/  FFMA.FTZ R59, R37, UR42, -R51.reuse ;  /* 0x0000002a253b7c23 */ /* 0x100fe20008010833 */
[----:B------:R-:W-:-:S01]  /*3120*/  FFMA.FTZ R45, R45, UR42, -R51 ;  /* 0x0000002a2d2d7c23 */ /* 0x000fc20008010833 */
[----:B------:R-:W-:Y:S01]  /*3130*/  FFMA.FTZ R37, R41, UR42, -R51 ;  /* 0x0000002a29257c23 */ /* 0x000fe20008010833 */
[----:B------:R-:W-:-:S01]  /*3140*/  FADD.FTZ R75, R7, R48 ;  /* 0x00000030074b7221 */ /* 0x000fc20000010000 */
[----:B------:R-:W0:Y:S01]  /*3150*/  MUFU.EX2 R25, R25 ;  /* 0x0000001900197308 */ /* 0x000e220000000800 */
[----:B------:R-:W-:-:S01]  /*3160*/  FFMA.FTZ R44, R44, UR42, -R51 ;  /* 0x0000002a2c2c7c23 */ /* 0x000fc20008010833 */
[----:B------:R-:W-:Y:S01]  /*3170*/  FFMA.FTZ R41, R26, UR42, -R51 ;  /* 0x0000002a1a297c23 */ /* 0x000fe20008010833 */
[----:B------:R-:W-:-:S01]  /*3180*/  FADD.FTZ R75, R8, R75 ;  /* 0x0000004b084b7221 */ /* 0x000fc20000010000 */
[--C-:B------:R-:W-:Y:S01]  /*3190*/  FFMA.FTZ R52, R52, UR42, -R51.reuse ;  /* 0x0000002a34347c23 */ /* 0x100fe20008010833 */
[----:B------:R-:W-:-:S01]  /*31a0*/  FFMA.FTZ R30, R30, UR42, -R51 ;  /* 0x0000002a1e1e7c23 */ /* 0x000fc20008010833 */
[----:B------:R-:W-:Y:S01]  /*31b0*/  FFMA.FTZ R26, R56, UR42, -R51 ;  /* 0x0000002a381a7c23 */ /* 0x000fe20008010833 */
[----:B------:R-:W-:-:S01]  /*31c0*/  FADD.FTZ R48, R10, R75 ;  /* 0x0000004b0a307221 */ /* 0x000fc20000010000 */
        /* <DEDUP_REMOVED lines=9> */
[----:B0-----:R-:W-:-:S01]  /*3260*/  FADD.FTZ R40, R24, R25 ;  /* 0x0000001918287221 */ /* 0x001fc20000010000 */
[--C-:B------:R-:W-:Y:S01]  /*3270*/  FFMA.FTZ R77, R77, UR42, -R51.reuse ;  /* 0x0000002a4d4d7c23 */ /* 0x100fe20008010833 */
[----:B------:R-:W-:-:S01]  /*3280*/  FFMA.FTZ R80, R80, UR42, -R51 ;  /* 0x0000002a50507c23 */ /* 0x000fc20008010833 */
[--C-:B------:R-:W-:Y:S01]  /*3290*/  FFMA.FTZ R81, R81, UR42, -R51.reuse ;  /* 0x0000002a51517c23 */ /* 0x100fe20008010833 */
[----:B------:R-:W-:-:S03]  /*32a0*/  FFMA.FTZ R84, R84, UR42, -R51 ;  /* 0x0000002a54547c23 */ /* 0x000fc60008010833 */
        /* <DEDUP_REMOVED lines=11> */
[----:B--2---:R-:W-:-:S01]  /*3360*/  FADD.FTZ R40, R36, R3 ;  /* 0x0000000324287221 */ /* 0x004fc20000010000 */
[----:B------:R-:W-:-:S06]  /*3370*/  FFMA.FTZ R3, R72, UR42, -R51 ;  /* 0x0000002a48037c23 */ /* 0x000fcc0008010833 */
[----:B------:R2:W-:Y:S01]  /*3380*/  MUFU.EX2 R63, R45 ;  /* 0x0000002d003f7308 */ /* 0x0005e20000000800 */
[----:B0-----:R-:W-:-:S04]  /*3390*/  F2FP.SATFINITE.E4M3.F32.PACK_AB_MERGE_C R150, R59, R36, RZ ;  /* 0x000000243b96723e */ /* 0x001fc800048070ff */
[----:B------:R-:W-:-:S03]  /*33a0*/  F2FP.SATFINITE.E4M3.F32.PACK_AB_MERGE_C R150, R29, R28, R150 ;  /* 0x0000001c1d96723e */ /* 0x000fc60004807096 */
[----:B------:R-:W0:Y:S01]  /*33b0*/  MUFU.EX2 R37, R37 ;  /* 0x0000002500257308 */ /* 0x000e220000000800 */
[----:B--2---:R-:W-:-:S01]  /*33c0*/  FFMA.FTZ R45, R57, UR42, -R51 ;  /* 0x0000002a392d7c23 */ /* 0x004fc20008010833 */
[----:B------:R-:W-:Y:S01]  /*33d0*/  FFMA.FTZ R57, R65, UR42, -R51 ;  /* 0x0000002a41397c23 */ /* 0x000fe20008010833 */
[----:B------:R-:W-:-:S01]  /*33e0*/  FADD.FTZ R65, R33, R48 ;  /* 0x0000003021417221 */ /* 0x000fc20000010000 */
[----:B------:R-:W-:-:S03]  /*33f0*/  FFMA.FTZ R51, R85, UR42, -R51 ;  /* 0x0000002a55337c23 */ /* 0x000fc60008010833 */
[----:B------:R-:W-:Y:S01]  /*3400*/  FADD.FTZ R48, R14, R65 ;  /* 0x000000410e307221 */ /* 0x000fe20000010000 */
[----:B------:R-:W2:Y:S01]  /*3410*/  MUFU.EX2 R44, R44 ;  /* 0x0000002c002c7308 */ /* 0x000ea20000000800 */
[----:B------:R-:W-:-:S02]  /*3420*/  FADD.FTZ R65, R59, R40 ;  /* 0x000000283b417221 */ /* 0x000fc40000010000 */
[----:B------:R-:W-:Y:S02]  /*3430*/  FADD.FTZ R71, R49, R48 ;  /* 0x0000003031477221 */ /* 0x000fe40000010000 */
[----:B-1----:R-:W-:-:S02]  /*3440*/  FADD.FTZ R40, R12, R65 ;  /* 0x000000410c287221 */ /* 0x002fc40000010000 */
[----:B------:R-:W-:Y:S01]  /*3450*/  FADD.FTZ R48, R20, R71 ;  /* 0x0000004714307221 */ /* 0x000fe20000010000 */
[----:B------:R-:W1:Y:S01]  /*3460*/  MUFU.EX2 R32, R32 ;  /* 0x0000002000207308 */ /* 0x000e620000000800 */
[----:B0-----:R-:W-:-:S02]  /*3470*/  FADD.FTZ R65, R37, R40 ;  /* 0x0000002825417221 */ /* 0x001fc40000010000 */
[----:B------:R-:W-:-:S04]  /*3480*/  FADD.FTZ R71, R53, R48 ;  /* 0x0000003035477221 */ /* 0x000fc80000010000 */
[----:B------:R-:W-:Y:S01]  /*3490*/  FADD.FTZ R48, R34, R71 ;  /* 0x0000004722307221 */ /* 0x000fe20000010000 */
[----:B------:R-:W0:Y:S01]  /*34a0*/  MUFU.EX2 R41, R41 ;  /* 0x0000002900297308 */ /* 0x000e220000000800 */
[----:B--2---:R-:W-:-:S01]  /*34b0*/  FADD.FTZ R40, R44, R65 ;  /* 0x000000412c287221 */ /* 0x004fc20000010000 */
[C---:B------:R-:W-:Y:S01]  /*34c0*/  F2FP.SATFINITE.E4M3.F32.PACK_AB_MERGE_C R34, R47.reuse, R34, RZ ;  /* 0x000000222f22723e */ /* 0x040fe200048070ff */
[----:B------:R-:W-:-:S01]  /*34d0*/  FADD.FTZ R71, R47, R48 ;  /* 0x000000302f477221 */ /* 0x000fc20000010000 */
[C---:B------:R-:W-:Y:S01]  /*34e0*/  F2FP.SATFINITE.E4M3.F32.PACK_AB_MERGE_C R44, R63.reuse, R44, RZ ;  /* 0x0000002c3f2c723e */ /* 0x040fe200048070ff */
[----:B------:R-:W-:-:S01]  /*34f0*/  FADD.FTZ R65, R63, R40 ;  /* 0x000000283f417221 */ /* 0x000fc20000010000 */
[----:B------:R-:W-:Y:S01]  /*3500*/  F2FP.SATFINITE.E4M3.F32.PACK_AB_MERGE_C R145, R53, R20, R34 ;  /* 0x000000143591723e */ /* 0x000fe20004807022 */
[----:B------:R-:W-:-:S01]  /*3510*/  FADD.FTZ R48, R38, R71 ;  /* 0x0000004726307221 */ /* 0x000fc20000010000 */
[----:B------:R-:W2:Y:S01]  /*3520*/  MUFU.EX2 R52, R52 ;  /* 0x0000003400347308 */ /* 0x000ea20000000800 */
[----:B-1----:R-:W-:-:S01]  /*3530*/  FADD.FTZ R8, R32, R65 ;  /* 0x0000004120087221 */ /* 0x002fc20000010000 */
[----:B------:R-:W-:Y:S01]  /*3540*/  F2FP.SATFINITE.E4M3.F32.PACK_AB_MERGE_C R144, R37, R12, R44 ;  /* 0x0000000c2590723e */ /* 0x000fe2000480702c */
[----:B------:R-:W-:-:S04]  /*3550*/  FADD.FTZ R48, R43, R48 ;  /* 0x000000302b307221 */ /* 0x000fc80000010000 */
[----:B------:R-:W-:Y:S01]  /*3560*/  FADD.FTZ R49, R39, R48 ;  /* 0x0000003027317221 */ /* 0x000fe20000010000 */
[----:B------:R-:W1:Y:S01]  /*3570*/  MUFU.EX2 R67, R30 ;  /* 0x0000001e00437308 */ /* 0x000e620000000800 */
[----:B0-----:R-:W-:-:S01]  /*3580*/  FADD.FTZ R7, R41, R8 ;  /* 0x0000000829077221 */ /* 0x001fc20000010000 */
[C---:B------:R-:W-:Y:S01]  /*3590*/  F2FP.SATFINITE.E4M3.F32.PACK_AB_MERGE_C R39, R42.reuse, R39, RZ ;  /* 0x000000272a27723e */ /* 0x040fe200048070ff */
[----:B------:R-:W-:-:S03]  /*35a0*/  FADD.FTZ R14, R42, R49 ;  /* 0x000000312a0e7221 */ /* 0x000fc60000010000 */
[----:B------:R-:W-:Y:S01]  /*35b0*/  F2FP.SATFINITE.E4M3.F32.PACK_AB_MERGE_C R147, R43, R38, R39 ;  /* 0x000000262b93723e */ /* 0x000fe20004807027 */
[----:B------:R-:W-:-:S01]  /*35c0*/  FADD.FTZ R47, R13, R14 ;  /* 0x0000000e0d2f7221 */ /* 0x000fc20000010000 */
[----:B------:R-:W0:Y:S01]  /*35d0*/  MUFU.EX2 R26, R26 ;  /* 0x0000001a001a7308 */ /* 0x000e220000000800 */
[----:B--2---:R-:W-:-:S02]  /*35e0*/  FADD.FTZ R8, R52, R7 ;  /* 0x0000000734087221 */ /* 0x004fc40000010000 */
[----:B------:R-:W-:-:S05]  /*35f0*/  FADD.FTZ R14, R46, R47 ;  /* 0x0000002f2e0e7221 */ /* 0x000fca0000010000 */
[----:B------:R-:W2:Y:S01]  /*3600*/  MUFU.EX2 R45, R45 ;  /* 0x0000002d002d7308 */ /* 0x000ea20000000800 */
[----:B-1----:R-:W-:-:S01]  /*3610*/  FADD.FTZ R7, R67, R8 ;  /* 0x0000000843077221 */ /* 0x002fc20000010000 */
[----:B------:R-:W-:-:S04]  /*3620*/  F2FP.SATFINITE.E4M3.F32.PACK_AB_MERGE_C R52, R67, R52, RZ ;  /* 0x000000344334723e */ /* 0x000fc800048070ff */
[----:B------:R-:W-:Y:S02]  /*3630*/  F2FP.SATFINITE.E4M3.F32.PACK_AB_MERGE_C R146, R41, R32, R52 ;  /* 0x000000202992723e */ /* 0x000fe40004807034 */
[----:B------:R-:W1:Y:S01]  /*3640*/  MUFU.EX2 R60, R60 ;  /* 0x0000003c003c7308 */ /* 0x000e620000000800 */
[----:B0-----:R-:W-:-:S01]  /*3650*/  FADD.FTZ R8, R26, R7 ;  /* 0x000000071a087221 */ /* 0x001fc20000010000 */
[----:B------:R-:W-:Y:S01]  /*3660*/  FADD.FTZ R7, R27, R14 ;  /* 0x0000000e1b077221 */ /* 0x000fe20000010000 */
[----:B------:R-:W-:-:S03]  /*3670*/  F2FP.SATFINITE.E4M3.F32.PACK_AB_MERGE_C R27, R54, R27, RZ ;  /* 0x0000001b361b723e */ /* 0x000fc600048070ff */
[----:B------:R-:W-:Y:S01]  /*3680*/  FADD.FTZ R54, R54, R7 ;  /* 0x0000000736367221 */ /* 0x000fe20000010000 */
[----:B------:R-:W-:Y:S01]  /*3690*/  F2FP.SATFINITE.E4M3.F32.PACK_AB_MERGE_C R141, R46, R13, R27 ;  /* 0x0000000d2e8d723e */ /* 0x000fe2000480701b */
[----:B------:R-:W0:Y:S01]  /*36a0*/  MUFU.EX2 R61, R61 ;  /* 0x0000003d003d7308 */ /* 0x000e220000000800 */
[----:B--2---:R-:W-:-:S07]  /*36b0*/  FADD.FTZ R5, R45, R8 ;  /* 0x000000082d057221 */ /* 0x004fce0000010000 */
[----:B------:R-:W2:Y:S01]  /*36c0*/  MUFU.EX2 R30, R64 ;  /* 0x00000040001e7308 */ /* 0x000ea20000000800 */
[----:B-1----:R-:W-:-:S01]  /*36d0*/  FADD.FTZ R6, R60, R5 ;  /* 0x000000053c067221 */ /* 0x002fc20000010000 */
[----:B------:R-:W-:-:S04]  /*36e0*/  FADD.FTZ R5, R35, R54 ;  /* 0x0000003623057221 */ /* 0x000fc80000010000 */
[----:B------:R-:W-:Y:S02]  /*36f0*/  FADD.FTZ R8, R50, R5 ;  /* 0x0000000532087221 */ /* 0x000fe40000010000 */
[----:B------:R-:W1:Y:S01]  /*3700*/  MUFU.EX2 R57, R57 ;  /* 0x0000003900397308 */ /* 0x000e620000000800 */
[C---:B0-----:R-:W-:Y:S01]  /*3710*/  F2FP.SATFINITE.E4M3.F32.PACK_AB_MERGE_C R60, R61.reuse, R60, RZ ;  /* 0x0000003c3d3c723e */ /* 0x041fe200048070ff */
[----:B------:R-:W-:Y:S01]  /*3720*/  FADD.FTZ R61, R61, R6 ;  /* 0x000000063d3d7221 */ /* 0x000fe20000010000 */
[----:B------:R-:W-:-:S01]  /*3730*/  FADD.FTZ R7, R21, R8 ;  /* 0x0000000815077221 */ /* 0x000fc20000010000 */
[C---:B------:R-:W-:Y:S02]  /*3740*/  F2FP.SATFINITE.E4M3.F32.PACK_AB_MERGE_C R21, R58.reuse, R21, RZ ;  /* 0x000000153a15723e */ /* 0x040fe400048070ff */
[----:B------:R-:W-:Y:S01]  /*3750*/  F2FP.SATFINITE.E4M3.F32.PACK_AB_MERGE_C R140, R45, R26, R60 ;  /* 0x0000001a2d8c723e */ /* 0x000fe2000480703c */
[----:B------:R-:W-:Y:S01]  /*3760*/  FADD.FTZ R58, R58, R7 ;  /* 0x000000073a3a7221 */ /* 0x000fe20000010000 */
[----:B------:R-:W0:Y:S01]  /*3770*/  MUFU.EX2 R68, R68 ;  /* 0x0000004400447308 */ /* 0x000e220000000800 */
[----:B--2---:R-:W-:-:S01]  /*3780*/  FADD.FTZ R6, R30, R61 ;  /* 0x0000003d1e067221 */ /* 0x004fc20000010000 */
[----:B------:R-:W-:Y:S01]  /*3790*/  F2FP.SATFINITE.E4M3.F32.PACK_AB_MERGE_C R143, R50, R35, R21 ;  /* 0x00000023328f723e */ /* 0x000fe20004807015 */
[----:B------:R-:W-:-:S05]  /*37a0*/  FADD.FTZ R7, R31, R58 ;  /* 0x0000003a1f077221 */ /* 0x000fca0000010000 */
[----:B------:R-:W2:Y:S01]  /*37b0*/  MUFU.EX2 R69, R69 ;  /* 0x0000004500457308 */ /* 0x000ea20000000800 */
[----:B-1----:R-:W-:-:S07]  /*37c0*/  FADD.FTZ R5, R57, R6 ;  /* 0x0000000639057221 */ /* 0x002fce0000010000 */
[----:B------:R-:W1:Y:S01]  /*37d0*/  MUFU.EX2 R3, R3 ;  /* 0x0000000300037308 */ /* 0x000e620000000800 */
[----:B0-----:R-:W-:-:S07]  /*37e0*/  FADD.FTZ R6, R68, R5 ;  /* 0x0000000544067221 */ /* 0x001fce0000010000 */
[----:B------:R-:W0:Y:S01]  /*37f0*/  MUFU.EX2 R40, R73 ;  /* 0x0000004900287308 */ /* 0x000e220000000800 */
[----:B--2---:R-:W-:-:S01]  /*3800*/  FADD.FTZ R6, R69, R6 ;  /* 0x0000000645067221 */ /* 0x004fc20000010000 */
[----:B------:R-:W-:-:S04]  /*3810*/  F2FP.SATFINITE.E4M3.F32.PACK_AB_MERGE_C R68, R69, R68, RZ ;  /* 0x000000444544723e */ /* 0x000fc800048070ff */
[----:B------:R-:W-:Y:S02]  /*3820*/  F2FP.SATFINITE.E4M3.F32.PACK_AB_MERGE_C R142, R57, R30, R68 ;  /* 0x0000001e398e723e */ /* 0x000fe40004807044 */
[----:B------:R-:W2:Y:S01]  /*3830*/  MUFU.EX2 R76, R76 ;  /* 0x0000004c004c7308 */ /* 0x000ea20000000800 */
[----:B-1----:R-:W-:-:S01]  /*3840*/  FADD.FTZ R5, R3, R6 ;  /* 0x0000000603057221 */ /* 0x002fc20000010000 */
[----:B------:R-:W-:-:S04]  /*3850*/  FADD.FTZ R6, R62, R7 ;  /* 0x000000073e067221 */ /* 0x000fc80000010000 */
[----:B------:R-:W-:Y:S01]  /*3860*/  FADD.FTZ R7, R15, R6 ;  /* 0x000000060f077221 */ /* 0x000fe20000010000 */
[----:B------:R-:W-:Y:S01]  /*3870*/  F2FP.SATFINITE.E4M3.F32.PACK_AB_MERGE_C R15, R66, R15, RZ ;  /* 0x0000000f420f723e */ /* 0x000fe200048070ff */
[----:B------:R-:W1:Y:S01]  /*3880*/  MUFU.EX2 R77, R77 ;  /* 0x0000004d004d7308 */ /* 0x000e620000000800 */
[----:B0-----:R-:W-:-:S01]  /*3890*/  FADD.FTZ R5, R40, R5 ;  /* 0x0000000528057221 */ /* 0x001fc20000010000 */
[----:B------:R-:W-:Y:S01]  /*38a0*/  FADD.FTZ R66, R66, R7 ;  /* 0x0000000742427221 */ /* 0x000fe20000010000 */
[----:B------:R-:W-:-:S05]  /*38b0*/  F2FP.SATFINITE.E4M3.F32.PACK_AB_MERGE_C R137, R62, R31, R15 ;  /* 0x0000001f3e89723e */ /* 0x000fca000480700f */
[----:B------:R-:W0:Y:S01]  /*38c0*/  MUFU.EX2 R80, R80 ;  /* 0x0000005000507308 */ /* 0x000e220000000800 */
[----:B--2---:R-:W-:-:S01]  /*38d0*/  FADD.FTZ R6, R76, R5 ;  /* 0x000000054c067221 */ /* 0x004fc20000010000 */
[----:B------:R-:W-:-:S04]  /*38e0*/  FADD.FTZ R5, R9, R66 ;  /* 0x0000004209057221 */ /* 0x000fc80000010000 */
[----:B------:R-:W-:Y:S02]  /*38f0*/  FADD.FTZ R8, R70, R5 ;  /* 0x0000000546087221 */ /* 0x000fe40000010000 */
[----:B------:R-:W2:Y:S01]  /*3900*/  MUFU.EX2 R81, R81 ;  /* 0x0000005100517308 */ /* 0x000ea20000000800 */
[C---:B-1----:R-:W-:Y:S01]  /*3910*/  F2FP.SATFINITE.E4M3.F32.PACK_AB_MERGE_C R76, R77.reuse, R76, RZ ;  /* 0x0000004c4d4c723e */ /* 0x042fe200048070ff */
[----:B------:R-:W-:-:S03]  /*3920*/  FADD.FTZ R77, R77, R6 ;  /* 0x000000064d4d7221 */ /* 0x000fc60000010000 */
[----:B------:R-:W-:-:S03]  /*3930*/  F2FP.SATFINITE.E4M3.F32.PACK_AB_MERGE_C R136, R40, R3, R76 ;  /* 0x000000032888723e */ /* 0x000fc6000480704c */
[----:B------:R-:W-:Y:S01]  /*3940*/  MUFU.EX2 R84, R84 ;  /* 0x0000005400547308 */ /* 0x000fe20000000800 */
[----:B0-----:R-:W-:-:S07]  /*3950*/  FADD.FTZ R6, R80, R77 ;  /* 0x0000004d50067221 */ /* 0x001fce0000010000 */
[----:B------:R-:W0:Y:S01]  /*3960*/  MUFU.EX2 R51, R51 ;  /* 0x0000003300337308 */ /* 0x000e220000000800 */
[----:B--2---:R-:W-:-:S01]  /*3970*/  FADD.FTZ R3, R81, R6 ;  /* 0x0000000651037221 */ /* 0x004fc20000010000 */
[----:B------:R-:W-:Y:S01]  /*3980*/  F2FP.SATFINITE.E4M3.F32.PACK_AB_MERGE_C R6, R4, R11, RZ ;  /* 0x0000000b0406723e */ /* 0x000fe200048070ff */
[----:B------:R-:W-:-:S03]  /*3990*/  FADD.FTZ R11, R11, R8 ;  /* 0x000000080b0b7221 */ /* 0x000fc60000010000 */
[----:B------:R-:W-:Y:S02]  /*39a0*/  F2FP.SATFINITE.E4M3.F32.PACK_AB_MERGE_C R139, R70, R9, R6 ;  /* 0x00000009468b723e */ /* 0x000fe40004807006 */
[----:B0-----:R-:W-:Y:S01]  /*39b0*/  F2FP.SATFINITE.E4M3.F32.PACK_AB_MERGE_C R5, R51, R84, RZ ;  /* 0x000000543305723e */ /* 0x001fe200048070ff */
[----:B------:R-:W-:Y:S01]  /*39c0*/  FADD.FTZ R84, R84, R3 ;  /* 0x0000000354547221 */ /* 0x000fe20000010000 */
[----:B------:R-:W-:-:S02]  /*39d0*/  FADD.FTZ R3, R4, R11 ;  /* 0x0000000b04037221 */ /* 0x000fc40000010000 */
[----:B------:R-:W-:Y:S01]  /*39e0*/  F2FP.SATFINITE.E4M3.F32.PACK_AB_MERGE_C R138, R81, R80, R5 ;  /* 0x00000050518a723e */ /* 0x000fe20004807005 */
[----:B------:R-:W-:-:S01]  /*39f0*/  FADD.FTZ R4, R51, R84 ;  /* 0x0000005433047221 */ /* 0x000fc20000010000 */
[----:B------:R-:W-:Y:S06]  /*3a00*/  @!P1 BRA `(.L_x_1774) ;  /* 0x0000002400589947 */ /* 0x000fec0003800000 */
[----:B------:R-:W-:Y:S01]  /*3a10*/  IMAD.MOV.U32 R6, RZ, RZ, R0 ;  /* 0x000000ffff067224 */ /* 0x000fe200078e0000 */
[----:B------:R-:W-:Y:S01]  /*3a20*/  UMOV UR20, UR37 ;  /* 0x0000002500147c82 */ /* 0x000fe20008000000 */
[----:B------:R-:W-:Y:S01]  /*3a30*/  IMAD.MOV.U32 R5, RZ, RZ, R2 ;  /* 0x000000ffff057224 */ /* 0x000fe200078e0002 */
[----:B------:R-:W-:Y:S01]  /*3a40*/  UMOV UR21, UR38 ;  /* 0x0000002600157c82 */ /* 0x000fe20008000000 */
[----:B------:R-:W-:Y:S01]  /*3a50*/  IMAD.MOV.U32 R135, RZ, RZ, RZ ;  /* 0x000000ffff877224 */ /* 0x000fe200078e00ff */
[----:B------:R-:W-:-:S06]  /*3a60*/  ULDC UR22, c[0x0][0x288] ;  /* 0x0000a20000167ab9 */ /* 0x000fcc0000000800 */
.L_x_1785:
[----:B------:R-:W-:-:S04]  /*3a70*/  UISETP.NE.AND UP0, UPT, UR21, 0x1, UPT ;  /* 0x000000011500788c */ /* 0x000fc8000bf05270 */
[----:B------:R-:W-:-:S04]  /*3a80*/  USEL UR37, URZ, 0x1, UP0 ;  /* 0x000000013f257887 */ /* 0x000fc80008000000 */
[----:B------:R-:W-:Y:S01]  /*3a90*/  ULOP3.LUT UR37, UR20, UR37, URZ, 0x3c, !UPT ;  /* 0x0000002514257292 */ /* 0x000fe2000f8e3c3f */
[----:B------:R-:W-:Y:S11]  /*3aa0*/  @!P0 BRA `(.L_x_1775) ;  /* 0x0000000000048947 */ /* 0x000ff60003800000 */
[----:B------:R-:W-:Y:S01]  /*3ab0*/  BPT.TRAP 0x1 ;  /* 0x000000040000795c */ /* 0x000fe20000300000 */
.L_x_1775:
        /* <DEDUP_REMOVED lines=9> */
.L_x_1776:
[----:B-1----:R-:W-:Y:S05]  /*3b50*/  @P1 BRA `(.L_x_1777) ;  /* 0x0000000000081947 */ /* 0x002fea0003800000 */
[----:B------:R-:W1:Y:S02]  /*3b60*/  SYNCS.PHASECHK.TRANS64.TRYWAIT P1, [UR19+0x19c30], R0 ;  /* 0x019c3000ff0075a7 */ /* 0x000e640008020153 */
[----:B-1----:R-:W-:Y:S05]  /*3b70*/  @!P1 BRA `(.L_x_1778) ;  /* 0x000000ac000c9947 */ /* 0x002fea0003800000 */
.L_x_1777:
        /* <DEDUP_REMOVED lines=17> */
.L_x_1779:
[----:B------:R-:W-:Y:S01]  /*3c90*/  ULEA UR11, UR21, UR46, 0x3 ;  /* 0x0000002e150b7291 */ /* 0x000fe2000f8e183f */
[----:B01----:R-:W-:-:S05]  /*3ca0*/  IMAD.U32 R0, RZ, RZ, UR20 ;  /* 0x00000014ff007e24 */ /* 0x003fca000f8e00ff */
[----:B------:R-:W-:-:S04]  /*3cb0*/  SHF.L.U32 R0, R0, 0x1f, RZ ;  /* 0x0000001f00007819 */ /* 0x000fc800000006ff */
[----:B------:R0:W1:Y:S01]  /*3cc0*/  SYNCS.PHASECHK.TRANS64.TRYWAIT P1, [UR11+0x19c50], R0 ;  /* 0x019c5000ff0075a7 */ /* 0x000062000802014b */
[----:B------:R-:W-:Y:S05]  /*3cd0*/  @!P0 BRA `(.L_x_1780) ;  /* 0x0000000000048947 */ /* 0x000fea0003800000 */
[----:B------:R-:W-:Y:S01]  /*3ce0*/  BPT.TRAP 0x1 ;  /* 0x000000040000795c */ /* 0x000fe20000300000 */
.L_x_1780:
[----:B-1----:R-:W-:Y:S05]  /*3cf0*/  @P1 BRA `(.L_x_1781) ;  /* 0x0000000000081947 */ /* 0x002fea0003800000 */
[----:B------:R-:W1:Y:S02]  /*3d00*/  SYNCS.PHASECHK.TRANS64.TRYWAIT P1, [UR11+0x19c50], R0 ;  /* 0x019c5000ff0075a7 */ /* 0x000e64000802014b */
[----:B-1----:R-:W-:Y:S05]  /*3d10*/  @!P1 BRA `(.L_x_1782) ;  /* 0x000000a800bc9947 */ /* 0x002fea0003800000 */
.L_x_1781:
        /* <DEDUP_REMOVED lines=27> */
.L_x_1783:
[----:B------:R-:W-:Y:S01]  /*3ed0*/  UISETP.NE.AND UP0, UPT, UR48, URZ, UPT ;  /* 0x0000003f3000728c */ /* 0x000fe2000bf05270 */
[----:B-1----:R-:W-:Y:S01]  /*3ee0*/  VIADD R7, R17, UR43 ;  /* 0x0000002b11077c36 */ /* 0x002fe20008000000 */
[----:B------:R-:W1:Y:S01]  /*3ef0*/  LDC R11, c[0x0][0x2f0] ;  /* 0x0000bc00ff0b7b82 */ /* 0x000e620000000800 */
[----:B------:R-:W-:Y:S01]  /*3f00*/  IMAD.MOV.U32 R13, RZ, RZ, -0x2 ;  /* 0xfffffffeff0d7424 */ /* 0x000fe200078e00ff */
[----:B------:R-:W-:Y:S02]  /*3f10*/  UIADD3 UR19, UR19, 0x19c40, URZ ;  /* 0x00019c4013137890 */ /* 0x000fe4000fffe03f */
[----:B------:R-:W-:Y:S02]  /*3f20*/  PLOP3.LUT P1, PT, PT, PT, UP0, 0x80, 0x0 ;  /* 0x000000000000781c */ /* 0x000fe40003f2f008 */
[----:B------:R-:W-:Y:S01]  /*3f30*/  PLOP3.LUT P2, PT, PT, PT, UP0, 0x80, 0x0 ;  /* 0x000000000000781c */ /* 0x000fe20003f4f008 */
[----:B------:R-:W-:Y:S02]  /*3f40*/  UPRMT UR19, UR45, 0x654, UR19 ;  /* 0x000006542d137896 */ /* 0x000fe40008000013 */
[----:B------:R-:W-:-:S07]  /*3f50*/  @UP0 ULDC UR6, c[0x0][0x44c] ;  /* 0x0001130000060ab9 */ /* 0x000fce0000000800 */
[----:B------:R-:W-:Y:S01]  /*3f60*/  SYNCS.ARRIVE.TRANS64.RED.A1T0 RZ, [UR19], RZ ;  /* 0x000000ffffff79a7 */ /* 0x000fe20008100413 */
[----:B0-----:R-:W-:Y:S01]  /*3f70*/  @P1 IMAD.HI.U32 R0, R7, UR6, RZ ;  /* 0x0000000607001c27 */ /* 0x001fe2000f8e00ff */
[----:B------:R-:W-:-:S04]  /*3f80*/  @UP0 ULDC UR6, c[0x0][0x450] ;  /* 0x0001140000060ab9 */ /* 0x000fc80000000800 */
[----:B------:R-:W-:Y:S01]  /*3f90*/  @P2 SHF.R.U32.HI R7, RZ, UR6, R0 ;  /* 0x00000006ff072c19 */ /* 0x000fe20008011600 */
[----:B------:R-:W-:Y:S02]  /*3fa0*/  UMOV UR6, 0xffffff80 ;  /* 0xffffff8000067882 */ /* 0x000fe40000000000 */
[----:B------:R-:W-:Y:S02]  /*3fb0*/  UIMAD UR6, UR18, UR6, 0x1 ;  /* 0x00000001120674a4 */ /* 0x000fe4000f8e0206 */
[----:B------:R-:W0:Y:S04]  /*3fc0*/  SHFL.IDX PT, R9, R7, RZ, 0x1c1f ;  /* 0x001c1fff07097589 */ /* 0x000e2800000e0000 */
[----:B------:R-:W-:Y:S01]  /*3fd0*/  IMAD R0, R16, R13, UR6 ;  /* 0x0000000610007e24 */ /* 0x000fe2000f8e020d */
[----:B------:R-:W2:Y:S03]  /*3fe0*/  SHFL.IDX PT, R7, R7, 0x1, 0x1c1f ;  /* 0x003c1f0007077f89 */ /* 0x000ea600000e0000 */
[----:B-1----:R-:W-:-:S05]  /*3ff0*/  IMAD R0, R11, UR44, R0 ;  /* 0x0000002c0b007c24 */ /* 0x002fca000f8e0200 */
[----:B0-----:R-:W-:-:S04]  /*4000*/  IADD3 R2, R9, -UR22, R0 ;  /* 0x8000001609027c10 */ /* 0x001fc8000fffe000 */
[C---:B------:R-:W-:Y:S02]  /*4010*/  ISETP.GT.AND P1, PT, R2.reuse, RZ, PT ;  /* 0x000000ff0200720c */ /* 0x040fe40003f24270 */
[----:B------:R-:W-:Y:S02]  /*4020*/  ISETP.GT.AND P2, PT, R2, 0x1, PT ;  /* 0x000000010200780c */ /* 0x000fe40003f44270 */
[----:B------:R-:W-:Y:S02]  /*4030*/  FSEL R24, R24, -INF , P1 ;  /* 0xff80000018187808 */ /* 0x000fe40000800000 */
        /* <DEDUP_REMOVED lines=90> */
[----:B------:R-:W-:Y:S02]  /*45e0*/  FSEL R85, R85, -INF , P2 ;  /* 0xff80000055557808 */ /* 0x000fe40001000000 */
[----:B------:R-:W-:Y:S02]  /*45f0*/  FMNMX.FTZ R2, R84, R9, !PT ;  /* 0x0000000954027209 */ /* 0x000fe40007810000 */
[----:B--2---:R-:W-:-:S02]  /*4600*/  IADD3 R0, R7, -UR22, R0 ;  /* 0x8000001607007c10 */ /* 0x004fc4000fffe000 */
[----:B------:R-:W-:Y:S02]  /*4610*/  FMNMX.FTZ R10, R85, R2, !PT ;  /* 0x00000002550a7209 */ /* 0x000fe40007810000 */
[C---:B------:R-:W-:Y:S02]  /*4620*/  ISETP.GT.AND P2, PT, R0.reuse, RZ, PT ;  /* 0x000000ff0000720c */ /* 0x040fe40003f44270 */
[----:B------:R-:W-:Y:S01]  /*4630*/  ISETP.GT.AND P3, PT, R0, 0x1, PT ;  /* 0x000000010000780c */ /* 0x000fe20003f64270 */
[----:B------:R-:W0:Y:S01]  /*4640*/  SHFL.BFLY PT, R9, R10, 0x2, 0x1f ;  /* 0x0c401f000a097f89 */ /* 0x000e2200000e0000 */
[----:B------:R-:W-:Y:S02]  /*4650*/  FSEL R7, R26, -INF , P2 ;  /* 0xff8000001a077808 */ /* 0x000fe40001000000 */
[----:B------:R-:W-:Y:S02]  /*4660*/  ISETP.GT.AND P2, PT, R0, 0x8, PT ;  /* 0x000000080000780c */ /* 0x000fe40003f44270 */
[----:B------:R-:W-:-:S02]  /*4670*/  FSEL R27, R27, -INF , P3 ;  /* 0xff8000001b1b7808 */ /* 0x000fc40001800000 */
[----:B------:R-:W-:Y:S02]  /*4680*/  FMNMX.FTZ R12, R7, R6, !PT ;  /* 0x00000006070c7209 */ /* 0x000fe40007810000 */
[----:B------:R-:W-:Y:S02]  /*4690*/  ISETP.GT.AND P3, PT, R0, 0x9, PT ;  /* 0x000000090000780c */ /* 0x000fe40003f64270 */
[----:B------:R-:W-:Y:S02]  /*46a0*/  FSEL R30, R30, -INF , P2 ;  /* 0xff8000001e1e7808 */ /* 0x000fe40001000000 */
[----:B------:R-:W-:Y:S02]  /*46b0*/  FMNMX.FTZ R13, R27, R12, !PT ;  /* 0x0000000c1b0d7209 */ /* 0x000fe40007810000 */
[----:B------:R-:W-:Y:S02]  /*46c0*/  ISETP.GT.AND P2, PT, R0, 0x10, PT ;  /* 0x000000100000780c */ /* 0x000fe40003f44270 */
[----:B------:R-:W-:-:S02]  /*46d0*/  FSEL R31, R31, -INF , P3 ;  /* 0xff8000001f1f7808 */ /* 0x000fc40001800000 */
[----:B------:R-:W-:Y:S02]  /*46e0*/  FMNMX.FTZ R14, R30, R13, !PT ;  /* 0x0000000d1e0e7209 */ /* 0x000fe40007810000 */
[----:B------:R-:W-:Y:S02]  /*46f0*/  ISETP.GT.AND P3, PT, R0, 0x11, PT ;  /* 0x000000110000780c */ /* 0x000fe40003f64270 */
[----:B------:R-:W-:Y:S02]  /*4700*/  FSEL R34, R34, -INF , P2 ;  /* 0xff80000022227808 */ /* 0x000fe40001000000 */
[----:B0-----:R-:W-:Y:S01]  /*4710*/  FMNMX.FTZ R11, R10, R9, !PT ;  /* 0x000000090a0b7209 */ /* 0x001fe20007810000 */
[----:B------:R-:W-:Y:S01]  /*4720*/  IMAD.U32 R9, RZ, RZ, UR42 ;  /* 0x0000002aff097e24 */ /* 0x000fe2000f8e00ff */
[----:B------:R-:W-:Y:S02]  /*4730*/  FMNMX.FTZ R13, R31, R14, !PT ;  /* 0x0000000e1f0d7209 */ /* 0x000fe40007810000 */
[----:B------:R-:W-:Y:S01]  /*4740*/  ISETP.GT.AND P2, PT, R0, 0x18, PT ;  /* 0x000000180000780c */ /* 0x000fe20003f44270 */
[----:B------:R-:W0:Y:S01]  /*4750*/  SHFL.BFLY PT, R2, R11, 0x1, 0x1f ;  /* 0x0c201f000b027f89 */ /* 0x000e2200000e0000 */
        /* <DEDUP_REMOVED lines=10> */
[----:B------:R-:W-:Y:S02]  /*4800*/  FMNMX.FTZ R15, R39, R20, !PT ;  /* 0x00000014270f7209 */ /* 0x000fe40007810000 */
[----:B------:R-:W-:Y:S02]  /*4810*/  ISETP.GT.AND P2, PT, R0, 0x28, PT ;  /* 0x000000280000780c */ /* 0x000fe40003f44270 */
[----:B0-----:R-:W-:-:S02]  /*4820*/  FMNMX.FTZ R2, R11, R2, !PT ;  /* 0x000000020b027209 */ /* 0x001fc40007810000 */
[----:B------:R-:W-:Y:S02]  /*4830*/  FSEL R43, R43, -INF , P3 ;  /* 0xff8000002b2b7808 */ /* 0x000fe40001800000 */
[C---:B------:R-:W-:Y:S01]  /*4840*/  FSETP.NEU.FTZ.AND P1, PT, R2.reuse, -INF , PT ;  /* 0xff8000000200780b */ /* 0x040fe20003f3d000 */
[----:B------:R-:W-:-:S01]  /*4850*/  FFMA.FTZ R8, R2, R9, -8 ;  /* 0xc100000002087423 */ /* 0x000fc20000010009 */
[----:B------:R-:W-:Y:S02]  /*4860*/  FMNMX.FTZ R20, R42, R15, !PT ;  /* 0x0000000f2a147209 */ /* 0x000fe40007810000 */
[----:B------:R-:W-:Y:S02]  /*4870*/  ISETP.GT.AND P3, PT, R0, 0x29, PT ;  /* 0x000000290000780c */ /* 0x000fe40003f64270 */
[----:B------:R-:W-:Y:S02]  /*4880*/  FSEL R8, R8, RZ, P1 ;  /* 0x000000ff08087208 */ /* 0x000fe40000800000 */
[----:B------:R-:W-:-:S02]  /*4890*/  FSEL R46, R46, -INF , P2 ;  /* 0xff8000002e2e7808 */ /* 0x000fc40001000000 */
[----:B------:R-:W-:Y:S01]  /*48a0*/  FMNMX.FTZ R21, R43, R20, !PT ;  /* 0x000000142b157209 */ /* 0x000fe20007810000 */
[----:B------:R-:W-:-:S01]  /*48b0*/  FFMA.FTZ R9, R24, UR42, -R8 ;  /* 0x0000002a18097c23 */ /* 0x000fc20008010808 */
[----:B------:R-:W-:Y:S01]  /*48c0*/  ISETP.GT.AND P2, PT, R0, 0x30, PT ;  /* 0x000000300000780c */ /* 0x000fe20003f44270 */
[----:B------:R-:W-:-:S01]  /*48d0*/  FFMA.FTZ R10, R25, UR42, -R8 ;  /* 0x0000002a190a7c23 */ /* 0x000fc20008010808 */
[----:B------:R-:W-:Y:S01]  /*48e0*/  FSEL R47, R47, -INF , P3 ;  /* 0xff8000002f2f7808 */ /* 0x000fe20001800000 */
[----:B------:R-:W-:-:S01]  /*48f0*/  FFMA.FTZ R12, R29, UR42, -R8 ;  /* 0x0000002a1d0c7c23 */ /* 0x000fc20008010808 */
[----:B------:R-:W-:Y:S01]  /*4900*/  FMNMX.FTZ R24, R46, R21, !PT ;  /* 0x000000152e187209 */ /* 0x000fe20007810000 */
[----:B------:R-:W-:-:S01]  /*4910*/  FFMA.FTZ R11, R28, UR42, -R8 ;  /* 0x0000002a1c0b7c23 */ /* 0x000fc20008010808 */
[----:B------:R-:W-:Y:S01]  /*4920*/  ISETP.GT.AND P3, PT, R0, 0x31, PT ;  /* 0x000000310000780c */ /* 0x000fe20003f64270 */
[----:B------:R-:W-:-:S01]  /*4930*/  FFMA.FTZ R32, R32, UR42, -R8 ;  /* 0x0000002a20207c23 */ /* 0x000fc20008010808 */
[----:B------:R-:W-:Y:S01]  /*4940*/  FSEL R50, R50, -INF , P2 ;  /* 0xff80000032327808 */ /* 0x000fe20001000000 */
[----:B------:R-:W-:-:S01]  /*4950*/  FFMA.FTZ R14, R33, UR42, -R8 ;  /* 0x0000002a210e7c23 */ /* 0x000fc20008010808 */
        /* <DEDUP_REMOVED lines=25> */
[----:B------:R-:W-:Y:S01]  /*4af0*/  FFMA.FTZ R69, R69, UR42, -R8 ;  /* 0x0000002a45457c23 */ /* 0x000fe20008010808 */
[----:B------:R-:W-:Y:S01]  /*4b00*/  ISETP.GT.AND P2, PT, R0, 0x48, PT ;  /* 0x000000480000780c */ /* 0x000fe20003f44270 */
[----:B------:R-:W-:Y:S01]  /*4b10*/  MUFU.EX2 R9, R9 ;  /* 0x0000000900097308 */ /* 0x000fe20000000800 */
[----:B------:R-:W-:-:S02]  /*4b20*/  FSEL R59, R59, -INF , P3 ;  /* 0xff8000003b3b7808 */ /* 0x000fc40001800000 */
[----:B------:R-:W-:Y:S02]  /*4b30*/  FMNMX.FTZ R26, R58, R25, !PT ;  /* 0x000000193a1a7209 */ /* 0x000fe40007810000 */
[----:B------:R-:W-:Y:S02]  /*4b40*/  ISETP.GT.AND P3, PT, R0, 0x49, PT ;  /* 0x000000490000780c */ /* 0x000fe40003f64270 */
[----:B------:R-:W-:Y:S01]  /*4b50*/  FSEL R62, R62, -INF , P2 ;  /* 0xff8000003e3e7808 */ /* 0x000fe20001000000 */
[----:B------:R0:W-:Y:S01]  /*4b60*/  MUFU.EX2 R25, R44 ;  /* 0x0000002c00197308 */ /* 0x0001e20000000800 */
[----:B------:R-:W-:Y:S01]  /*4b70*/  FMNMX.FTZ R29, R59, R26, !PT ;  /* 0x0000001a3b1d7209 */ /* 0x000fe20007810000 */
[--C-:B------:R-:W-:Y:S01]  /*4b80*/  FFMA.FTZ R26, R45, UR42, -R8.reuse ;  /* 0x0000002a2d1a7c23 */ /* 0x100fe20008010808 */
[----:B------:R-:W-:Y:S01]  /*4b90*/  ISETP.GT.AND P2, PT, R0, 0x50, PT ;  /* 0x000000500000780c */ /* 0x000fe20003f44270 */
[--C-:B------:R-:W-:Y:S01]  /*4ba0*/  FFMA.FTZ R45, R65, UR42, -R8.reuse ;  /* 0x0000002a412d7c23 */ /* 0x100fe20008010808 */
[----:B------:R-:W-:Y:S01]  /*4bb0*/  FSEL R63, R63, -INF , P3 ;  /* 0xff8000003f3f7808 */ /* 0x000fe20001800000 */
[----:B------:R-:W-:Y:S01]  /*4bc0*/  IMAD.U32 R65, RZ, RZ, UR42 ;  /* 0x0000002aff417e24 */ /* 0x000fe2000f8e00ff */
[----:B------:R-:W-:Y:S01]  /*4bd0*/  FMNMX.FTZ R28, R62, R29, !PT ;  /* 0x0000001d3e1c7209 */ /* 0x000fe20007810000 */
[----:B------:R-:W-:Y:S01]  /*4be0*/  MUFU.EX2 R10, R10 ;  /* 0x0000000a000a7308 */ /* 0x000fe20000000800 */
[----:B------:R-:W-:Y:S01]  /*4bf0*/  ISETP.GT.AND P3, PT, R0, 0x51, PT ;  /* 0x000000510000780c */ /* 0x000fe20003f64270 */
[--C-:B0-----:R-:W-:Y:S01]  /*4c00*/  FFMA.FTZ R44, R64, UR42, -R8.reuse ;  /* 0x0000002a402c7c23 */ /* 0x101fe20008010808 */
[----:B------:R-:W-:Y:S01]  /*4c10*/  FSEL R66, R66, -INF , P2 ;  /* 0xff80000042427808 */ /* 0x000fe20001000000 */
[--C-:B------:R-:W-:Y:S01]  /*4c20*/  FFMA.FTZ R64, R84, UR42, -R8.reuse ;  /* 0x0000002a54407c23 */ /* 0x100fe20008010808 */
[----:B------:R-:W-:Y:S01]  /*4c30*/  FMNMX.FTZ R29, R63, R28, !PT ;  /* 0x0000001c3f1d7209 */ /* 0x000fe20007810000 */
[--C-:B------:R-:W-:Y:S01]  /*4c40*/  FFMA.FTZ R28, R48, UR42, -R8.reuse ;  /* 0x0000002a301c7c23 */ /* 0x100fe20008010808 */
[----:B------:R-:W-:Y:S01]  /*4c50*/  ISETP.GT.AND P2, PT, R0, 0x58, PT ;  /* 0x000000580000780c */ /* 0x000fe20003f44270 */
[----:B------:R-:W-:Y:S01]  /*4c60*/  FFMA.FTZ R48, R68, UR42, -R8 ;  /* 0x0000002a44307c23 */ /* 0x000fe20008010808 */
[----:B------:R-:W-:Y:S01]  /*4c70*/  FSEL R67, R67, -INF , P3 ;  /* 0xff80000043437808 */ /* 0x000fe20001800000 */
[----:B------:R-:W-:Y:S01]  /*4c80*/  MUFU.EX2 R11, R11 ;  /* 0x0000000b000b7308 */ /* 0x000fe20000000800 */
[----:B------:R-:W-:-:S02]  /*4c90*/  FMNMX.FTZ R32, R66, R29, !PT ;  /* 0x0000001d42207209 */ /* 0x000fc40007810000 */
[----:B------:R-:W-:Y:S02]  /*4ca0*/  ISETP.GT.AND P3, PT, R0, 0x59, PT ;  /* 0x000000590000780c */ /* 0x000fe40003f64270 */
[----:B------:R-:W-:Y:S02]  /*4cb0*/  FSEL R70, R70, -INF , P2 ;  /* 0xff80000046467808 */ /* 0x000fe40001000000 */
        /* <DEDUP_REMOVED lines=8> */
[----:B------:R-:W-:Y:S01]  /*4d40*/  FMNMX.FTZ R33, R71, R32, !PT ;  /* 0x0000002047217209 */ /* 0x000fe20007810000 */
[----:B------:R-:W-:-:S01]  /*4d50*/  FFMA.FTZ R32, R52, UR42, -R8 ;  /* 0x0000002a34207c23 */ /* 0x000fc20008010808 */
[----:B------:R-:W-:Y:S01]  /*4d60*/  ISETP.GT.AND P2, PT, R0, 0x68, PT ;  /* 0x000000680000780c */ /* 0x000fe20003f44270 */
[----:B------:R-:W-:-:S01]  /*4d70*/  FFMA.FTZ R52, R72, UR42, -R8 ;  /* 0x0000002a48347c23 */ /* 0x000fc20008010808 */
        /* <DEDUP_REMOVED lines=11> */
[----:B------:R0:W-:Y:S01]  /*4e30*/  MUFU.EX2 R33, R53 ;  /* 0x0000003500217308 */ /* 0x0001e20000000800 */
[----:B------:R-:W-:Y:S02]  /*4e40*/  FSEL R82, R82, -INF , P2 ;  /* 0xff80000052527808 */ /* 0x000fe40001000000 */
[----:B------:R-:W-:Y:S01]  /*4e50*/  FMNMX.FTZ R37, R79, R36, !PT ;  /* 0x000000244f257209 */ /* 0x000fe20007810000 */
[----:B------:R-:W-:-:S01]  /*4e60*/  FFMA.FTZ R36, R56, UR42, -R8 ;  /* 0x0000002a38247c23 */ /* 0x000fc20008010808 */
[----:B------:R-:W-:Y:S01]  /*4e70*/  ISETP.GT.AND P2, PT, R0, 0x78, PT ;  /* 0x000000780000780c */ /* 0x000fe20003f44270 */
[----:B------:R-:W-:-:S01]  /*4e80*/  FFMA.FTZ R56, R76, UR42, -R8 ;  /* 0x0000002a4c387c23 */ /* 0x000fc20008010808 */
[----:B------:R-:W-:Y:S01]  /*4e90*/  FSEL R83, R83, -INF , P3 ;  /* 0xff80000053537808 */ /* 0x000fe20001800000 */
[----:B------:R-:W-:Y:S01]  /*4ea0*/  MUFU.EX2 R24, R24 ;  /* 0x0000001800187308 */ /* 0x000fe20000000800 */
[----:B------:R-:W-:Y:S01]  /*4eb0*/  FMNMX.FTZ R40, R82, R37, !PT ;  /* 0x0000002552287209 */ /* 0x000fe20007810000 */
[----:B0-----:R-:W-:Y:S01]  /*4ec0*/  FFMA.FTZ R53, R73, UR42, -R8 ;  /* 0x0000002a49357c23 */ /* 0x001fe20008010808 */
[----:B------:R-:W-:-:S02]  /*4ed0*/  ISETP.GT.AND P3, PT, R0, 0x79, PT ;  /* 0x000000790000780c */ /* 0x000fc40003f64270 */
[----:B------:R-:W-:Y:S02]  /*4ee0*/  FSEL R86, R86, -INF , P2 ;  /* 0xff80000056567808 */ /* 0x000fe40001000000 */
[----:B------:R-:W-:Y:S01]  /*4ef0*/  FMNMX.FTZ R37, R83, R40, !PT ;  /* 0x0000002853257209 */ /* 0x000fe20007810000 */
[--C-:B------:R-:W-:Y:S01]  /*4f00*/  FFMA.FTZ R40, R60, UR42, -R8.reuse ;  /* 0x0000002a3c287c23 */ /* 0x100fe20008010808 */
[----:B------:R-:W-:Y:S01]  /*4f10*/  FSEL R87, R87, -INF , P3 ;  /* 0xff80000057577808 */ /* 0x000fe20001800000 */
[----:B------:R-:W-:Y:S01]  /*4f20*/  FFMA.FTZ R60, R80, UR42, -R8 ;  /* 0x0000002a503c7c23 */ /* 0x000fe20008010808 */
[----:B------:R-:W-:Y:S01]  /*4f30*/  FMNMX.FTZ R0, R86, R37, !PT ;  /* 0x0000002556007209 */ /* 0x000fe20007810000 */
[----:B------:R-:W-:Y:S01]  /*4f40*/  MUFU.EX2 R26, R26 ;  /* 0x0000001a001a7308 */ /* 0x000fe20000000800 */
[----:B------:R-:W-:Y:S02]  /*4f50*/  FSEL R72, R2, RZ, P1 ;  /* 0x000000ff02487208 */ /* 0x000fe40000800000 */
[----:B------:R-:W-:-:S03]  /*4f60*/  FMNMX.FTZ R0, R87, R0, !PT ;  /* 0x0000000057007209 */ /* 0x000fc60007810000 */
[----:B------:R-:W-:Y:S02]  /*4f70*/  FADD.FTZ R72, -R72, R5 ;  /* 0x0000000548487221 */ /* 0x000fe40000010100 */
[----:B------:R-:W0:Y:S01]  /*4f80*/  SHFL.BFLY PT, R49, R0, 0x2, 0x1f ;  /* 0x0c401f0000317f89 */ /* 0x000e2200000e0000 */
[----:B------:R1:W-:Y:S01]  /*4f90*/  MUFU.EX2 R37, R57 ;  /* 0x0000003900257308 */ /* 0x0003e20000000800 */
[----:B------:R-:W-:-:S07]  /*4fa0*/  FMUL.FTZ R72, R72, UR42 ;  /* 0x0000002a48487c20 */ /* 0x000fce0008410000 */
[----:B------:R-:W-:Y:S01]  /*4fb0*/  MUFU.EX2 R28, R28 ;  /* 0x0000001c001c7308 */ /* 0x000fe20000000800 */
[----:B-1----:R-:W-:-:S07]  /*4fc0*/  FFMA.FTZ R57, R77, UR42, -R8 ;  /* 0x0000002a4d397c23 */ /* 0x002fce0008010808 */
        /* <DEDUP_REMOVED lines=8> */
[----:B------:R-:W-:-:S03]  /*5050*/  FFMA.FTZ R61, R81, UR42, -R8 ;  /* 0x0000002a513d7c23 */ /* 0x000fc60008010808 */
[C---:B------:R-:W-:Y:S01]  /*5060*/  FSETP.NEU.FTZ.AND P2, PT, R0.reuse, -INF , PT ;  /* 0xff8000000000780b */ /* 0x040fe20003f5d000 */
[----:B------:R-:W-:-:S01]  /*5070*/  FFMA.FTZ R68, R0, R65, -8 ;  /* 0xc100000000447423 */ /* 0x000fc20000010041 */
[----:B------:R-:W-:Y:S01]  /*5080*/  FFMA.FTZ R65, R85, UR42, -R8 ;  /* 0x0000002a55417c23 */ /* 0x000fe20008010808 */
[----:B------:R-:W-:Y:S03]  /*5090*/  MUFU.EX2 R44, R44 ;  /* 0x0000002c002c7308 */ /* 0x000fe60000000800 */
[----:B------:R-:W-:-:S05]  /*50a0*/  FSEL R8, R68, RZ, P2 ;  /* 0x000000ff44087208 */ /* 0x000fca0001000000 */
        /* <DEDUP_REMOVED lines=14> */
[----:B------:R-:W-:Y:S01]  /*5190*/  FSEL R51, R0, RZ, P2 ;  /* 0x000000ff00337208 */ /* 0x000fe20001000000 */
[----:B------:R-:W-:Y:S01]  /*51a0*/  MUFU.EX2 R68, R68 ;  /* 0x0000004400447308 */ /* 0x000fe20000000800 */
[----:B------:R-:W-:-:S01]  /*51b0*/  FFMA.FTZ R5, R54, UR42, -R8 ;  /* 0x0000002a36057c23 */ /* 0x000fc20008010808 */
[--C-:B------:R-:W-:Y:S01]  /*51c0*/  FFMA.FTZ R54, R55, UR42, -R8.reuse ;  /* 0x0000002a37367c23 */ /* 0x100fe20008010808 */
[----:B------:R-:W-:-:S01]  /*51d0*/  FFMA.FTZ R55, R58, UR42, -R8 ;  /* 0x0000002a3a377c23 */ /* 0x000fc20008010808 */
[----:B------:R-:W-:Y:S01]  /*51e0*/  FADD.FTZ R51, -R51, R6 ;  /* 0x0000000633337221 */ /* 0x000fe20000010100 */
[----:B------:R-:W-:-:S01]  /*51f0*/  FFMA.FTZ R58, R59, UR42, -R8 ;  /* 0x0000002a3b3a7c23 */ /* 0x000fc20008010808 */
[--C-:B------:R-:W-:Y:S01]  /*5200*/  FFMA.FTZ R59, R62, UR42, -R8.reuse ;  /* 0x0000002a3e3b7c23 */ /* 0x100fe20008010808 */
[----:B------:R-:W-:-:S01]  /*5210*/  FFMA.FTZ R62, R63, UR42, -R8 ;  /* 0x0000002a3f3e7c23 */ /* 0x000fc20008010808 */
[----:B------:R-:W-:Y:S01]  /*5220*/  FMUL.FTZ R51, R51, UR42 ;  /* 0x0000002a33337c20 */ /* 0x000fe20008410000 */
[----:B------:R-:W0:Y:S08]  /*5230*/  MUFU.EX2 R6, R72 ;  /* 0x0000004800067308 */ /* 0x000e300000000800 */
[----:B------:R-:W1:Y:S08]  /*5240*/  MUFU.EX2 R51, R51 ;  /* 0x0000003300337308 */ /* 0x000e700000000800 */
[----:B------:R-:W2:Y:S01]  /*5250*/  MUFU.EX2 R7, R7 ;  /* 0x0000000700077308 */ /* 0x000ea20000000800 */
[----:B0-----:R-:W-:-:S04]  /*5260*/  FFMA.FTZ R69, R6, R4, R9 ;  /* 0x0000000406457223 */ /* 0x001fc80000010009 */
[----:B------:R-:W-:-:S03]  /*5270*/  FADD.FTZ R72, R10, R69 ;  /* 0x000000450a487221 */ /* 0x000fc60000010000 */
[----:B------:R-:W0:Y:S01]  /*5280*/  MUFU.EX2 R27, R27 ;  /* 0x0000001b001b7308 */ /* 0x000e220000000800 */
[----:B-1----:R-:W-:-:S01]  /*5290*/  FFMA.FTZ R4, R51, R3, R68 ;  /* 0x0000000333047223 */ /* 0x002fc20000010044 */
[----:B------:R-:W-:-:S06]  /*52a0*/  FADD.FTZ R3, R11, R72 ;  /* 0x000000480b037221 */ /* 0x000fcc0000010000 */
[----:B------:R-:W1:Y:S01]  /*52b0*/  MUFU.EX2 R30, R30 ;  /* 0x0000001e001e7308 */ /* 0x000e620000000800 */
[----:B--2---:R-:W-:-:S07]  /*52c0*/  FADD.FTZ R4, R7, R4 ;  /* 0x0000000407047221 */ /* 0x004fce0000010000 */
[----:B------:R-:W2:Y:S01]  /*52d0*/  MUFU.EX2 R31, R31 ;  /* 0x0000001f001f7308 */ /* 0x000ea20000000800 */
[----:B0-----:R-:W-:-:S01]  /*52e0*/  FADD.FTZ R63, R27, R4 ;  /* 0x000000041b3f7221 */ /* 0x001fc20000010000 */
[----:B------:R-:W-:-:S04]  /*52f0*/  FADD.FTZ R4, R12, R3 ;  /* 0x000000030c047221 */ /* 0x000fc80000010000 */
[----:B------:R-:W-:Y:S02]  /*5300*/  FADD.FTZ R3, R13, R4 ;  /* 0x000000040d037221 */ /* 0x000fe40000010000 */
[----:B------:R-:W0:Y:S01]  /*5310*/  MUFU.EX2 R34, R34 ;  /* 0x0000002200227308 */ /* 0x000e220000000800 */
[----:B-1----:R-:W-:-:S01]  /*5320*/  FADD.FTZ R72, R30, R63 ;  /* 0x0000003f1e487221 */ /* 0x002fc20000010000 */
[----:B------:R-:W-:Y:S01]  /*5330*/  FADD.FTZ R4, R14, R3 ;  /* 0x000000030e047221 */ /* 0x000fe20000010000 */
[----:B------:R-:W-:-:S01]  /*5340*/  FFMA.FTZ R63, R66, UR42, -R8 ;  /* 0x0000002a423f7c23 */ /* 0x000fc20008010808 */
[----:B------:R-:W-:Y:S02]  /*5350*/  FFMA.FTZ R66, R67, UR42, -R8 ;  /* 0x0000002a43427c23 */ /* 0x000fe40008010808 */
[----:B------:R-:W-:-:S02]  /*5360*/  FADD.FTZ R3, R15, R4 ;  /* 0x000000040f037221 */ /* 0x000fc40000010000 */
        /* <DEDUP_REMOVED lines=10> */
[----:B------:R-:W-:-:S06]  /*5410*/  FADD.FTZ R3, R26, R3 ;  /* 0x000000031a037221 */ /* 0x000fcc0000010000 */
[----:B------:R-:W1:Y:S01]  /*5420*/  MUFU.EX2 R42, R42 ;  /* 0x0000002a002a7308 */ /* 0x000e620000000800 */
[----:B--2---:R-:W-:-:S01]  /*5430*/  FADD.FTZ R72, R38, R67 ;  /* 0x0000004326487221 */ /* 0x004fc20000010000 */
[--C-:B------:R-:W-:Y:S01]  /*5440*/  FFMA.FTZ R67, R70, UR42, -R8.reuse ;  /* 0x0000002a46437c23 */ /* 0x100fe20008010808 */
[----:B------:R-:W-:-:S05]  /*5450*/  FFMA.FTZ R70, R71, UR42, -R8 ;  /* 0x0000002a47467c23 */ /* 0x000fca0008010808 */
[----:B------:R-:W2:Y:S01]  /*5460*/  MUFU.EX2 R43, R43 ;  /* 0x0000002b002b7308 */ /* 0x000ea20000000800 */
[----:B0-----:R-:W-:-:S07]  /*5470*/  FADD.FTZ R69, R39, R72 ;  /* 0x0000004827457221 */ /* 0x001fce0000010000 */
[----:B------:R-:W0:Y:S01]  /*5480*/  MUFU.EX2 R46, R46 ;  /* 0x0000002e002e7308 */ /* 0x000e220000000800 */
[----:B-1----:R-:W-:-:S07]  /*5490*/  FADD.FTZ R72, R42, R69 ;  /* 0x000000452a487221 */ /* 0x002fce0000010000 */
[----:B------:R-:W1:Y:S01]  /*54a0*/  MUFU.EX2 R47, R47 ;  /* 0x0000002f002f7308 */ /* 0x000e620000000800 */
[----:B--2---:R-:W-:-:S01]  /*54b0*/  FADD.FTZ R69, R43, R72 ;  /* 0x000000482b457221 */ /* 0x004fc20000010000 */
[----:B------:R-:W-:-:S04]  /*54c0*/  FADD.FTZ R72, R28, R3 ;  /* 0x000000031c487221 */ /* 0x000fc80000010000 */
[----:B------:R-:W-:Y:S01]  /*54d0*/  FADD.FTZ R71, R29, R72 ;  /* 0x000000481d477221 */ /* 0x000fe20000010000 */
[----:B------:R-:W-:-:S01]  /*54e0*/  FFMA.FTZ R72, R75, UR42, -R8 ;  /* 0x0000002a4b487c23 */ /* 0x000fc20008010808 */
[----:B------:R-:W2:Y:S01]  /*54f0*/  MUFU.EX2 R50, R50 ;  /* 0x0000003200327308 */ /* 0x000ea20000000800 */
[----:B0-----:R-:W-:-:S01]  /*5500*/  FADD.FTZ R4, R46, R69 ;  /* 0x000000452e047221 */ /* 0x001fc20000010000 */
[----:B------:R-:W-:Y:S01]  /*5510*/  FFMA.FTZ R69, R74, UR42, -R8 ;  /* 0x0000002a4a457c23 */ /* 0x000fe20008010808 */
[----:B------:R-:W-:-:S01]  /*5520*/  FADD.FTZ R74, R32, R71 ;  /* 0x00000047204a7221 */ /* 0x000fc20000010000 */
[----:B------:R-:W-:-:S03]  /*5530*/  FFMA.FTZ R71, R78, UR42, -R8 ;  /* 0x0000002a4e477c23 */ /* 0x000fc60008010808 */
[----:B------:R-:W-:Y:S01]  /*5540*/  FADD.FTZ R73, R33, R74 ;  /* 0x0000004a21497221 */ /* 0x000fe20000010000 */
[----:B------:R-:W0:Y:S01]  /*5550*/  MUFU.EX2 R5, R5 ;  /* 0x0000000500057308 */ /* 0x000e220000000800 */
[----:B-1----:R-:W-:-:S02]  /*5560*/  FADD.FTZ R3, R47, R4 ;  /* 0x000000042f037221 */ /* 0x002fc40000010000 */
[----:B------:R-:W-:-:S04]  /*5570*/  FADD.FTZ R74, R36, R73 ;  /* 0x00000049244a7221 */ /* 0x000fc80000010000 */
[----:B------:R-:W-:Y:S01]  /*5580*/  FADD.FTZ R73, R37, R74 ;  /* 0x0000004a25497221 */ /* 0x000fe20000010000 */
[----:B------:R-:W1:Y:S01]  /*5590*/  MUFU.EX2 R54, R54 ;  /* 0x0000003600367308 */ /* 0x000e620000000800 */
[----:B--2---:R-:W-:-:S01]  /*55a0*/  FADD.FTZ R4, R50, R3 ;  /* 0x0000000332047221 */ /* 0x004fc20000010000 */
[----:B------:R-:W-:Y:S01]  /*55b0*/  FFMA.FTZ R74, R79, UR42, -R8 ;  /* 0x0000002a4f4a7c23 */ /* 0x000fe20008010808 */
[----:B------:R-:W-:-:S01]  /*55c0*/  FADD.FTZ R76, R40, R73 ;  /* 0x00000049284c7221 */ /* 0x000fc20000010000 */
[----:B------:R-:W-:-:S03]  /*55d0*/  FFMA.FTZ R73, R82, UR42, -R8 ;  /* 0x0000002a52497c23 */ /* 0x000fc60008010808 */
[----:B------:R-:W-:Y:S01]  /*55e0*/  FADD.FTZ R75, R41, R76 ;  /* 0x0000004c294b7221 */ /* 0x000fe20000010000 */
[----:B------:R-:W2:Y:S01]  /*55f0*/  MUFU.EX2 R55, R55 ;  /* 0x0000003700377308 */ /* 0x000ea20000000800 */
[----:B0-----:R-:W-:-:S02]  /*5600*/  FADD.FTZ R3, R5, R4 ;  /* 0x0000000405037221 */ /* 0x001fc40000010000 */
[----:B------:R-:W-:-:S05]  /*5610*/  FADD.FTZ R76, R44, R75 ;  /* 0x0000004b2c4c7221 */ /* 0x000fca0000010000 */
        /* <DEDUP_REMOVED lines=14> */
[----:B------:R-:W-:-:S06]  /*5700*/  FFMA.FTZ R76, R83, UR42, -R8 ;  /* 0x0000002a534c7c23 */ /* 0x000fcc0008010808 */
[----:B------:R-:W1:Y:S01]  /*5710*/  MUFU.EX2 R67, R67 ;  /* 0x0000004300437308 */ /* 0x000e620000000800 */
[----:B--2---:R-:W-:-:S07]  /*5720*/  FADD.FTZ R4, R66, R3 ;  /* 0x0000000342047221 */ /* 0x004fce0000010000 */
[----:B------:R-:W2:Y:S01]  /*5730*/  MUFU.EX2 R70, R70 ;  /* 0x0000004600467308 */ /* 0x000ea20000000800 */
[----:B0-----:R-:W-:-:S01]  /*5740*/  FADD.FTZ R78, R48, R75 ;  /* 0x0000004b304e7221 */ /* 0x001fc20000010000 */
[--C-:B------:R-:W-:Y:S01]  /*5750*/  FFMA.FTZ R75, R86, UR42, -R8.reuse ;  /* 0x0000002a564b7c23 */ /* 0x100fe20008010808 */
[----:B------:R-:W-:-:S02]  /*5760*/  FFMA.FTZ R8, R87, UR42, -R8 ;  /* 0x0000002a57087c23 */ /* 0x000fc40008010808 */
[----:B------:R-:W-:-:S03]  /*5770*/  FADD.FTZ R77, R49, R78 ;  /* 0x0000004e314d7221 */ /* 0x000fc60000010000 */
        /* <DEDUP_REMOVED lines=36> */
.L_x_1784:
[----:B------:R-:W-:Y:S01]  /*59c0*/  UISETP.GT.AND UP0, UPT, UR18, UR17, UPT ;  /* 0x000000111200728c */ /* 0x000fe2000bf04270 */
[----:B------:R-:W-:Y:S01]  /*59d0*/  F2FP.SATFINITE.E4M3.F32.PACK_AB_MERGE_C R5, R54, R5, RZ ;  /* 0x000000053605723e */ /* 0x000fe200048070ff */
[----:B------:R-:W-:Y:S01]  /*59e0*/  UIADD3 UR6, UR11, 0x19c60, URZ ;  /* 0x00019c600b067890 */ /* 0x000fe2000fffe03f */
[----:B------:R-:W-:Y:S01]  /*59f0*/  F2FP.SATFINITE.E4M3.F32.PACK_AB_MERGE_C R11, R12, R11, RZ ;  /* 0x0000000b0c0b723e */ /* 0x000fe200048070ff */
[----:B------:R-:W-:Y:S01]  /*5a00*/  UIADD3 UR18, UR18, -0x1, URZ ;  /* 0xffffffff12127890 */ /* 0x000fe2000fffe03f */
[----:B------:R-:W-:Y:S01]  /*5a10*/  F2FP.SATFINITE.E4M3.F32.PACK_AB_MERGE_C R27, R30, R27, RZ ;  /* 0x0000001b1e1b723e */ /* 0x000fe200048070ff */
[----:B------:R-:W-:Y:S01]  /*5a20*/  UPRMT UR6, UR45, 0x654, UR6 ;  /* 0x000006542d067896 */ /* 0x000fe20008000006 */
[----:B------:R-:W-:Y:S01]  /*5a30*/  PLOP3.LUT P1, PT, PT, PT, UP0, 0x80, 0x0 ;  /* 0x000000000000781c */ /* 0x000fe20003f2f008 */
[----:B------:R-:W-:Y:S01]  /*5a40*/  UMOV UR20, UR37 ;  /* 0x0000002500147c82 */ /* 0x000fe20008000000 */
[----:B------:R-:W-:Y:S01]  /*5a50*/  F2FP.SATFINITE.E4M3.F32.PACK_AB_MERGE_C R15, R20, R15, RZ ;  /* 0x0000000f140f723e */ /* 0x000fe200048070ff */
[----:B------:R-:W-:Y:S01]  /*5a60*/  UMOV UR21, UR38 ;  /* 0x0000002600157c82 */ /* 0x000fe20008000000 */
[----:B------:R-:W-:Y:S01]  /*5a70*/  F2FP.SATFINITE.E4M3.F32.PACK_AB_MERGE_C R35, R38, R35, RZ ;  /* 0x000000232623723e */ /* 0x000fe200048070ff */
[-C--:B------:R-:W-:Y:S01]  /*5a80*/  FMUL.FTZ R88, R88, R6.reuse ;  /* 0x0000000658587220 */ /* 0x080fe20000410000 */
        /* <DEDUP_REMOVED lines=75> */
[----:B------:R-:W-:-:S02]  /*5f40*/  IMAD.MOV.U32 R6, RZ, RZ, R0 ;  /* 0x000000ffff067224 */ /* 0x000fc400078e0000 */
[----:B------:R-:W-:Y:S01]  /*5f50*/  IMAD.MOV.U32 R5, RZ, RZ, R2 ;  /* 0x000000ffff057224 */ /* 0x000fe200078e0002 */
[----:B------:R-:W-:Y:S06]  /*5f60*/  @P1 BRA `(.L_x_1785) ;  /* 0xffffffd800c01947 */ /* 0x000fec000383ffff */
.L_x_1774:
[----:B------:R-:W-:-:S13]  /*5f70*/  ISETP.LE.AND P1, PT, RZ, UR18, PT ;  /* 0x00000012ff007c0c */ /* 0x000fda000bf23270 */
[----:B------:R-:W-:Y:S05]  /*5f80*/  @!P1 BRA `(.L_x_1786) ;  /* 0x0000001800f09947 */ /* 0x000fea0003800000 */
[----:B------:R-:W-:Y:S01]  /*5f90*/  IMAD.MOV.U32 R7, RZ, RZ, R0 ;  /* 0x000000ffff077224 */ /* 0x000fe200078e0000 */
[----:B------:R-:W-:Y:S01]  /*5fa0*/  UMOV UR17, UR37 ;  /* 0x0000002500117c82 */ /* 0x000fe20008000000 */
[----:B------:R-:W-:Y:S01]  /*5fb0*/  IMAD.MOV.U32 R5, RZ, RZ, R2 ;  /* 0x000000ffff057224 */ /* 0x000fe200078e0002 */
[----:B------:R-:W-:-:S06]  /*5fc0*/  UMOV UR19, UR38 ;  /* 0x0000002600137c82 */ /* 0x000fcc0008000000 */
.L_x_1797:
[----:B------:R-:W-:-:S04]  /*5fd0*/  UIADD3 UR6, UR19, 0x1, URZ ;  /* 0x0000000113067890 */ /* 0x000fc8000fffe03f */
[----:B------:R-:W-:-:S04]  /*5fe0*/  UISETP.NE.AND UP0, UPT, UR6, 0x2, UPT ;  /* 0x000000020600788c */ /* 0x000fc8000bf05270 */
[----:B------:R-:W-:Y:S02]  /*5ff0*/  USEL UR37, URZ, 0x1, UP0 ;  /* 0x000000013f257887 */ /* 0x000fe40008000000 */
[----:B------:R-:W-:Y:S02]  /*6000*/  USEL UR38, UR6, URZ, UP0 ;  /* 0x0000003f06267287 */ /* 0x000fe40008000000 */
[----:B------:R-:W-:Y:S01]  /*6010*/  ULOP3.LUT UR37, UR17, UR37, URZ, 0x3c, !UPT ;  /* 0x0000002511257292 */ /* 0x000fe2000f8e3c3f */
[----:B------:R-:W-:Y:S11]  /*6020*/  @!P0 BRA `(.L_x_1787) ;  /* 0x0000000000048947 */ /* 0x000ff60003800000 */
[----:B------:R-:W-:Y:S01]  /*6030*/  BPT.TRAP 0x1 ;  /* 0x000000040000795c */ /* 0x000fe20000300000 */
.L_x_1787:
[----:B------:R-:W-:Y:S01]  /*6040*/  ULEA UR6, UR38, UR46, 0x3 ;  /* 0x0000002e26067291 */ /* 0x000fe2000f8e183f */
[----:B------:R-:W-:-:S05]  /*6050*/  IMAD.U32 R0, RZ, RZ, UR37 ;  /* 0x00000025ff007e24 */ /* 0x000fca000f8e00ff */
[----:B------:R-:W-:-:S04]  /*6060*/  SHF.L.U32 R0, R0, 0x1f, RZ ;  /* 0x0000001f00007819 */ /* 0x000fc800000006ff */
[----:B------:R0:W1:Y:S01]  /*6070*/  SYNCS.PHASECHK.TRANS64.TRYWAIT P1, [UR6+0x19c30], R0 ;  /* 0x019c3000ff0075a7 */ /* 0x0000620008020146 */
[----:B------:R-:W-:Y:S05]  /*6080*/  @!P0 BRA `(.L_x_1788) ;  /* 0x0000000000048947 */ /* 0x000fea0003800000 */
[----:B------:R-:W-:Y:S01]  /*6090*/  BPT.TRAP 0x1 ;  /* 0x000000040000795c */ /* 0x000fe20000300000 */
.L_x_1788:
[----:B-1----:R-:W-:Y:S05]  /*60a0*/  @P1 BRA `(.L_x_1789) ;  /* 0x0000000000081947 */ /* 0x002fea0003800000 */
[----:B------:R-:W1:Y:S02]  /*60b0*/  SYNCS.PHASECHK.TRANS64.TRYWAIT P1, [UR6+0x19c30], R0 ;  /* 0x019c3000ff0075a7 */ /* 0x000e640008020146 */
[----:B-1----:R-:W-:Y:S05]  /*60c0*/  @!P1 BRA `(.L_x_1790) ;  /* 0x0000008400e89947 */ /* 0x002fea0003800000 */
.L_x_1789:
        /* <DEDUP_REMOVED lines=17> */
.L_x_1791:
[----:B------:R-:W-:Y:S01]  /*61e0*/  ULEA UR11, UR19, UR46, 0x3 ;  /* 0x0000002e130b7291 */ /* 0x000fe2000f8e183f */
[----:B01----:R-:W-:-:S05]  /*61f0*/  IMAD.U32 R0, RZ, RZ, UR17 ;  /* 0x00000011ff007e24 */ /* 0x003fca000f8e00ff */
[----:B------:R-:W-:-:S04]  /*6200*/  SHF.L.U32 R0, R0, 0x1f, RZ ;  /* 0x0000001f00007819 */ /* 0x000fc800000006ff */
[----:B------:R0:W1:Y:S01]  /*6210*/  SYNCS.PHASECHK.TRANS64.TRYWAIT P1, [UR11+0x19c50], R0 ;  /* 0x019c5000ff0075a7 */ /* 0x000062000802014b */
[----:B------:R-:W-:Y:S05]  /*6220*/  @!P0 BRA `(.L_x_1792) ;  /* 0x0000000000048947 */ /* 0x000fea0003800000 */
[----:B------:R-:W-:Y:S01]  /*6230*/  BPT.TRAP 0x1 ;  /* 0x000000040000795c */ /* 0x000fe20000300000 */
.L_x_1792:
[----:B-1----:R-:W-:Y:S05]  /*6240*/  @P1 BRA `(.L_x_1793) ;  /* 0x0000000000081947 */ /* 0x002fea0003800000 */
[----:B------:R-:W1:Y:S02]  /*6250*/  SYNCS.PHASECHK.TRANS64.TRYWAIT P1, [UR11+0x19c50], R0 ;  /* 0x019c5000ff0075a7 */ /* 0x000e64000802014b */
[----:B-1----:R-:W-:Y:S05]  /*6260*/  @!P1 BRA `(.L_x_1794) ;  /* 0x0000008400989947 */ /* 0x002fea0003800000 */
.L_x_1793:
        /* <DEDUP_REMOVED lines=27> */
.L_x_1795:
[----:B------:R-:W-:Y:S01]  /*6420*/  FMNMX.FTZ R2, R26, R7, !PT ;  /* 0x000000071a027209 */ /* 0x000fe20007810000 */
[----:B------:R-:W-:Y:S01]  /*6430*/  IMAD.U32 R13, RZ, RZ, UR42 ;  /* 0x0000002aff0d7e24 */ /* 0x000fe2000f8e00ff */
        /* <DEDUP_REMOVED lines=75> */
[----:B------:R-:W-:Y:S02]  /*68f0*/  FADD.FTZ R6, -R0, R7 ;  /* 0x0000000700067221 */ /* 0x000fe40000010100 */
[----:B------:R-:W-:-:S01]  /*6900*/  FFMA.FTZ R7, R2, R13, -8 ;  /* 0xc100000002077423 */ /* 0x000fc2000001000d */
[----:B------:R-:W-:Y:S01]  /*6910*/  FADD.FTZ R5, -R2, R5 ;  /* 0x0000000502057221 */ /* 0x000fe20000010100 */
[----:B------:R-:W-:Y:S02]  /*6920*/  FMUL.FTZ R6, R6, UR42 ;  /* 0x0000002a06067c20 */ /* 0x000fe40008410000 */
[--C-:B------:R-:W-:Y:S01]  /*6930*/  FFMA.FTZ R9, R25, UR42, -R7.reuse ;  /* 0x0000002a19097c23 */ /* 0x100fe20008010807 */
[----:B------:R-:W-:-:S01]  /*6940*/  FFMA.FTZ R25, R45, UR42, -R7 ;  /* 0x0000002a2d197c23 */ /* 0x000fc20008010807 */
[--C-:B------:R-:W-:Y:S01]  /*6950*/  FFMA.FTZ R45, R65, UR42, -R7.reuse ;  /* 0x0000002a412d7c23 */ /* 0x100fe20008010807 */
[----:B------:R-:W-:Y:S02]  /*6960*/  IMAD.U32 R65, RZ, RZ, UR42 ;  /* 0x0000002aff417e24 */ /* 0x000fe4000f8e00ff */
[--C-:B------:R-:W-:Y:S01]  /*6970*/  FFMA.FTZ R11, R29, UR42, -R7.reuse ;  /* 0x0000002a1d0b7c23 */ /* 0x100fe20008010807 */
[----:B------:R-:W-:-:S01]  /*6980*/  FFMA.FTZ R29, R49, UR42, -R7 ;  /* 0x0000002a311d7c23 */ /* 0x000fc20008010807 */
[----:B------:R-:W-:Y:S01]  /*6990*/  FMUL.FTZ R5, R5, UR42 ;  /* 0x0000002a05057c20 */ /* 0x000fe20008410000 */
[----:B------:R-:W-:-:S01]  /*69a0*/  FFMA.FTZ R65, R0, R65, -8 ;  /* 0xc100000000417423 */ /* 0x000fc20000010041 */
[--C-:B------:R-:W-:Y:S01]  /*69b0*/  FFMA.FTZ R8, R24, UR42, -R7.reuse ;  /* 0x0000002a18087c23 */ /* 0x100fe20008010807 */
[----:B------:R-:W-:-:S01]  /*69c0*/  FFMA.FTZ R49, R69, UR42, -R7 ;  /* 0x0000002a45317c23 */ /* 0x000fc20008010807 */
        /* <DEDUP_REMOVED lines=25> */
[----:B------:R-:W-:-:S01]  /*6b60*/  FFMA.FTZ R47, R50, UR42, -R65 ;  /* 0x0000002a322f7c23 */ /* 0x000fc20008010841 */
[----:B------:R-:W-:Y:S01]  /*6b70*/  FFMA.FTZ R50, R51, UR42, -R65 ;  /* 0x0000002a33327c23 */ /* 0x000fe20008010841 */
[----:B------:R-:W-:-:S01]  /*6b80*/  FFMA.FTZ R20, R40, UR42, -R7 ;  /* 0x0000002a28147c23 */ /* 0x000fc20008010807 */
[--C-:B------:R-:W-:Y:S01]  /*6b90*/  FFMA.FTZ R51, R54, UR42, -R65.reuse ;  /* 0x0000002a36337c23 */ /* 0x100fe20008010841 */
[----:B------:R-:W-:-:S01]  /*6ba0*/  FFMA.FTZ R54, R55, UR42, -R65 ;  /* 0x0000002a37367c23 */ /* 0x000fc20008010841 */
[--C-:B------:R-:W-:Y:S01]  /*6bb0*/  FFMA.FTZ R55, R58, UR42, -R65.reuse ;  /* 0x0000002a3a377c23 */ /* 0x100fe20008010841 */
[----:B------:R-:W-:-:S01]  /*6bc0*/  FFMA.FTZ R58, R59, UR42, -R65 ;  /* 0x0000002a3b3a7c23 */ /* 0x000fc20008010841 */
[----:B------:R-:W2:Y:S01]  /*6bd0*/  MUFU.EX2 R9, R9 ;  /* 0x0000000900097308 */ /* 0x000ea20000000800 */
[----:B0-----:R-:W-:-:S01]  /*6be0*/  FFMA.FTZ R4, R5, R4, R8 ;  /* 0x0000000405047223 */ /* 0x001fc20000010008 */
[----:B------:R-:W-:Y:S01]  /*6bf0*/  FFMA.FTZ R21, R41, UR42, -R7 ;  /* 0x0000002a29157c23 */ /* 0x000fe20008010807 */
[----:B------:R-:W-:-:S01]  /*6c00*/  FFMA.FTZ R59, R62, UR42, -R65 ;  /* 0x0000002a3e3b7c23 */ /* 0x000fc20008010841 */
[--C-:B------:R-:W-:Y:S01]  /*6c10*/  FFMA.FTZ R62, R63, UR42, -R65.reuse ;  /* 0x0000002a3f3e7c23 */ /* 0x100fe20008010841 */
[----:B------:R-:W-:-:S01]  /*6c20*/  FFMA.FTZ R63, R66, UR42, -R65 ;  /* 0x0000002a423f7c23 */ /* 0x000fc20008010841 */
[--C-:B------:R-:W-:Y:S01]  /*6c30*/  FFMA.FTZ R24, R44, UR42, -R7.reuse ;  /* 0x0000002a2c187c23 */ /* 0x100fe20008010807 */
[----:B------:R-:W-:-:S01]  /*6c40*/  FFMA.FTZ R32, R52, UR42, -R7 ;  /* 0x0000002a34207c23 */ /* 0x000fc20008010807 */
[----:B------:R-:W0:Y:S01]  /*6c50*/  MUFU.EX2 R26, R26 ;  /* 0x0000001a001a7308 */ /* 0x000e220000000800 */
[----:B-1----:R-:W-:-:S01]  /*6c60*/  FFMA.FTZ R3, R6, R3, R69 ;  /* 0x0000000306037223 */ /* 0x002fc20000010045 */
[--C-:B------:R-:W-:Y:S01]  /*6c70*/  FFMA.FTZ R36, R56, UR42, -R7.reuse ;  /* 0x0000002a38247c23 */ /* 0x100fe20008010807 */
[----:B------:R-:W-:-:S01]  /*6c80*/  FFMA.FTZ R37, R57, UR42, -R7 ;  /* 0x0000002a39257c23 */ /* 0x000fc20008010807 */
[--C-:B------:R-:W-:Y:S01]  /*6c90*/  FFMA.FTZ R52, R72, UR42, -R7.reuse ;  /* 0x0000002a48347c23 */ /* 0x100fe20008010807 */
[----:B------:R-:W-:-:S01]  /*6ca0*/  FFMA.FTZ R40, R60, UR42, -R7 ;  /* 0x0000002a3c287c23 */ /* 0x000fc20008010807 */
[--C-:B------:R-:W-:Y:S01]  /*6cb0*/  FFMA.FTZ R41, R61, UR42, -R7.reuse ;  /* 0x0000002a3d297c23 */ /* 0x100fe20008010807 */
[----:B------:R-:W-:-:S01]  /*6cc0*/  FFMA.FTZ R44, R64, UR42, -R7 ;  /* 0x0000002a402c7c23 */ /* 0x000fc20008010807 */
[----:B------:R-:W1:Y:S01]  /*6cd0*/  MUFU.EX2 R10, R10 ;  /* 0x0000000a000a7308 */ /* 0x000e620000000800 */
[----:B--2---:R-:W-:-:S01]  /*6ce0*/  FADD.FTZ R73, R9, R4 ;  /* 0x0000000409497221 */ /* 0x004fc20000010000 */
[--C-:B------:R-:W-:Y:S01]  /*6cf0*/  FFMA.FTZ R56, R76, UR42, -R7.reuse ;  /* 0x0000002a4c387c23 */ /* 0x100fe20008010807 */
[----:B------:R-:W-:-:S01]  /*6d00*/  FFMA.FTZ R57, R77, UR42, -R7 ;  /* 0x0000002a4d397c23 */ /* 0x000fc20008010807 */
[--C-:B------:R-:W-:Y:S01]  /*6d10*/  FFMA.FTZ R60, R80, UR42, -R7.reuse ;  /* 0x0000002a503c7c23 */ /* 0x100fe20008010807 */
[----:B------:R-:W-:-:S01]  /*6d20*/  FFMA.FTZ R61, R81, UR42, -R7 ;  /* 0x0000002a513d7c23 */ /* 0x000fc20008010807 */
[--C-:B------:R-:W-:Y:S01]  /*6d30*/  FFMA.FTZ R64, R84, UR42, -R7.reuse ;  /* 0x0000002a54407c23 */ /* 0x100fe20008010807 */
[----:B------:R-:W-:-:S01]  /*6d40*/  FFMA.FTZ R7, R85, UR42, -R7 ;  /* 0x0000002a55077c23 */ /* 0x000fc20008010807 */
        /* <DEDUP_REMOVED lines=16> */
[--C-:B------:R-:W-:Y:S01]  /*6e50*/  FFMA.FTZ R66, R67, UR42, -R65.reuse ;  /* 0x0000002a43427c23 */ /* 0x100fe20008010841 */
[----:B------:R-:W-:-:S05]  /*6e60*/  FFMA.FTZ R67, R70, UR42, -R65 ;  /* 0x0000002a46437c23 */ /* 0x000fca0008010841 */
        /* <DEDUP_REMOVED lines=16> */
[----:B------:R-:W-:-:S06]  /*6f70*/  FFMA.FTZ R68, R71, UR42, -R65 ;  /* 0x0000002a47447c23 */ /* 0x000fcc0008010841 */
        /* <DEDUP_REMOVED lines=30> */
[----:B--2---:R-:W-:-:S01]  /*7160*/  FADD.FTZ R74, R36, R73 ;  /* 0x00000049244a7221 */ /* 0x004fc20000010000 */
[----:B------:R-:W-:-:S06]  /*7170*/  FFMA.FTZ R73, R79, UR42, -R65 ;  /* 0x0000002a4f497c23 */ /* 0x000fcc0008010841 */
        /* <DEDUP_REMOVED lines=66> */
.L_x_1796:
        /* <DEDUP_REMOVED lines=91> */
.L_x_1786:
[----:B------:R-:W-:Y:S06]  /*7b50*/  BAR.ARV 0x8, 0x200 ;  /* 0x0208000000007b1d */ /* 0x000fec0000002000 */
[----:B------:R-:W-:Y:S05]  /*7b60*/  @!P0 BRA `(.L_x_1798) ;  /* 0x0000000000048947 */ /* 0x000fea0003800000 */
[----:B------:R-:W-:Y:S01]  /*7b70*/  BPT.TRAP 0x1 ;  /* 0x000000040000795c */ /* 0x000fe20000300000 */
.L_x_1798:
[----:B------:R-:W-:Y:S01]  /*7b80*/  ULEA UR14, UR38, UR46, 0x3 ;  /* 0x0000002e260e7291 */ /* 0x000fe2000f8e183f */
[----:B------:R-:W-:-:S05]  /*7b90*/  IMAD.U32 R5, RZ, RZ, UR37 ;  /* 0x00000025ff057e24 */ /* 0x000fca000f8e00ff */
[----:B------:R-:W-:-:S04]  /*7ba0*/  SHF.L.U32 R5, R5, 0x1f, RZ ;  /* 0x0000001f05057819 */ /* 0x000fc800000006ff */
[----:B------:R0:W1:Y:S01]  /*7bb0*/  SYNCS.PHASECHK.TRANS64.TRYWAIT P1, [UR14+0x19c50], R5 ;  /* 0x019c5005ff0075a7 */ /* 0x000062000802014e */
[----:B------:R-:W-:Y:S05]  /*7bc0*/  @!P0 BRA `(.L_x_1799) ;  /* 0x0000000000048947 */ /* 0x000fea0003800000 */
[----:B------:R-:W-:Y:S01]  /*7bd0*/  BPT.TRAP 0x1 ;  /* 0x000000040000795c */ /* 0x000fe20000300000 */
.L_x_1799:
[----:B-1----:R-:W-:Y:S05]  /*7be0*/  @P1 BRA `(.L_x_1800) ;  /* 0x0000000000081947 */ /* 0x002fea0003800000 */
[----:B------:R-:W1:Y:S02]  /*7bf0*/  SYNCS.PHASECHK.TRANS64.TRYWAIT P1, [UR14+0x19c50], R5 ;  /* 0x019c5005ff0075a7 */ /* 0x000e64000802014e */
[----:B-1----:R-:W-:Y:S05]  /*7c00*/  @!P1 BRA `(.L_x_1801) ;  /* 0x0000006c00489947 */ /* 0x002fea0003800000 */
.L_x_1800:
        /* <DEDUP_REMOVED lines=27> */
[----:B------:R-:W-:-:S04]  /*7dc0*/  IMAD.U32 R6, RZ, RZ, UR4 ;  /* 0x00000004ff067e24 */ /* 0x000fc8000f8e00ff */
        /* <DEDUP_REMOVED lines=54> */
.L_x_1802:
        /* <DEDUP_REMOVED lines=58> */
.L_x_1766:
        /* <DEDUP_REMOVED lines=11> */
[----:B------:R-:W1:Y:S01]  /*8580*/  S2R R37, SR_SWINHI ;  /* 0x0000000000257919 */ /* 0x000e620000002f00 */
        /* <DEDUP_REMOVED lines=13> */
[----:B------:R-:W-:Y:S01]  /*8660*/  F2FP.BF16.F32.PACK_AB R25, R110, R25 ;  /* 0x000000196e19723e */ /* 0x000fe200000010ff */
[----:B0-----:R-:W-:Y:S01]  /*8670*/  IMAD.SHL.U32 R2, R38, 0x4, RZ ;  /* 0x0000000426027824 */ /* 0x001fe200078e00ff */
[----:B------:R-:W-:Y:S02]  /*8680*/  F2FP.BF16.F32.PACK_AB R11, R126, R11 ;  /* 0x0000000b7e0b723e */ /* 0x000fe400000010ff */
        /* <DEDUP_REMOVED lines=10> */
[----:B------:R-:W-:Y:S01]  /*8730*/  F2FP.BF16.F32.PACK_AB R20, R119, R20 ;  /* 0x000000147714723e */ /* 0x000fe200000010ff */
[----:B------:R-:W-:Y:S01]  /*8740*/  USHF.R.S32.HI UR13, URZ, 0x1f, UR40 ;  /* 0x0000001f3f0d7899 */ /* 0x000fe20008011428 */
[----:B------:R-:W-:Y:S01]  /*8750*/  BAR.SYNC.DEFER_BLOCKING 0x1, 0x180 ;  /* 0x0046000000007b1d */ /* 0x000fe20000010000 */
[----:B------:R-:W-:-:S05]  /*8760*/  IADD3 R4, P0, R2, UR6, RZ ;  /* 0x0000000602047c10 */ /* 0x000fca000ff1e0ff */
[----:B------:R-:W-:Y:S01]  /*8770*/  IMAD.X R5, RZ, RZ, UR7, P0 ;  /* 0x00000007ff057e24 */ /* 0x000fe200080e06ff */
[----:B------:R-:W-:-:S04]  /*8780*/  ULDC.64 UR10, c[0x0][0xb98] ;  /* 0x0002e600000a7ab9 */ /* 0x000fc80000000a00 */
[----:B------:R0:W2:Y:S01]  /*8790*/  LDG.E.CONSTANT R2, desc[UR50][R4.64] ;  /* 0x0000003204027981 */ /* 0x0000a2000c1e9900 */
[----:B------:R-:W-:Y:S02]  /*87a0*/  UIMAD UR5, UR12, UR8, URZ ;  /* 0x000000080c0572a4 */ /* 0x000fe4000f8e023f */
[----:B------:R-:W-:Y:S02]  /*87b0*/  UIMAD.WIDE.U32 UR6, UR41, UR8, URZ ;  /* 0x00000008290672a5 */ /* 0x000fe4000f8e003f */
[----:B------:R-:W-:Y:S02]  /*87c0*/  UIMAD UR5, UR41, UR9, UR5 ;  /* 0x00000009290572a4 */ /* 0x000fe4000f8e0205 */
[----:B------:R-:W-:Y:S02]  /*87d0*/  UIMAD UR8, UR13, UR10, URZ ;  /* 0x0000000a0d0872a4 */ /* 0x000fe4000f8e023f */
[----:B------:R-:W-:Y:S01]  /*87e0*/  UIADD3 UR7, UR7, UR5, URZ ;  /* 0x0000000507077290 */ /* 0x000fe2000fffe03f */
[----:B0-----:R-:W-:Y:S01]  /*87f0*/  LOP3.LUT P0, R5, R38, 0x3, RZ, 0xc0, !PT ;  /* 0x0000000326057812 */ /* 0x001fe2000780c0ff */
[----:B------:R-:W-:Y:S01]  /*8800*/  UIMAD UR8, UR40, UR11, UR8 ;  /* 0x0000000b280872a4 */ /* 0x000fe2000f8e0208 */
[----:B------:R-:W-:-:S02]  /*8810*/  MOV R38, R0 ;  /* 0x0000000000267202 */ /* 0x000fc40000000f00 */
[----:B-1----:R-:W-:Y:S01]  /*8820*/  MOV R39, R37 ;  /* 0x0000002500277202 */ /* 0x002fe20000000f00 */
[----:B------:R-:W-:Y:S01]  /*8830*/  UIMAD.WIDE.U32 UR6, UR40, UR10, UR6 ;  /* 0x0000000a280672a5 */ /* 0x000fe2000f8e0006 */
[----:B------:R-:W-:Y:S01]  /*8840*/  ISETP.EQ.OR P0, PT, R5, 0x3, !P0 ;  /* 0x000000030500780c */ /* 0x000fe20004702670 */
[----:B------:R-:W-:Y:S01]  /*8850*/  IMAD R5, R152, 0x20, R18 ;  /* 0x0000002098057824 */ /* 0x000fe200078e0212 */
[----:B------:R-:W-:Y:S01]  /*8860*/  F2FP.BF16.F32.PACK_AB R4, R111, R26 ;  /* 0x0000001a6f04723e */ /* 0x000fe200000010ff */
[----:B------:R-:W-:Y:S01]  /*8870*/  ULDC UR5, c[0x0][0xa88] ;  /* 0x0002a20000057ab9 */ /* 0x000fe20000000800 */
[----:B------:R-:W-:Y:S01]  /*8880*/  SEL R47, R27, R28, P0 ;  /* 0x0000001c1b2f7207 */ /* 0x000fe20000000000 */
[----:B------:R-:W-:Y:S01]  /*8890*/  ULDC.64 UR10, c[0x0][0xaf0] ;  /* 0x0002bc00000a7ab9 */ /* 0x000fe20000000a00 */
[----:B------:R-:W-:Y:S01]  /*88a0*/  SEL R33, R28, R27, P0 ;  /* 0x0000001b1c217207 */ /* 0x000fe20000000000 */
[----:B------:R-:W-:Y:S01]  /*88b0*/  IMAD.WIDE R26, R156, 0x2, R38 ;  /* 0x000000029c1a7825 */ /* 0x000fe200078e0226 */
[----:B------:R-:W-:-:S02]  /*88c0*/  SEL R53, R9, R10, P0 ;  /* 0x0000000a09357207 */ /* 0x000fc40000000000 */
[----:B------:R-:W-:Y:S01]  /*88d0*/  SEL R55, R10, R9, P0 ;  /* 0x000000090a377207 */ /* 0x000fe20000000000 */
[----:B------:R-:W-:Y:S01]  /*88e0*/  IMAD.WIDE R38, R5, 0x2, R38 ;  /* 0x0000000205267825 */ /* 0x000fe200078e0226 */
[----:B------:R-:W-:Y:S02]  /*88f0*/  IADD3 R9, P1, R26, 0x6020, RZ ;  /* 0x000060201a097810 */ /* 0x000fe40007f3e0ff */
[----:B------:R-:W-:Y:S02]  /*8900*/  SEL R41, R35, R36, P0 ;  /* 0x0000002423297207 */ /* 0x000fe40000000000 */
[----:B------:R-:W-:Y:S02]  /*8910*/  SEL R43, R36, R35, P0 ;  /* 0x00000023242b7207 */ /* 0x000fe40000000000 */
[----:B------:R-:W-:Y:S02]  /*8920*/  SEL R51, R13, R14, P0 ;  /* 0x0000000e0d337207 */ /* 0x000fe40000000000 */
[----:B------:R-:W-:-:S02]  /*8930*/  SEL R35, R14, R13, P0 ;  /* 0x0000000d0e237207 */ /* 0x000fc40000000000 */
[----:B------:R-:W-:Y:S02]  /*8940*/  LOP3.LUT R14, R9, 0x180, RZ, 0xc0, !PT ;  /* 0x00000180090e7812 */ /* 0x000fe400078ec0ff */
[----:B------:R-:W-:Y:S02]  /*8950*/  SEL R45, R31, R32, P0 ;  /* 0x000000201f2d7207 */ /* 0x000fe40000000000 */
[----:B------:R-:W-:Y:S02]  /*8960*/  SHF.R.U64 R14, R14, 0x3, RZ ;  /* 0x000000030e0e7819 */ /* 0x000fe400000012ff */
[----:B------:R-:W-:Y:S02]  /*8970*/  SEL R32, R32, R31, P0 ;  /* 0x0000001f20207207 */ /* 0x000fe40000000000 */
[----:B------:R-:W-:Y:S02]  /*8980*/  LOP3.LUT R14, R14, R9, RZ, 0x3c, !PT ;  /* 0x000000090e0e7212 */ /* 0x000fe400078e3cff */
[----:B------:R-:W0:Y:S01]  /*8990*/  LDC R9, c[0x0][0xbe8] ;  /* 0x0002fa00ff097b82 */ /* 0x000e220000000800 */
[----:B------:R-:W-:-:S02]  /*89a0*/  IADD3 R31, P2, R26, 0x6000, RZ ;  /* 0x000060001a1f7810 */ /* 0x000fc40007f5e0ff */
[----:B------:R-:W-:Y:S02]  /*89b0*/  SEL R59, R29, R30, P0 ;  /* 0x0000001e1d3b7207 */ /* 0x000fe40000000000 */
[----:B------:R-:W-:Y:S02]  /*89c0*/  SEL R61, R30, R29, P0 ;  /* 0x0000001d1e3d7207 */ /* 0x000fe40000000000 */
[----:B------:R-:W-:Y:S02]  /*89d0*/  IADD3 R29, P3, R26, 0x3020, RZ ;  /* 0x000030201a1d7810 */ /* 0x000fe40007f7e0ff */
[----:B------:R-:W-:Y:S02]  /*89e0*/  SEL R63, R25, R4, P0 ;  /* 0x00000004193f7207 */ /* 0x000fe40000000000 */
[----:B------:R-:W-:Y:S01]  /*89f0*/  SEL R65, R4, R25, P0 ;  /* 0x0000001904417207 */ /* 0x000fe20000000000 */
[--C-:B------:R-:W-:Y:S01]  /*8a00*/  IMAD.X R25, RZ, RZ, R27.reuse, P2 ;  /* 0x000000ffff197224 */ /* 0x100fe200010e061b */
[----:B------:R-:W-:Y:S01]  /*8a10*/  SEL R71, R11, R12, P0 ;  /* 0x0000000c0b477207 */ /* 0x000fe20000000000 */
[----:B------:R-:W-:Y:S01]  /*8a20*/  IMAD.X R13, RZ, RZ, R27, P3 ;  /* 0x000000ffff0d7224 */ /* 0x000fe200018e061b */
[----:B------:R-:W-:-:S02]  /*8a30*/  SEL R73, R12, R11, P0 ;  /* 0x0000000b0c497207 */ /* 0x000fc40000000000 */
[----:B------:R-:W-:Y:S02]  /*8a40*/  LOP3.LUT R12, R31, 0x180, RZ, 0xc0, !PT ;  /* 0x000001801f0c7812 */ /* 0x000fe400078ec0ff */
[----:B------:R-:W-:Y:S02]  /*8a50*/  LOP3.LUT R10, R29, 0x180, RZ, 0xc0, !PT ;  /* 0x000001801d0a7812 */ /* 0x000fe400078ec0ff */
[----:B------:R-:W-:Y:S02]  /*8a60*/  SHF.R.U64 R12, R12, 0x3, RZ ;  /* 0x000000030c0c7819 */ /* 0x000fe400000012ff */
[----:B------:R-:W-:Y:S02]  /*8a70*/  SHF.R.U64 R10, R10, 0x3, RZ ;  /* 0x000000030a0a7819 */ /* 0x000fe400000012ff */
[----:B0-----:R-:W-:Y:S02]  /*8a80*/  ISETP.NE.AND P2, PT, R9, 0x1, PT ;  /* 0x000000010900780c */ /* 0x001fe40003f45270 */
[----:B------:R-:W-:-:S02]  /*8a90*/  IADD3 R79, P6, R38, 0x7800, RZ ;  /* 0x00007800264f7810 */ /* 0x000fc40007fde0ff */
[----:B------:R-:W-:Y:S02]  /*8aa0*/  SEL R49, R21, R24, P0 ;  /* 0x0000001815317207 */ /* 0x000fe40000000000 */
[----:B------:R-:W-:Y:S02]  /*8ab0*/  SEL R34, R24, R21, P0 ;  /* 0x0000001518227207 */ /* 0x000fe40000000000 */
[----:B------:R-:W-:Y:S02]  /*8ac0*/  LOP3.LUT R24, R12, R31, RZ, 0x3c, !PT ;  /* 0x0000001f0c187212 */ /* 0x000fe400078e3cff */
[----:B------:R-:W-:Y:S02]  /*8ad0*/  LOP3.LUT R12, R10, R29, RZ, 0x3c, !PT ;  /* 0x0000001d0a0c7212 */ /* 0x000fe400078e3cff */
[----:B------:R-:W-:Y:S01]  /*8ae0*/  LOP3.LUT R10, R79, 0x180, RZ, 0xc0, !PT ;  /* 0x000001804f0a7812 */ /* 0x000fe200078ec0ff */
[----:B------:R-:W0:Y:S01]  /*8af0*/  @P2 LDC R42, c[0x0][0xbec] ;  /* 0x0002fb00ff2a2b82 */ /* 0x000e220000000800 */
[----:B------:R-:W-:-:S02]  /*8b00*/  IADD3 R21, P4, R26, 0x3000, RZ ;  /* 0x000030001a157810 */ /* 0x000fc40007f9e0ff */
[----:B------:R-:W-:Y:S02]  /*8b10*/  SHF.R.U64 R10, R10, 0x3, RZ ;  /* 0x000000030a0a7819 */ /* 0x000fe400000012ff */
[----:B------:R-:W-:Y:S02]  /*8b20*/  SEL R75, R7, R6, P0 ;  /* 0x00000006074b7207 */ /* 0x000fe40000000000 */
[----:B------:R-:W-:Y:S02]  /*8b30*/  LOP3.LUT R10, R10, R79, RZ, 0x3c, !PT ;  /* 0x0000004f0a0a7212 */ /* 0x000fe400078e3cff */
[----:B------:R-:W1:Y:S01]  /*8b40*/  @P2 LDC R79, c[0x0][0xbf0] ;  /* 0x0002fc00ff4f2b82 */ /* 0x000e620000000800 */
[----:B------:R-:W-:Y:S01]  /*8b50*/  SEL R77, R6, R7, P0 ;  /* 0x00000007064d7207 */ /* 0x000fe20000000000 */
[----:B------:R-:W-:Y:S01]  /*8b60*/  IMAD.X R7, RZ, RZ, R27, P4 ;  /* 0x000000ffff077224 */ /* 0x000fe200020e061b */
[----:B------:R-:W-:Y:S02]  /*8b70*/  LOP3.LUT R6, R21, 0x180, RZ, 0xc0, !PT ;  /* 0x0000018015067812 */ /* 0x000fe400078ec0ff */
[----:B------:R-:W-:Y:S01]  /*8b80*/  MOV R68, R12 ;  /* 0x0000000c00447202 */ /* 0x000fe20000000f00 */
[----:B------:R-:W-:Y:S01]  /*8b90*/  VIADD R13, R17, UR43 ;  /* 0x0000002b110d7c36 */ /* 0x000fe20008000000 */
[----:B------:R-:W-:-:S02]  /*8ba0*/  SHF.R.U64 R6, R6, 0x3, RZ ;  /* 0x0000000306067819 */ /* 0x000fc400000012ff */
[----:B------:R-:W-:Y:S02]  /*8bb0*/  LOP3.LUT R5, R26, 0x180, RZ, 0xc0, !PT ;  /* 0x000001801a057812 */ /* 0x000fe400078ec0ff */
[----:B------:R-:W-:Y:S02]  /*8bc0*/  LOP3.LUT R6, R6, R21, RZ, 0x3c, !PT ;  /* 0x0000001506067212 */ /* 0x000fe400078e3cff */
[----:B------:R-:W-:Y:S02]  /*8bd0*/  IADD3 R11, P5, R26, 0x20, RZ ;  /* 0x000000201a0b7810 */ /* 0x000fe40007fbe0ff */
[----:B------:R-:W-:Y:S02]  /*8be0*/  SEL R67, R15, R20, P0 ;  /* 0x000000140f437207 */ /* 0x000fe40000000000 */
[----:B------:R-:W-:Y:S01]  /*8bf0*/  SEL R69, R20, R15, P0 ;  /* 0x0000000f14457207 */ /* 0x000fe20000000000 */
[----:B------:R-:W-:Y:S01]  /*8c00*/  IMAD.X R15, RZ, RZ, R27, P1 ;  /* 0x000000ffff0f7224 */ /* 0x000fe200008e061b */
[----:B------:R-:W-:Y:S01]  /*8c10*/  MOV R58, R6 ;  /* 0x00000006003a7202 */ /* 0x000fe20000000f00 */
[----:B0-----:R-:W-:Y:S01]  /*8c20*/  @P2 IMAD.HI.U32 R6, R13, R42, RZ ;  /* 0x0000002a0d062227 */ /* 0x001fe200078e00ff */
[----:B------:R-:W-:-:S02]  /*8c30*/  IADD3 R37, P1, R38, 0x1800, RZ ;  /* 0x0000180026257810 */ /* 0x000fc40007f3e0ff */
[----:B------:R-:W-:Y:S01]  /*8c40*/  SHF.R.U64 R5, R5, 0x3, RZ ;  /* 0x0000000305057819 */ /* 0x000fe200000012ff */
[----:B------:R-:W-:Y:S01]  /*8c50*/  IMAD.MOV.U32 R7, RZ, RZ, R13 ;  /* 0x000000ffff077224 */ /* 0x000fe200078e000d */
[----:B------:R-:W-:Y:S02]  /*8c60*/  LOP3.LUT R4, R11, 0x180, RZ, 0xc0, !PT ;  /* 0x000001800b047812 */ /* 0x000fe400078ec0ff */
[----:B------:R-:W-:Y:S02]  /*8c70*/  LOP3.LUT R36, R37, 0x180, RZ, 0xc0, !PT ;  /* 0x0000018025247812 */ /* 0x000fe400078ec0ff */
[----:B------:R-:W-:Y:S01]  /*8c80*/  LOP3.LUT R26, R5, R26, RZ, 0x3c, !PT ;  /* 0x0000001a051a7212 */ /* 0x000fe200078e3cff */
[----:B------:R-:W-:Y:S01]  /*8c90*/  IMAD.X R5, RZ, RZ, R27, P5 ;  /* 0x000000ffff057224 */ /* 0x000fe200028e061b */
[----:B------:R-:W-:Y:S02]  /*8ca0*/  SHF.R.U64 R4, R4, 0x3, RZ ;  /* 0x0000000304047819 */ /* 0x000fe400000012ff */
[----:B-1----:R-:W-:-:S02]  /*8cb0*/  @P2 SHF.R.U32.HI R7, RZ, R79, R6 ;  /* 0x0000004fff072219 */ /* 0x002fc40000011606 */
[----:B------:R-:W-:Y:S01]  /*8cc0*/  MOV R64, R14 ;  /* 0x0000000e00407202 */ /* 0x000fe20000000f00 */
[----:B------:R-:W-:Y:S01]  /*8cd0*/  IMAD.U32 R15, RZ, RZ, UR8 ;  /* 0x00000008ff0f7e24 */ /* 0x000fe2000f8e00ff */
[----:B------:R-:W-:Y:S01]  /*8ce0*/  SEL R57, R94, R95, P0 ;  /* 0x0000005f5e397207 */ /* 0x000fe20000000000 */
[----:B------:R-:W-:Y:S01]  /*8cf0*/  ULDC.64 UR8, c[0x0][0xae8] ;  /* 0x0002ba0000087ab9 */ /* 0x000fe20000000a00 */
[----:B------:R-:W-:Y:S02]  /*8d00*/  SEL R95, R95, R94, P0 ;  /* 0x0000005e5f5f7207 */ /* 0x000fe40000000000 */
[----:B------:R-:W-:Y:S02]  /*8d10*/  SHF.R.U64 R36, R36, 0x3, RZ ;  /* 0x0000000324247819 */ /* 0x000fe400000012ff */
[----:B------:R-:W-:Y:S02]  /*8d20*/  LOP3.LUT R4, R4, R11, RZ, 0x3c, !PT ;  /* 0x0000000b04047212 */ /* 0x000fe400078e3cff */
[----:B------:R-:W-:Y:S01]  /*8d30*/  MOV R40, R26 ;  /* 0x0000001a00287202 */ /* 0x000fe20000000f00 */
[----:B------:R-:W-:Y:S01]  /*8d40*/  IMAD.MOV R26, RZ, RZ, -R7 ;  /* 0x000000ffff1a7224 */ /* 0x000fe200078e0a07 */
[----:B------:R-:W-:Y:S01]  /*8d50*/  LOP3.LUT R36, R36, R37, RZ, 0x3c, !PT ;  /* 0x0000002524247212 */ /* 0x000fe200078e3cff */
[----:B------:R-:W-:Y:S01]  /*8d60*/  IMAD.X R37, RZ, RZ, R39, P1 ;  /* 0x000000ffff257224 */ /* 0x000fe200008e0627 */
[----:B------:R-:W-:-:S02]  /*8d70*/  MOV R66, R24 ;  /* 0x0000001800427202 */ /* 0x000fc40000000f00 */
[----:B------:R-:W-:Y:S01]  /*8d80*/  MOV R70, R4 ;  /* 0x0000000400467202 */ /* 0x000fe20000000f00 */
[----:B------:R-:W-:Y:S01]  /*8d90*/  IMAD R5, R9, R26, R13 ;  /* 0x0000001a09057224 */ /* 0x000fe200078e020d */
[----:B------:R-:W-:Y:S02]  /*8da0*/  SHF.R.S32.HI R4, RZ, 0x1f, R7 ;  /* 0x0000001fff047819 */ /* 0x000fe40000011407 */
[----:B------:R-:W-:Y:S02]  /*8db0*/  IADD3 R12, P1, R7, UR6, RZ ;  /* 0x00000006070c7c10 */ /* 0x000fe4000ff3e0ff */
[----:B------:R-:W-:Y:S02]  /*8dc0*/  IADD3 R29, P4, R38, 0x4800, RZ ;  /* 0x00004800261d7810 */ /* 0x000fe40007f9e0ff */
[----:B------:R-:W-:Y:S01]  /*8dd0*/  IADD3.X R13, R4, UR7, R15, P1, !PT ;  /* 0x00000007040d7c10 */ /* 0x000fe20008ffe40f */
[----:B------:R-:W-:Y:S01]  /*8de0*/  ULDC.64 UR6, c[0x0][0xb88] ;  /* 0x0002e20000067ab9 */ /* 0x000fe20000000a00 */
[----:B------:R-:W-:-:S02]  /*8df0*/  SHF.R.S32.HI R4, RZ, 0x1f, R5 ;  /* 0x0000001fff047819 */ /* 0x000fc40000011405 */
[----:B------:R-:W-:Y:S01]  /*8e00*/  IADD3 R31, P3, R38, 0x3000, RZ ;  /* 0x00003000261f7810 */ /* 0x000fe20007f7e0ff */
[----:B------:R-:W-:Y:S01]  /*8e10*/  IMAD.WIDE.U32 R12, R5, UR6, R12 ;  /* 0x00000006050c7c25 */ /* 0x000fe2000f8e000c */
[----:B------:R-:W-:Y:S02]  /*8e20*/  LOP3.LUT R28, R29, 0x180, RZ, 0xc0, !PT ;  /* 0x000001801d1c7812 */ /* 0x000fe400078ec0ff */
[----:B------:R-:W-:Y:S01]  /*8e30*/  LOP3.LUT R30, R31, 0x180, RZ, 0xc0, !PT ;  /* 0x000001801f1e7812 */ /* 0x000fe200078ec0ff */
[----:B------:R-:W-:Y:S01]  /*8e40*/  IMAD R4, R4, UR6, RZ ;  /* 0x0000000604047c24 */ /* 0x000fe2000f8e02ff */
[----:B------:R-:W-:Y:S02]  /*8e50*/  SHF.R.U64 R28, R28, 0x3, RZ ;  /* 0x000000031c1c7819 */ /* 0x000fe400000012ff */
[----:B------:R-:W-:Y:S01]  /*8e60*/  SHF.R.U64 R30, R30, 0x3, RZ ;  /* 0x000000031e1e7819 */ /* 0x000fe200000012ff */
[----:B------:R-:W-:Y:S01]  /*8e70*/  IMAD R25, R5, UR7, R4 ;  /* 0x0000000705197c24 */ /* 0x000fe2000f8e0204 */
[----:B------:R-:W-:Y:S01]  /*8e80*/  LOP3.LUT R28, R28, R29, RZ, 0x3c, !PT ;  /* 0x0000001d1c1c7212 */ /* 0x000fe200078e3cff */
[----:B------:R-:W-:Y:S01]  /*8e90*/  ULDC.64 UR6, c[0x0][0xb50] ;  /* 0x0002d40000067ab9 */ /* 0x000fe20000000a00 */
[----:B------:R-:W-:Y:S01]  /*8ea0*/  IMAD.X R29, RZ, RZ, R39, P4 ;  /* 0x000000ffff1d7224 */ /* 0x000fe200020e0627 */
[----:B------:R-:W-:Y:S01]  /*8eb0*/  LOP3.LUT P1, RZ, R153, 0x3, RZ, 0xc0, !PT ;  /* 0x0000000399ff7812 */ /* 0x000fe2000782c0ff */
[----:B------:R-:W-:Y:S01]  /*8ec0*/  IMAD.IADD R13, R13, 0x1, R25 ;  /* 0x000000010d0d7824 */ /* 0x000fe200078e0219 */
[----:B------:R-:W-:Y:S01]  /*8ed0*/  LOP3.LUT R30, R30, R31, RZ, 0x3c, !PT ;  /* 0x0000001f1e1e7212 */ /* 0x000fe200078e3cff */
[----:B------:R-:W-:Y:S01]  /*8ee0*/  IMAD.X R31, RZ, RZ, R39, P3 ;  /* 0x000000ffff1f7224 */ /* 0x000fe200018e0627 */
[----:B------:R-:W-:-:S02]  /*8ef0*/  IADD3 R21, P5, R38, 0x6000, RZ ;  /* 0x0000600026157810 */ /* 0x000fc40007fbe0ff */
[----:B------:R-:W-:Y:S02]  /*8f00*/  LOP3.LUT R11, R38, 0x180, RZ, 0xc0, !PT ;  /* 0x00000180260b7812 */ /* 0x000fe400078ec0ff */
[----:B------:R-:W-:Y:S02]  /*8f10*/  LOP3.LUT R20, R21, 0x180, RZ, 0xc0, !PT ;  /* 0x0000018015147812 */ /* 0x000fe400078ec0ff */
[----:B------:R-:W-:Y:S02]  /*8f20*/  SHF.R.U64 R11, R11, 0x3, RZ ;  /* 0x000000030b0b7819 */ /* 0x000fe400000012ff */
[----:B------:R-:W-:Y:S02]  /*8f30*/  SHF.R.U64 R20, R20, 0x3, RZ ;  /* 0x0000000314147819 */ /* 0x000fe400000012ff */
[----:B------:R-:W-:Y:S01]  /*8f40*/  LOP3.LUT R38, R11, R38, RZ, 0x3c, !PT ;  /* 0x000000260b267212 */ /* 0x000fe200078e3cff */
[--C-:B------:R-:W-:Y:S01]  /*8f50*/  IMAD.X R11, RZ, RZ, R39.reuse, P6 ;  /* 0x000000ffff0b7224 */ /* 0x100fe200030e0627 */
[----:B------:R-:W-:Y:S01]  /*8f60*/  LOP3.LUT R20, R20, R21, RZ, 0x3c, !PT ;  /* 0x0000001514147212 */ /* 0x000fe200078e3cff */
[----:B------:R-:W-:-:S02]  /*8f70*/  IMAD.X R21, RZ, RZ, R39, P5 ;  /* 0x000000ffff157224 */ /* 0x000fc400028e0627 */
[----:B------:R-:W-:Y:S01]  /*8f80*/  VIADD R0, R0, 0x19c20 ;  /* 0x00019c2000007836 */ /* 0x000fe20000000000 */
        /* <DEDUP_REMOVED lines=12> */
[----:B------:R0:W2:Y:S01]  /*9050*/  SHFL.IDX PT, R26, R33, R14, 0x1c1f ;  /* 0x001c1f0e211a7589 */ /* 0x0000a200000e0000 */
[----:B-1----:R-:W-:Y:S02]  /*9060*/  SEL R5, R57, R24, P0 ;  /* 0x0000001839057207 */ /* 0x002fe40000000000 */
[----:B------:R-:W-:Y:S01]  /*9070*/  SEL R7, R24, R57, P0 ;  /* 0x0000003918077207 */ /* 0x000fe20000000000 */
[----:B------:R-:W-:Y:S04]  /*9080*/  SHFL.IDX PT, R48, R61, R14, 0x1c1f ;  /* 0x001c1f0e3d307589 */ /* 0x000fe800000e0000 */
[----:B------:R-:W1:Y:S01]  /*9090*/  SHFL.IDX PT, R50, R65, R14, 0x1c1f ;  /* 0x001c1f0e41327589 */ /* 0x000e6200000e0000 */
[----:B0-----:R-:W-:-:S03]  /*90a0*/  LEA R33, P4, R12, UR6, 0x2 ;  /* 0x000000060c217c11 */ /* 0x001fc6000f8810ff */
[----:B------:R-:W-:Y:S04]  /*90b0*/  SHFL.IDX PT, R49, R49, R2, 0x1c1f ;  /* 0x001c1f0231317589 */ /* 0x000fe800000e0000 */
[----:B------:R-:W0:Y:S04]  /*90c0*/  SHFL.IDX PT, R34, R34, R14, 0x1c1f ;  /* 0x001c1f0e22227589 */ /* 0x000e2800000e0000 */
[----:B------:R-:W-:Y:S04]  /*90d0*/  SHFL.IDX PT, R51, R51, R2, 0x1c1f ;  /* 0x001c1f0233337589 */ /* 0x000fe800000e0000 */
[----:B------:R-:W-:Y:S01]  /*90e0*/  SHFL.IDX PT, R67, R67, R2, 0x1c1f ;  /* 0x001c1f0243437589 */ /* 0x000fe200000e0000 */
[----:B--2---:R-:W-:-:S02]  /*90f0*/  SEL R24, R47, R26, P0 ;  /* 0x0000001a2f187207 */ /* 0x004fc40000000000 */
[----:B------:R-:W-:Y:S01]  /*9100*/  SEL R26, R26, R47, P0 ;  /* 0x0000002f1a1a7207 */ /* 0x000fe20000000000 */
[----:B------:R2:W3:Y:S04]  /*9110*/  SHFL.IDX PT, R42, R35, R14, 0x1c1f ;  /* 0x001c1f0e232a7589 */ /* 0x0004e800000e0000 */
[----:B------:R-:W4:Y:S01]  /*9120*/  SHFL.IDX PT, R52, R69, R14, 0x1c1f ;  /* 0x001c1f0e45347589 */ /* 0x000f2200000e0000 */
[----:B-1----:R-:W-:Y:S02]  /*9130*/  SEL R25, R27, R50, P0 ;  /* 0x000000321b197207 */ /* 0x002fe40000000000 */
[----:B------:R-:W-:Y:S01]  /*9140*/  SEL R27, R50, R27, P0 ;  /* 0x0000001b321b7207 */ /* 0x000fe20000000000 */
[----:B------:R-:W-:Y:S01]  /*9150*/  SHFL.IDX PT, R53, R53, R2, 0x1c1f ;  /* 0x001c1f0235357589 */ /* 0x000fe200000e0000 */
[----:B--2---:R-:W-:-:S03]  /*9160*/  VIADD R35, R155, UR43 ;  /* 0x0000002b9b237c36 */ /* 0x004fc60008000000 */
[----:B------:R-:W-:Y:S01]  /*9170*/  SHFL.IDX PT, R71, R71, R2, 0x1c1f ;  /* 0x001c1f0247477589 */ /* 0x000fe200000e0000 */
[----:B------:R-:W-:-:S03]  /*9180*/  VIADD R15, R35, 0x8 ;  /* 0x00000008230f7836 */ /* 0x000fc60000000000 */
[----:B------:R-:W1:Y:S04]  /*9190*/  SHFL.IDX PT, R46, R55, R14, 0x1c1f ;  /* 0x001c1f0e372e7589 */ /* 0x000e6800000e0000 */
[----:B------:R-:W2:Y:S04]  /*91a0*/  SHFL.IDX PT, R54, R73, R14, 0x1c1f ;  /* 0x001c1f0e49367589 */ /* 0x000ea800000e0000 */
[----:B------:R0:W-:Y:S04]  /*91b0*/  SHFL.IDX PT, R75, R75, R2, 0x1c1f ;  /* 0x001c1f024b4b7589 */ /* 0x0001e800000e0000 */
[----:B------:R3:W2:Y:S04]  /*91c0*/  SHFL.IDX PT, R56, R77, R14, 0x1c1f ;  /* 0x001c1f0e4d387589 */ /* 0x0006a800000e0000 */
[----:B------:R4:W-:Y:S01]  /*91d0*/  STSM.16.M88.4 [R40], R4 ;  /* 0x0000000428007844 */ /* 0x0009e20000000200 */
[----:B0-----:R-:W-:-:S03]  /*91e0*/  IMAD R2, R9, UR5, RZ ;  /* 0x0000000509027c24 */ /* 0x001fc6000f8e02ff */
[----:B------:R-:W-:Y:S01]  /*91f0*/  SHFL.IDX PT, R60, R33, RZ, 0x1c1f ;  /* 0x001c1fff213c7589 */ /* 0x000fe200000e0000 */
[----:B---3--:R-:W-:Y:S02]  /*9200*/  SEL R14, R32, R45, P0 ;  /* 0x0000002d200e7207 */ /* 0x008fe40000000000 */
[-C--:B------:R-:W-:Y:S01]  /*9210*/  ISETP.GE.OR P3, PT, R35, R2.reuse, P1 ;  /* 0x000000022300720c */ /* 0x080fe20000f66670 */
[----:B------:R0:W-:Y:S01]  /*9220*/  SHFL.IDX PT, R62, R33, 0x1, 0x1c1f ;  /* 0x003c1f00213e7f89 */ /* 0x0001e200000e0000 */
[----:B------:R-:W-:Y:S02]  /*9230*/  LEA.HI.X R35, R12, UR7, R13, 0x2, P4 ;  /* 0x000000070c237c11 */ /* 0x000fe4000a0f140d */
[----:B------:R-:W-:Y:S02]  /*9240*/  ISETP.GE.OR P1, PT, R15, R2, P1 ;  /* 0x000000020f00720c */ /* 0x000fe40000f26670 */
[----:B------:R-:W-:Y:S01]  /*9250*/  SEL R12, R45, R32, P0 ;  /* 0x000000202d0c7207 */ /* 0x000fe20000000000 */
[----:B------:R-:W3:Y:S01]  /*9260*/  SHFL.IDX PT, R61, R35, RZ, 0x1c1f ;  /* 0x001c1fff233d7589 */ /* 0x000ee200000e0000 */
[----:B------:R-:W-:-:S02]  /*9270*/  SEL R13, R59, R48, P0 ;  /* 0x000000303b0d7207 */ /* 0x000fc40000000000 */
[----:B------:R-:W-:Y:S01]  /*9280*/  SEL R15, R48, R59, P0 ;  /* 0x0000003b300f7207 */ /* 0x000fe20000000000 */
[----:B------:R1:W3:Y:S01]  /*9290*/  SHFL.IDX PT, R63, R35, 0x1, 0x1c1f ;  /* 0x003c1f00233f7f89 */ /* 0x0002e200000e0000 */
[----:B------:R-:W-:Y:S02]  /*92a0*/  SEL R32, R49, R34, P0 ;  /* 0x0000002231207207 */ /* 0x000fe40000000000 */
[----:B------:R-:W-:Y:S01]  /*92b0*/  SEL R34, R34, R49, P0 ;  /* 0x0000003122227207 */ /* 0x000fe20000000000 */
[----:B------:R-:W-:Y:S01]  /*92c0*/  STSM.16.M88.4 [R70], R12 ;  /* 0x0000000c46007844 */ /* 0x000fe20000000200 */
[----:B----4-:R-:W-:Y:S02]  /*92d0*/  SEL R40, R51, R42, P0 ;  /* 0x0000002a33287207 */ /* 0x010fe40000000000 */
[----:B0-----:R-:W-:Y:S01]  /*92e0*/  SEL R33, R67, R52, P0 ;  /* 0x0000003443217207 */ /* 0x001fe20000000000 */
[----:B------:R-:W-:Y:S01]  /*92f0*/  STSM.16.M88.4 [R58], R24 ;  /* 0x000000183a007844 */ /* 0x000fe20000000200 */
[----:B-1----:R-:W-:-:S02]  /*9300*/  SEL R35, R52, R67, P0 ;  /* 0x0000004334237207 */ /* 0x002fc40000000000 */
[----:B------:R-:W-:Y:S02]  /*9310*/  SEL R42, R42, R51, P0 ;  /* 0x000000332a2a7207 */ /* 0x000fe40000000000 */
[----:B------:R-:W-:Y:S01]  /*9320*/  SEL R44, R53, R46, P0 ;  /* 0x0000002e352c7207 */ /* 0x000fe20000000000 */
[----:B------:R0:W-:Y:S01]  /*9330*/  STSM.16.M88.4 [R68], R32 ;  /* 0x0000002044007844 */ /* 0x0001e20000000200 */
[----:B--2---:R-:W-:Y:S02]  /*9340*/  SEL R41, R71, R54, P0 ;  /* 0x0000003647297207 */ /* 0x004fe40000000000 */
[----:B------:R-:W-:Y:S02]  /*9350*/  SEL R43, R54, R71, P0 ;  /* 0x00000047362b7207 */ /* 0x000fe40000000000 */
[----:B------:R-:W-:Y:S02]  /*9360*/  SEL R46, R46, R53, P0 ;  /* 0x000000352e2e7207 */ /* 0x000fe40000000000 */
[----:B------:R-:W-:Y:S01]  /*9370*/  SEL R45, R75, R56, P0 ;  /* 0x000000384b2d7207 */ /* 0x000fe20000000000 */
[----:B------:R-:W-:Y:S01]  /*9380*/  STSM.16.M88.4 [R66], R40 ;  /* 0x0000002842007844 */ /* 0x000fe20000000200 */
[----:B------:R-:W-:-:S05]  /*9390*/  SEL R47, R56, R75, P0 ;  /* 0x0000004b382f7207 */ /* 0x000fca0000000000 */
[----:B------:R-:W-:Y:S01]  /*93a0*/  STSM.16.M88.4 [R64], R44 ;  /* 0x0000002c40007844 */ /* 0x000fe20000000200 */
[----:B0-----:R-:W0:Y:S08]  /*93b0*/  @P2 LDC R32, c[0x0][0xbec] ;  /* 0x0002fb00ff202b82 */ /* 0x001e300000000800 */
[----:B------:R-:W-:Y:S08]  /*93c0*/  BAR.SYNC.DEFER_BLOCKING 0x1, 0x180 ;  /* 0x0046000000007b1d */ /* 0x000ff00000010000 */
[----:B------:R-:W1:Y:S01]  /*93d0*/  @P2 LDC R33, c[0x0][0xbf0] ;  /* 0x0002fc00ff212b82 */ /* 0x000e620000000800 */
[----:B------:R-:W-:-:S02]  /*93e0*/  UIMAD UR5, UR12, UR8, URZ ;  /* 0x000000080c0572a4 */ /* 0x000fc4000f8e023f */
[----:B------:R-:W-:Y:S02]  /*93f0*/  UIMAD.WIDE.U32 UR6, UR41, UR8, URZ ;  /* 0x00000008290672a5 */ /* 0x000fe4000f8e003f */
[----:B------:R-:W-:Y:S02]  /*9400*/  UIMAD UR5, UR41, UR9, UR5 ;  /* 0x00000009290572a4 */ /* 0x000fe4000f8e0205 */
[----:B------:R-:W-:Y:S01]  /*9410*/  UIMAD UR8, UR13, UR10, URZ ;  /* 0x0000000a0d0872a4 */ /* 0x000fe2000f8e023f */
[----:B---3--:R2:W-:Y:S04]  /*9420*/  @!P3 ST.E desc[UR50][R60.64], R3 ;  /* 0x000000033c00b985 */ /* 0x0085e8000c101932 */
[----:B------:R0:W-:Y:S04]  /*9430*/  @!P1 ST.E desc[UR50][R62.64], R8 ;  /* 0x000000083e009985 */ /* 0x0001e8000c101932 */
[----:B------:R3:W5:Y:S01]  /*9440*/  LD.E.128 R56, desc[UR50][R20.64] ;  /* 0x0000003214387980 */ /* 0x000762000c101d00 */
[----:B--2---:R-:W-:Y:S01]  /*9450*/  IMAD R3, R23, 0x60, R152 ;  /* 0x0000006017037824 */ /* 0x004fe200078e0298 */
[----:B------:R-:W-:-:S02]  /*9460*/  UIADD3 UR7, UR7, UR5, URZ ;  /* 0x0000000507077290 */ /* 0x000fc4000fffe03f */
[----:B------:R2:W5:Y:S01]  /*9470*/  LD.E.128 R24, desc[UR50][R10.64] ;  /* 0x000000320a187980 */ /* 0x000562000c101d00 */
[----:B---3--:R-:W-:-:S03]  /*9480*/  VIADD R21, R3, UR43 ;  /* 0x0000002b03157c36 */ /* 0x008fc60008000000 */
[----:B------:R3:W5:Y:S01]  /*9490*/  LD.E.128 R12, desc[UR50][R28.64] ;  /* 0x000000321c0c7980 */ /* 0x000762000c101d00 */
[----:B0-----:R-:W-:Y:S01]  /*94a0*/  @P2 IMAD.HI.U32 R8, R21, R32, RZ ;  /* 0x0000002015082227 */ /* 0x001fe200078e00ff */
[----:B------:R-:W-:Y:S02]  /*94b0*/  UIMAD UR5, UR40, UR11, UR8 ;  /* 0x0000000b280572a4 */ /* 0x000fe4000f8e0208 */
[----:B------:R-:W5:Y:S01]  /*94c0*/  LD.E.128 R48, desc[UR50][R38.64] ;  /* 0x0000003226307980 */ /* 0x000f62000c101d00 */
[----:B------:R-:W-:Y:S01]  /*94d0*/  UIMAD.WIDE.U32 UR40, UR40, UR10, UR6 ;  /* 0x0000000a282872a5 */ /* 0x000fe2000f8e0006 */
[----:B------:R-:W-:Y:S01]  /*94e0*/  IMAD.MOV.U32 R3, RZ, RZ, R21 ;  /* 0x000000ffff037224 */ /* 0x000fe200078e0015 */
[----:B-1----:R-:W-:Y:S01]  /*94f0*/  @P2 SHF.R.U32.HI R3, RZ, R33, R8 ;  /* 0x00000021ff032219 */ /* 0x002fe20000011608 */
[----:B------:R-:W-:Y:S01]  /*9500*/  ULDC.64 UR6, c[0x0][0xae0] ;  /* 0x0002b80000067ab9 */ /* 0x000fe20000000a00 */
[----:B------:R-:W-:Y:S01]  /*9510*/  UIADD3 UR5, UR41, UR5, URZ ;  /* 0x0000000529057290 */ /* 0x000fe2000fffe03f */
[----:B------:R-:W5:Y:S01]  /*9520*/  LD.E.128 R4, desc[UR50][R36.64] ;  /* 0x0000003224047980 */ /* 0x000f62000c101d00 */
[--C-:B------:R-:W-:Y:S01]  /*9530*/  SHF.R.S32.HI R8, RZ, 0x1f, R3.reuse ;  /* 0x0000001fff087819 */ /* 0x100fe20000011403 */
[----:B------:R-:W-:-:S02]  /*9540*/  IMAD.MOV R20, RZ, RZ, -R3 ;  /* 0x000000ffff147224 */ /* 0x000fc400078e0a03 */
[----:B--2---:R-:W-:Y:S01]  /*9550*/  IMAD.U32 R11, RZ, RZ, UR41 ;  /* 0x00000029ff0b7e24 */ /* 0x004fe2000f8e00ff */
[----:B------:R0:W5:Y:S01]  /*9560*/  LD.E.128 R52, desc[UR50][R30.64] ;  /* 0x000000321e347980 */ /* 0x000162000c101d00 */
[----:B------:R-:W-:Y:S02]  /*9570*/  IMAD R8, R8, UR6, RZ ;  /* 0x0000000608087c24 */ /* 0x000fe4000f8e02ff */
[----:B------:R-:W-:Y:S01]  /*9580*/  IMAD.U32 R10, RZ, RZ, UR40 ;  /* 0x00000028ff0a7e24 */ /* 0x000fe2000f8e00ff */
[----:B------:R-:W-:Y:S01]  /*9590*/  @!PT LDS RZ, [RZ] ;  /* 0x00000000fffff984 */ /* 0x000fe20000000800 */
[----:B------:R-:W-:Y:S01]  /*95a0*/  @!PT LDS RZ, [RZ] ;  /* 0x00000000fffff984 */ /* 0x000fe20000000800 */
[----:B------:R-:W-:Y:S01]  /*95b0*/  @!PT LDS RZ, [RZ] ;  /* 0x00000000fffff984 */ /* 0x000fe20000000800 */
[----:B------:R-:W-:Y:S01]  /*95c0*/  @!PT LDS RZ, [RZ] ;  /* 0x00000000fffff984 */ /* 0x000fe20000000800 */
[----:B------:R1:W-:Y:S06]  /*95d0*/  MEMBAR.ALL.CTA ;  /* 0x0000000000007992 */ /* 0x0003ec0000008000 */
[----:B-1----:R-:W1:Y:S01]  /*95e0*/  FENCE.VIEW.ASYNC.S ;  /* 0x00000000000073c6 */ /* 0x002e620000000000 */
[----:B------:R-:W-:-:S02]  /*95f0*/  IMAD.U32 R11, RZ, RZ, UR5 ;  /* 0x00000005ff0b7e24 */ /* 0x000fc4000f8e00ff */
[----:B------:R-:W-:Y:S02]  /*9600*/  IMAD R21, R9, R20, R21 ;  /* 0x0000001409157224 */ /* 0x000fe400078e0215 */
[C---:B---3--:R-:W-:Y:S02]  /*9610*/  IMAD R29, R3.reuse, UR7, R8 ;  /* 0x00000007031d7c24 */ /* 0x048fe4000f8e0208 */
[----:B------:R-:W-:Y:S01]  /*9620*/  IMAD.WIDE.U32 R8, R3, UR6, R10 ;  /* 0x0000000603087c25 */ /* 0x000fe2000f8e000a */
[----:B------:R-:W-:Y:S01]  /*9630*/  SHF.R.S32.HI R3, RZ, 0x1f, R21 ;  /* 0x0000001fff037819 */ /* 0x000fe20000011415 */
[----:B------:R-:W-:Y:S02]  /*9640*/  ULDC.64 UR6, c[0x0][0xad8] ;  /* 0x0002b60000067ab9 */ /* 0x000fe40000000a00 */
[----:B------:R-:W-:Y:S02]  /*9650*/  IMAD.IADD R9, R9, 0x1, R29 ;  /* 0x0000000109097824 */ /* 0x000fe400078e021d */
[----:B------:R-:W-:-:S02]  /*9660*/  IMAD R10, R3, UR6, RZ ;  /* 0x00000006030a7c24 */ /* 0x000fc4000f8e02ff */
[----:B------:R-:W-:Y:S02]  /*9670*/  VIADD R33, R152, UR43 ;  /* 0x0000002b98217c36 */ /* 0x000fe40008000000 */
[C---:B------:R-:W-:Y:S02]  /*9680*/  IMAD R3, R21.reuse, UR7, R10 ;  /* 0x0000000715037c24 */ /* 0x040fe4000f8e020a */
[----:B------:R-:W-:Y:S01]  /*9690*/  IMAD.WIDE.U32 R8, R21, UR6, R8 ;  /* 0x0000000615087c25 */ /* 0x000fe2000f8e0008 */
[----:B------:R-:W-:Y:S01]  /*96a0*/  ISETP.GE.AND P0, PT, R33, R2, PT ;  /* 0x000000022100720c */ /* 0x000fe20003f06270 */
[----:B------:R-:W-:Y:S02]  /*96b0*/  ULDC.64 UR6, c[0x0][0xa80] ;  /* 0x0002a00000067ab9 */ /* 0x000fe40000000a00 */
[----:B------:R-:W-:Y:S01]  /*96c0*/  IMAD.IADD R3, R9, 0x1, R3 ;  /* 0x0000000109037824 */ /* 0x000fe200078e0203 */
[----:B0-----:R-:W-:Y:S02]  /*96d0*/  LEA R30, P1, R8, UR6, 0x1 ;  /* 0x00000006081e7c11 */ /* 0x001fe4000f8208ff */
[----:B------:R-:W-:-:S02]  /*96e0*/  PRMT R0, RZ, 0x654, R0 ;  /* 0x00000654ff007816 */ /* 0x000fc40000000000 */
[----:B------:R-:W-:Y:S01]  /*96f0*/  LEA.HI.X R31, R8, UR7, R3, 0x1, P1 ;  /* 0x00000007081f7c11 */ /* 0x000fe200088f0c03 */
[----:B-1----:R0:W1:Y:S01]  /*9700*/  SHFL.IDX PT, R10, R30, RZ, 0x1c1f ;  /* 0x001c1fff1e0a7589 */ /* 0x00206200000e0000 */
[----:B------:R0:W-:Y:S01]  /*9710*/  SYNCS.ARRIVE.TRANS64.RED.A1T0 RZ, [R0+URZ], RZ ;  /* 0x000000ff00ff79a7 */ /* 0x0001e2000810043f */
[----:B------:R-:W-:Y:S02]  /*9720*/  BSSY B1, `(.L_x_1805) ;  /* 0x0000010000017945 */ /* 0x000fe40003800000 */
[----:B------:R0:W2:Y:S01]  /*9730*/  SHFL.IDX PT, R11, R31, RZ, 0x1c1f ;  /* 0x001c1fff1f0b7589 */ /* 0x0000a200000e0000 */
        /* <DEDUP_REMOVED lines=14> */
.L_x_1806:
[----:B------:R-:W-:Y:S05]  /*9820*/  BSYNC B1 ;  /* 0x0000000000017941 */ /* 0x000fea0003800000 */
.L_x_1805:
[----:B------:R-:W-:Y:S01]  /*9830*/  VIADD R3, R33, 0x60 ;  /* 0x0000006021037836 */ /* 0x000fe20000000000 */
[----:B---3--:R3:W4:Y:S04]  /*9840*/  SHFL.IDX PT, R9, R31, 0x1, 0x1c1f ;  /* 0x003c1f001f097f89 */ /* 0x00872800000e0000 */
[----:B------:R-:W-:Y:S01]  /*9850*/  ISETP.GE.AND P0, PT, R3, R2, PT ;  /* 0x000000020300720c */ /* 0x000fe20003f06270 */
[----:B------:R3:W0:-:S12]  /*9860*/  SHFL.IDX PT, R8, R30, 0x1, 0x1c1f ;  /* 0x003c1f001e087f89 */ /* 0x00061800000e0000 */
[----:B---3--:R-:W-:Y:S05]  /*9870*/  @P0 BRA `(.L_x_1807) ;  /* 0x0000000800300947 */ /* 0x008fea0003800000 */
[----:B------:R-:W-:Y:S02]  /*9880*/  ULDC UR5, c[0x0][0xac8] ;  /* 0x0002b20000057ab9 */ /* 0x000fe40000000800 */
[----:B------:R-:W-:Y:S02]  /*9890*/  ISETP.GE.AND P2, PT, R19, UR5, PT ;  /* 0x0000000513007c0c */ /* 0x000fe4000bf46270 */
[----:B------:R-:W-:-:S11]  /*98a0*/  ISETP.GE.AND P1, PT, R18, UR5, PT ;  /* 0x0000000512007c0c */ /* 0x000fd6000bf26270 */
[C---:B01----:R-:W-:Y:S02]  /*98b0*/  @!P2 LEA R10, P0, R19.reuse, R8, 0x1 ;  /* 0x00000008130aa211 */ /* 0x043fe400078008ff */
[----:B----4-:R-:W-:Y:S02]  /*98c0*/  @!P1 IMAD.WIDE R2, R18, 0x2, R8 ;  /* 0x0000000212029825 */ /* 0x010fe400078e0208 */
[----:B--2---:R-:W-:Y:S02]  /*98d0*/  @!P2 LEA.HI.X R11, R19, R9, R72, 0x1, P0 ;  /* 0x00000009130ba211 */ /* 0x004fe400000f0c48 */
[----:B------:R-:W-:Y:S01]  /*98e0*/  ISETP.GE.AND P0, PT, R22, UR5, PT ;  /* 0x0000000516007c0c */ /* 0x000fe2000bf06270 */
[----:B-----5:R3:W-:Y:S04]  /*98f0*/  @!P1 ST.E.128 desc[UR50][R2.64], R4 ;  /* 0x0000000402009985 */ /* 0x0207e8000c101d32 */
[----:B------:R3:W-:Y:S08]  /*9900*/  @!P2 ST.E.128 desc[UR50][R10.64], R12 ;  /* 0x0000000c0a00a985 */ /* 0x0007f0000c101d32 */
[----:B------:R-:W-:Y:S05]  /*9910*/  @P0 BRA `(.L_x_1807) ;  /* 0x0000000800080947 */ /* 0x000fea0003800000 */
[----:B---3--:R-:W-:-:S04]  /*9920*/  LEA R2, P0, R22, R8, 0x1 ;  /* 0x0000000816027211 */ /* 0x008fc800078008ff */
[----:B------:R-:W-:-:S05]  /*9930*/  LEA.HI.X R3, R22, R9, R157, 0x1, P0 ;  /* 0x0000000916037211 */ /* 0x000fca00000f0c9d */
[----:B------:R0:W-:Y:S01]  /*9940*/  ST.E.128 desc[UR50][R2.64], R24 ;  /* 0x0000001802007985 */ /* 0x0001e2000c101d32 */
[----:B------:R-:W-:Y:S05]  /*9950*/  BRA `(.L_x_1807) ;  /* 0x0000000400f87947 */ /* 0x000fea0003800000 */
.L_x_1804:
        /* <DEDUP_REMOVED lines=52> */
.L_x_1809:
[----:B------:R-:W-:Y:S05]  /*9ca0*/  BSYNC B1 ;  /* 0x0000000000017941 */ /* 0x000fea0003800000 */
.L_x_1808:
        /* <DEDUP_REMOVED lines=12> */
[----:B-1----:R-:W-:-:S03]  /*9d70*/  @P1 SHF.R.U32.HI R5, RZ, R11, R0 ;  /* 0x0000000bff051219 */ /* 0x002fc60000011600 */
[----:B------:R-:W-:Y:S01]  /*9d80*/  UIMAD UR5, UR40, UR11, UR5 ;  /* 0x0000000b280572a4 */ /* 0x000fe2000f8e0205 */
[--C-:B------:R-:W-:Y:S01]  /*9d90*/  SHF.R.S32.HI R0, RZ, 0x1f, R5.reuse ;  /* 0x0000001fff007819 */ /* 0x100fe20000011405 */
[----:B------:R-:W-:Y:S01]  /*9da0*/  UIMAD.WIDE.U32 UR40, UR40, UR10, UR6 ;  /* 0x0000000a282872a5 */ /* 0x000fe2000f8e0006 */
[----:B------:R-:W-:Y:S02]  /*9db0*/  IMAD.MOV R7, RZ, RZ, -R5 ;  /* 0x000000ffff077224 */ /* 0x000fe400078e0a05 */
[----:B------:R-:W-:Y:S01]  /*9dc0*/  ULDC.64 UR6, c[0x0][0xae0] ;  /* 0x0002b80000067ab9 */ /* 0x000fe20000000a00 */
[----:B------:R-:W-:Y:S01]  /*9dd0*/  UIADD3 UR5, UR41, UR5, URZ ;  /* 0x0000000529057290 */ /* 0x000fe2000fffe03f */
[----:B------:R-:W-:Y:S02]  /*9de0*/  IMAD R7, R8, R7, R6 ;  /* 0x0000000708077224 */ /* 0x000fe400078e0206 */
[----:B------:R-:W-:Y:S02]  /*9df0*/  IMAD R0, R0, UR6, RZ ;  /* 0x0000000600007c24 */ /* 0x000fe4000f8e02ff */
[----:B------:R-:W-:-:S02]  /*9e00*/  IMAD.U32 R3, RZ, RZ, UR41 ;  /* 0x00000029ff037e24 */ /* 0x000fc4000f8e00ff */
[----:B------:R-:W-:Y:S02]  /*9e10*/  IMAD.U32 R2, RZ, RZ, UR40 ;  /* 0x00000028ff027e24 */ /* 0x000fe4000f8e00ff */
[----:B------:R-:W-:Y:S01]  /*9e20*/  IMAD.U32 R3, RZ, RZ, UR5 ;  /* 0x00000005ff037e24 */ /* 0x000fe2000f8e00ff */
[----:B------:R-:W-:Y:S01]  /*9e30*/  ULDC UR5, c[0x0][0xa88] ;  /* 0x0002a20000057ab9 */ /* 0x000fe20000000800 */
[C---:B------:R-:W-:Y:S01]  /*9e40*/  IMAD R9, R5.reuse, UR7, R0 ;  /* 0x0000000705097c24 */ /* 0x040fe2000f8e0200 */
[----:B------:R-:W-:Y:S01]  /*9e50*/  SHF.R.S32.HI R0, RZ, 0x1f, R7 ;  /* 0x0000001fff007819 */ /* 0x000fe20000011407 */
[----:B------:R-:W-:Y:S01]  /*9e60*/  IMAD.WIDE.U32 R2, R5, UR6, R2 ;  /* 0x0000000605027c25 */ /* 0x000fe2000f8e0002 */
[----:B------:R-:W-:-:S03]  /*9e70*/  ULDC.64 UR6, c[0x0][0xad8] ;  /* 0x0002b60000067ab9 */ /* 0x000fc60000000a00 */
        /* <DEDUP_REMOVED lines=26> */
.L_x_1811:
[----:B------:R-:W-:Y:S05]  /*a020*/  BSYNC B1 ;  /* 0x0000000000017941 */ /* 0x000fea0003800000 */
.L_x_1810:
        /* <DEDUP_REMOVED lines=17> */
.L_x_1807:
[----:B------:R-:W-:Y:S05]  /*a140*/  BSYNC B0 ;  /* 0x0000000000007941 */ /* 0x000fea0003800000 */
.L_x_1803:
[----:B------:R-:W-:Y:S02]  /*a150*/  ULDC UR5, c[0x0][0xc38] ;  /* 0x00030e0000057ab9 */ /* 0x000fe40000000800 */
[----:B------:R-:W-:-:S06]  /*a160*/  UISETP.GE.AND UP0, UPT, UR4, UR5, UPT ;  /* 0x000000050400728c */ /* 0x000fcc000bf06270 */
[----:B------:R-:W-:-:S13]  /*a170*/  PLOP3.LUT P0, PT, PT, PT, UP0, 0x80, 0x0 ;  /* 0x000000000000781c */ /* 0x000fda0003f0f008 */
[----:B------:R-:W-:Y:S05]  /*a180*/  @!P0 BRA `(.L_x_1812) ;  /* 0xffffff6800c48947 */ /* 0x000fea000383ffff */
[----:B------:R-:W-:Y:S05]  /*a190*/  EXIT ;  /* 0x000000000000794d */ /* 0x000fea0003800000 */
.L_x_1762:
[----:B------:R-:W-:-:S08]  /*a1a0*/  NOP ;  /* 0x0000000000007918 */ /* 0x000fd00000000000 */
[----:B------:R-:W0:-:S00]  /*a1b0*/  USETMAXREG.DEALLOC.CTAPOOL 0x20 ;  /* 0x00000020000079c8 */ /* 0x000e0000080e0500 */
[----:B0-----:R-:W-:-:S06]  /*a1c0*/  LOP3.LUT R2, R0, 0x3, RZ, 0xc0, !PT ;  /* 0x0000000300027812 */ /* 0x001fcc00078ec0ff */
[----:B------:R-:W0:Y:S01]  /*a1d0*/  S2UR UR5, SR_CTAID.X ;  /* 0x00000000000579c3 */ /* 0x000e220000002500 */
[----:B------:R-:W-:Y:S01]  /*a1e0*/  LOP3.LUT R17, R17, 0xfffff7ff, RZ, 0xc0, !PT ;  /* 0xfffff7ff11117812 */ /* 0x000fe200078ec0ff */
[----:B------:R-:W-:Y:S01]  /*a1f0*/  STL [R1+0x14], RZ ;  /* 0x000014ff01007387 */ /* 0x000fe20000100800 */
[----:B------:R-:W-:Y:S02]  /*a200*/  IMAD.MOV.U32 R23, RZ, RZ, 0x1 ;  /* 0x00000001ff177424 */ /* 0x000fe400078e00ff */
[----:B------:R-:W-:Y:S01]  /*a210*/  IMAD.MOV.U32 R22, RZ, RZ, RZ ;  /* 0x000000ffff167224 */ /* 0x000fe200078e00ff */
        /* <DEDUP_REMOVED lines=29> */
[----:B------:R-:W-:Y:S01]  /*a3f0*/  UIADD3 UR38, UR36, 0x80, -UR38 ;  /* 0x0000008024267890 */ /* 0x000fe2000fffe826 */
[C---:B0-----:R-:W-:Y:S01]  /*a400*/  IMAD.SHL.U32 R2, R12.reuse, 0x20, RZ ;  /* 0x000000200c027824 */ /* 0x041fe200078e00ff */
[----:B------:R-:W-:Y:S01]  /*a410*/  SHF.R.U32.HI R4, RZ, 0x1, R12 ;  /* 0x00000001ff047819 */ /* 0x000fe2000001160c */
[C---:B------:R-:W-:Y:S02]  /*a420*/  IMAD.SHL.U32 R5, R12.reuse, 0x80, RZ ;  /* 0x000000800c057824 */ /* 0x040fe400078e00ff */
[----:B------:R-:W-:Y:S01]  /*a430*/  IMAD.SHL.U32 R0, R12, 0x10, RZ ;  /* 0x000000100c007824 */ /* 0x000fe200078e00ff */
[----:B------:R-:W-:Y:S01]  /*a440*/  LOP3.LUT R3, R2, 0x80, RZ, 0xc0, !PT ;  /* 0x0000008002037812 */ /* 0x000fe200078ec0ff */
[C---:B------:R-:W-:Y:S01]  /*a450*/  IMAD.SHL.U32 R10, R12.reuse, 0x4, RZ ;  /* 0x000000040c0a7824 */ /* 0x040fe200078e00ff */
[----:B------:R-:W-:Y:S01]  /*a460*/  LOP3.LUT R6, R5, 0x400, RZ, 0xc0, !PT ;  /* 0x0000040005067812 */ /* 0x000fe200078ec0ff */
[----:B------:R-:W-:Y:S01]  /*a470*/  IMAD.SHL.U32 R9, R12, 0x2, RZ ;  /* 0x000000020c097824 */ /* 0x000fe200078e00ff */
[----:B------:R-:W-:-:S02]  /*a480*/  LOP3.LUT R3, R3, 0x10, R4, 0xf8, !PT ;  /* 0x0000001003037812 */ /* 0x000fc400078ef804 */
[----:B------:R-:W-:Y:S02]  /*a490*/  LOP3.LUT R11, R0, 0x10, RZ, 0xc0, !PT ;  /* 0x00000010000b7812 */ /* 0x000fe400078ec0ff */
[----:B------:R-:W-:Y:S02]  /*a4a0*/  LOP3.LUT R7, R6, 0x800, R7, 0xf8, !PT ;  /* 0x0000080006077812 */ /* 0x000fe400078ef807 */
[----:B------:R-:W-:Y:S02]  /*a4b0*/  LOP3.LUT R6, R4, 0x20, RZ, 0xc0, !PT ;  /* 0x0000002004067812 */ /* 0x000fe400078ec0ff */
[----:B------:R-:W-:Y:S02]  /*a4c0*/  LOP3.LUT R4, R3, 0x10, R10, 0x78, !PT ;  /* 0x0000001003047812 */ /* 0x000fe400078e780a */
[----:B------:R-:W-:Y:S02]  /*a4d0*/  LOP3.LUT R3, R11, 0x20, RZ, 0xfc, !PT ;  /* 0x000000200b037812 */ /* 0x000fe400078efcff */
[----:B------:R-:W-:-:S02]  /*a4e0*/  LOP3.LUT R6, R6, 0x10, R12, 0xf8, !PT ;  /* 0x0000001006067812 */ /* 0x000fc400078ef80c */
[C---:B------:R-:W-:Y:S02]  /*a4f0*/  ISETP.GE.AND P2, PT, R3.reuse, UR7, PT ;  /* 0x0000000703007c0c */ /* 0x040fe4000bf46270 */
[C---:B------:R-:W-:Y:S02]  /*a500*/  ISETP.GE.AND P0, PT, R3.reuse, UR7, PT ;  /* 0x0000000703007c0c */ /* 0x040fe4000bf06270 */
[----:B------:R-:W-:Y:S02]  /*a510*/  ISETP.GE.AND P1, PT, R3, UR8, PT ;  /* 0x0000000803007c0c */ /* 0x000fe4000bf26270 */
[----:B------:R-:W-:Y:S01]  /*a520*/  LOP3.LUT R5, R6, 0x380, R5, 0xf8, !PT ;  /* 0x0000038006057812 */ /* 0x000fe200078ef805 */
[----:B------:R-:W-:Y:S01]  /*a530*/  IMAD.MOV.U32 R6, RZ, RZ, 0x40 ;  /* 0x00000040ff067424 */ /* 0x000fe200078e00ff */
[----:B------:R-:W-:Y:S02]  /*a540*/  LOP3.LUT R3, R2, 0x360, RZ, 0xc0, !PT ;  /* 0x0000036002037812 */ /* 0x000fe400078ec0ff */
[----:B------:R-:W-:-:S02]  /*a550*/  LOP3.LUT R2, R11, 0x40, RZ, 0xfc, !PT ;  /* 0x000000400b027812 */ /* 0x000fc400078efcff */
[----:B------:R-:W-:Y:S02]  /*a560*/  LOP3.LUT R3, R3, 0x400, R0, 0xf8, !PT ;  /* 0x0000040003037812 */ /* 0x000fe400078ef800 */
[----:B------:R-:W-:Y:S02]  /*a570*/  @P2 LOP3.LUT R17, R17, 0x4, RZ, 0xfc, !PT ;  /* 0x0000000411112812 */ /* 0x000fe400078efcff */
[----:B------:R-:W-:Y:S02]  /*a580*/  LOP3.LUT R8, R0, 0x90, RZ, 0xc0, !PT ;  /* 0x0000009000087812 */ /* 0x000fe400078ec0ff */
[----:B------:R-:W-:Y:S02]  /*a590*/  LOP3.LUT R17, R17, 0xfffffdff, RZ, 0xc0, !PT ;  /* 0xfffffdff11117812 */ /* 0x000fe400078ec0ff */
[----:B------:R-:W-:Y:S02]  /*a5a0*/  ISETP.GE.AND P2, PT, R2, UR7, PT ;  /* 0x0000000702007c0c */ /* 0x000fe4000bf46270 */
[----:B------:R-:W-:-:S02]  /*a5b0*/  @P0 LOP3.LUT R17, R17, 0x200, RZ, 0xfc, !PT ;  /* 0x0000020011110812 */ /* 0x000fc400078efcff */
[----:B------:R-:W-:Y:S02]  /*a5c0*/  LOP3.LUT P0, RZ, R12, 0x4, RZ, 0xc0, !PT ;  /* 0x000000040cff7812 */ /* 0x000fe4000780c0ff */
[----:B------:R-:W-:Y:S02]  /*a5d0*/  LOP3.LUT R17, R17, 0xffffffbf, RZ, 0xc0, !PT ;  /* 0xffffffbf11117812 */ /* 0x000fe400078ec0ff */
[----:B------:R-:W-:Y:S02]  /*a5e0*/  SEL R6, R6, 0xffffffc0, !P0 ;  /* 0xffffffc006067807 */ /* 0x000fe40004000000 */
[----:B------:R-:W-:Y:S02]  /*a5f0*/  @P1 LOP3.LUT R17, R17, 0x40, RZ, 0xfc, !PT ;  /* 0x0000004011111812 */ /* 0x000fe400078efcff */
[C---:B------:R-:W-:Y:S02]  /*a600*/  ISETP.GE.AND P1, PT, R2.reuse, UR7, PT ;  /* 0x0000000702007c0c */ /* 0x040fe4000bf26270 */
[----:B------:R-:W-:-:S02]  /*a610*/  ISETP.GE.AND P0, PT, R2, UR8, PT ;  /* 0x0000000802007c0c */ /* 0x000fc4000bf06270 */
[----:B------:R-:W-:Y:S01]  /*a620*/  LOP3.LUT R2, R3, R4, RZ, 0xfc, !PT ;  /* 0x0000000403027212 */ /* 0x000fe200078efcff */
[----:B------:R-:W-:Y:S01]  /*a630*/  IMAD.U32 R4, RZ, RZ, UR5 ;  /* 0x00000005ff047e24 */ /* 0x000fe2000f8e00ff */
[----:B------:R-:W-:Y:S01]  /*a640*/  LOP3.LUT R9, R8, 0x10, R9, 0x78, !PT ;  /* 0x0000001008097812 */ /* 0x000fe200078e7809 */
[----:B------:R-:W-:Y:S01]  /*a650*/  USHF.R.S32.HI UR5, URZ, 0x1f, UR4 ;  /* 0x0000001f3f057899 */ /* 0x000fe20008011404 */
[----:B------:R-:W-:Y:S01]  /*a660*/  LOP3.LUT R17, R17, 0xfffffffd, RZ, 0xc0, !PT ;  /* 0xfffffffd11117812 */ /* 0x000fe200078ec0ff */
[----:B------:R0:W-:Y:S01]  /*a670*/  STL [R1+0x8], R2 ;  /* 0x0000080201007387 */ /* 0x0001e20000100800 */
[----:B------:R-:W-:Y:S01]  /*a680*/  LOP3.LUT R3, R12, 0x7f, RZ, 0xc0, !PT ;  /* 0x0000007f0c037812 */ /* 0x000fe200078ec0ff */
[----:B------:R-:W-:Y:S01]  /*a690*/  ULEA.HI UR5, UR5, UR4, URZ, 0x7 ;  /* 0x0000000405057291 */ /* 0x000fe2000f8f383f */
[----:B------:R-:W-:Y:S02]  /*a6a0*/  @P2 LOP3.LUT R17, R17, 0x2, RZ, 0xfc, !PT ;  /* 0x0000000211112812 */ /* 0x000fe400078efcff */
[----:B------:R-:W-:Y:S01]  /*a6b0*/  SHF.R.U32.HI R3, RZ, 0x1, R3 ;  /* 0x00000001ff037819 */ /* 0x000fe20000011603 */
[----:B------:R-:W-:Y:S01]  /*a6c0*/  USHF.R.S32.HI UR40, URZ, 0x7, UR5 ;  /* 0x000000073f287899 */ /* 0x000fe20008011405 */
[----:B------:R-:W-:-:S02]  /*a6d0*/  LOP3.LUT R17, R17, 0xfffffeff, RZ, 0xc0, !PT ;  /* 0xfffffeff11117812 */ /* 0x000fc400078ec0ff */
[----:B------:R-:W-:Y:S02]  /*a6e0*/  ISETP.GE.AND P2, PT, R11, UR7, PT ;  /* 0x000000070b007c0c */ /* 0x000fe4000bf46270 */
[--C-:B0-----:R-:W-:Y:S02]  /*a6f0*/  LOP3.LUT R2, R9, 0x760, R0.reuse, 0xf8, !PT ;  /* 0x0000076009027812 */ /* 0x101fe400078ef800 */
[----:B------:R-:W-:Y:S02]  /*a700*/  LOP3.LUT R0, R5, 0x70, R0, 0x78, !PT ;  /* 0x0000007005007812 */ /* 0x000fe400078e7800 */
[----:B------:R-:W-:Y:S01]  /*a710*/  @P1 LOP3.LUT R17, R17, 0x100, RZ, 0xfc, !PT ;  /* 0x0000010011111812 */ /* 0x000fe200078efcff */
[----:B------:R-:W-:Y:S01]  /*a720*/  STL [R1], R2 ;  /* 0x0000000201007387 */ /* 0x000fe20000100800 */
[----:B------:R-:W-:Y:S02]  /*a730*/  LOP3.LUT R0, R7, R0, RZ, 0xfc, !PT ;  /* 0x0000000007007212 */ /* 0x000fe400078efcff */
[----:B------:R-:W-:-:S02]  /*a740*/  LOP3.LUT R17, R17, 0xffffffdf, RZ, 0xc0, !PT ;  /* 0xffffffdf11117812 */ /* 0x000fc400078ec0ff */
[----:B------:R-:W-:Y:S01]  /*a750*/  ISETP.GE.AND P1, PT, R11, UR7, PT ;  /* 0x000000070b007c0c */ /* 0x000fe2000bf26270 */
[----:B------:R0:W-:Y:S01]  /*a760*/  STL [R1+0x4], R0 ;  /* 0x0000040001007387 */ /* 0x0001e20000100800 */
[----:B------:R-:W-:Y:S02]  /*a770*/  @P0 LOP3.LUT R17, R17, 0x20, RZ, 0xfc, !PT ;  /* 0x0000002011110812 */ /* 0x000fe400078efcff */
[----:B------:R-:W-:Y:S01]  /*a780*/  ISETP.GE.AND P0, PT, R11, UR8, PT ;  /* 0x000000080b007c0c */ /* 0x000fe2000bf06270 */
[----:B------:R1:W-:Y:S01]  /*a790*/  STL [R1+0xc], R4 ;  /* 0x00000c0401007387 */ /* 0x0003e20000100800 */
[----:B------:R-:W-:-:S03]  /*a7a0*/  LOP3.LUT R17, R17, 0xfffffff7, RZ, 0xc0, !PT ;  /* 0xfffffff711117812 */ /* 0x000fc600078ec0ff */
[----:B------:R1:W-:Y:S01]  /*a7b0*/  STL [R1+0x14], RZ ;  /* 0x000014ff01007387 */ /* 0x0003e20000100800 */
[----:B------:R-:W-:Y:S01]  /*a7c0*/  @P2 LOP3.LUT R17, R17, 0x8, RZ, 0xfc, !PT ;  /* 0x0000000811112812 */ /* 0x000fe200078efcff */
[----:B0-----:R-:W-:-:S03]  /*a7d0*/  IMAD.SHL.U32 R0, R12, 0x40, RZ ;  /* 0x000000400c007824 */ /* 0x001fc600078e00ff */
[----:B------:R-:W-:Y:S02]  /*a7e0*/  LOP3.LUT R17, R17, 0xffffff7f, RZ, 0xc0, !PT ;  /* 0xffffff7f11117812 */ /* 0x000fe400078ec0ff */
[----:B------:R-:W-:Y:S02]  /*a7f0*/  LOP3.LUT R0, R0, 0x40, RZ, 0xc0, !PT ;  /* 0x0000004000007812 */ /* 0x000fe400078ec0ff */
[----:B------:R-:W-:Y:S02]  /*a800*/  LOP3.LUT R17, R17, 0xfffffbff, RZ, 0xc0, !PT ;  /* 0xfffffbff11117812 */ /* 0x000fe400078ec0ff */
[----:B------:R-:W-:Y:S01]  /*a810*/  LOP3.LUT R3, R3, R0, RZ, 0xfc, !PT ;  /* 0x0000000003037212 */ /* 0x000fe200078efcff */
[----:B------:R-:W-:Y:S01]  /*a820*/  IMAD.IADD R0, R16, 0x1, R2 ;  /* 0x0000000110007824 */ /* 0x000fe200078e0202 */
[----:B------:R-:W-:-:S04]  /*a830*/  @P1 LOP3.LUT R17, R17, 0x400, RZ, 0xfc, !PT ;  /* 0x0000040011111812 */ /* 0x000fc800078efcff */
[----:B------:R1:W-:Y:S01]  /*a840*/  STL [R1+0x10], R0 ;  /* 0x0000100001007387 */ /* 0x0003e20000100800 */
[----:B------:R-:W-:-:S07]  /*a850*/  @P0 LOP3.LUT R17, R17, 0x80, RZ, 0xfc, !PT ;  /* 0x0000008011110812 */ /* 0x000fce00078efcff */
.L_x_1880:
        /* <DEDUP_REMOVED lines=23> */
.L_x_1814:
[----:B------:R-:W-:Y:S01]  /*a9d0*/  ULDC UR8, c[0x0][0xc54] ;  /* 0x0003150000087ab9 */ /* 0x000fe20000000800 */
[----:B------:R-:W-:Y:S01]  /*a9e0*/  UMOV UR6, UR7 ;  /* 0x0000000700067c82 */ /* 0x000fe20008000000 */
[----:B------:R-:W-:-:S11]  /*a9f0*/  UISETP.NE.AND UP0, UPT, UR8, 0x1, UPT ;  /* 0x000000010800788c */ /* 0x000fd6000bf05270 */
[----:B------:R-:W-:Y:S02]  /*aa00*/  @UP0 ULDC.64 UR10, c[0x0][0xc58] ;  /* 0x00031600000a0ab9 */ /* 0x000fe40000000a00 */
[----:B------:R-:W-:-:S04]  /*aa10*/  UIMAD.WIDE.U32 UR4, UR7, UR10, URZ ;  /* 0x0000000a070472a5 */ /* 0x000fc8000f8e003f */
[----:B------:R-:W-:-:S04]  /*aa20*/  @UP0 USHF.R.U32.HI UR6, URZ, UR11, UR5 ;  /* 0x0000000b3f060299 */ /* 0x000fc80008011605 */
[----:B------:R-:W-:-:S12]  /*aa30*/  UIMAD UR4, UR6, UR8, URZ ;  /* 0x00000008060472a4 */ /* 0x000fd8000f8e023f */
.L_x_1815:
        /* <DEDUP_REMOVED lines=25> */
[----:B------:R-:W-:Y:S01]  /*abd0*/  UP2UR UR48, UPR, URZ, 0x4 ;  /* 0x000000043f307883 */ /* 0x000fe20008000000 */
[----:B------:R-:W-:Y:S01]  /*abe0*/  BSSY B7, `(.L_x_1816) ;  /* 0x0000357000077945 */ /* 0x000fe20003800000 */
[----:B------:R-:W-:-:S04]  /*abf0*/  UIMAD UR6, UR43, 0xc0, URZ ;  /* 0x000000c02b0678a4 */ /* 0x000fc8000f8e023f */
[----:B------:R-:W-:Y:S01]  /*ac00*/  UIADD3 UR6, UR6, 0xbf, URZ ;  /* 0x000000bf06067890 */ /* 0x000fe2000fffe03f */
[----:B------:R-:W-:Y:S01]  /*ac10*/  @UP2 ULDC UR4, c[0x0][0x44c] ;  /* 0x0001130000042ab9 */ /* 0x000fe20000000800 */
[----:B------:R-:W-:Y:S02]  /*ac20*/  @UP2 ULDC UR7, c[0x0][0x450] ;  /* 0x0001140000072ab9 */ /* 0x000fe40000000800 */
[----:B------:R-:W-:-:S04]  /*ac30*/  UIMAD.WIDE.U32 UR4, UR6, UR4, URZ ;  /* 0x00000004060472a5 */ /* 0x000fc8000f8e003f */
[----:B------:R-:W-:-:S04]  /*ac40*/  @UP2 USHF.R.U32.HI UR6, URZ, UR7, UR5 ;  /* 0x000000073f062299 */ /* 0x000fc80008011605 */
[----:B------:R-:W-:-:S04]  /*ac50*/  UIADD3 UR6, UR38, UR6, URZ ;  /* 0x0000000626067290 */ /* 0x000fc8000fffe03f */
[----:B------:R-:W-:-:S04]  /*ac60*/  USHF.R.S32.HI UR4, URZ, 0x1f, UR6 ;  /* 0x0000001f3f047899 */ /* 0x000fc80008011406 */
[----:B------:R-:W-:-:S04]  /*ac70*/  ULEA.HI UR4, UR4, UR6, URZ, 0x7 ;  /* 0x0000000604047291 */ /* 0x000fc8000f8f383f */
[----:B------:R-:W-:-:S04]  /*ac80*/  USHF.R.S32.HI UR4, URZ, 0x7, UR4 ;  /* 0x000000073f047899 */ /* 0x000fc80008011404 */
[----:B------:R-:W-:-:S04]  /*ac90*/  UISETP.LT.AND UP0, UPT, UR40, UR4, UPT ;  /* 0x000000042800728c */ /* 0x000fc8000bf01270 */
[----:B------:R-:W-:-:S06]  /*aca0*/  USEL UR44, UR40, UR4, UP0 ;  /* 0x00000004282c7287 */ /* 0x000fcc0008000000 */
[----:B------:R-:W-:-:S13]  /*acb0*/  ISETP.LT.AND P0, PT, RZ, UR44, PT ;  /* 0x0000002cff007c0c */ /* 0x000fda000bf01270 */
[----:B0-----:R-:W-:Y:S05]  /*acc0*/  @P0 BRA `(.L_x_1817) ;  /* 0x0000000000480947 */ /* 0x001fea0003800000 */
        /* <DEDUP_REMOVED lines=18> */
.L_x_1817:
        /* <DEDUP_REMOVED lines=20> */
.L_x_1820:
[----:B------:R-:W-:Y:S05]  /*af30*/  BSYNC B6 ;  /* 0x0000000000067941 */ /* 0x000fea0003800000 */
.L_x_1819:
        /* <DEDUP_REMOVED lines=22> */
.L_x_1822:
[----:B------:R-:W-:Y:S05]  /*b0a0*/  BSYNC B6 ;  /* 0x0000000000067941 */ /* 0x000fea0003800000 */
.L_x_1821:
        /* <DEDUP_REMOVED lines=20> */
.L_x_1824:
[----:B------:R-:W-:Y:S05]  /*b1f0*/  BSYNC B6 ;  /* 0x0000000000067941 */ /* 0x000fea0003800000 */
.L_x_1823:
        /* <DEDUP_REMOVED lines=19> */
.L_x_1826:
[----:B------:R-:W-:Y:S05]  /*b330*/  BSYNC B6 ;  /* 0x0000000000067941 */ /* 0x000fea0003800000 */
.L_x_1825:
        /* <DEDUP_REMOVED lines=17> */
.L_x_1900:
        /* <DEDUP_REMOVED lines=40> */
.L_x_1828:
[----:B------:R-:W-:Y:S01]  /*b6d0*/  IMAD R4, R22, 0x8, R16 ;  /* 0x0000000816047824 */ /* 0x000fe200078e0210 */
[----:B------:R-:W-:Y:S01]  /*b6e0*/  SHF.L.U32 R21, R23, 0x1f, RZ ;  /* 0x0000001f17157819 */ /* 0x000fe200000006ff */
[----:B------:R-:W-:Y:S01]  /*b6f0*/  BSSY B0, `(.L_x_1829) ;  /* 0x0000004000007945 */ /* 0x000fe20003800000 */
[----:B------:R-:W-:Y:S02]  /*b700*/  SHF.R.S32.HI R18, RZ, 0x1f, R6 ;  /* 0x0000001fff127819 */ /* 0x000fe40000011406 */
[----:B------:R-:W0:Y:S02]  /*b710*/  SYNCS.PHASECHK.TRANS64.TRYWAIT P0, [R4+URZ+0x19c80], R21 ;  /* 0x019c8015040075a7 */ /* 0x000e24000800017f */
[----:B0-----:R-:W-:Y:S05]  /*b720*/  @!P0 BRA `(.L_x_1830) ;  /* 0x0000003000c48947 */ /* 0x001fea0003800000 */
.L_x_1901:
[----:B------:R-:W-:Y:S05]  /*b730*/  BSYNC B0 ;  /* 0x0000000000007941 */ /* 0x000fea0003800000 */
.L_x_1829:
        /* <DEDUP_REMOVED lines=47> */
.L_x_1907:
        /* <DEDUP_REMOVED lines=13> */
.L_x_1832:
        /* <DEDUP_REMOVED lines=11> */
.L_x_1833:
[----:B------:R2:W-:Y:S01]  /*bbb0*/  SYNCS.ARRIVE.TRANS64.A1T0 RZ, [R4+URZ+0x19c70], RZ ;  /* 0x019c70ff04ff79a7 */ /* 0x0005e2000810003f */
[----:B------:R-:W-:Y:S05]  /*bbc0*/  @!P4 BRA `(.L_x_1834) ;  /* 0x000000000004c947 */ /* 0x000fea0003800000 */
[----:B------:R-:W-:Y:S01]  /*bbd0*/  BPT.TRAP 0x1 ;  /* 0x000000040000795c */ /* 0x000fe20000300000 */
.L_x_1834:
[----:B------:R-:W3:Y:S01]  /*bbe0*/  SYNCS.PHASECHK.TRANS64.TRYWAIT P0, [R4+URZ+0x19c40], R21 ;  /* 0x019c4015040075a7 */ /* 0x000ee2000800017f */
[----:B------:R-:W-:Y:S04]  /*bbf0*/  BSSY B0, `(.L_x_1835) ;  /* 0x0000002000007945 */ /* 0x000fe80003800000 */
[----:B---3--:R-:W-:Y:S05]  /*bc00*/  @!P0 BRA `(.L_x_1836) ;  /* 0x0000003000588947 */ /* 0x008fea0003800000 */
.L_x_1908:
[----:B------:R-:W-:Y:S05]  /*bc10*/  BSYNC B0 ;  /* 0x0000000000007941 */ /* 0x000fea0003800000 */
.L_x_1835:
        /* <DEDUP_REMOVED lines=37> */
.L_x_1914:
        /* <DEDUP_REMOVED lines=10> */
.L_x_1838:
        /* <DEDUP_REMOVED lines=11> */
.L_x_1839:
        /* <DEDUP_REMOVED lines=23> */
.L_x_1841:
[----:B------:R-:W-:Y:S05]  /*c130*/  BSYNC B6 ;  /* 0x0000000000067941 */ /* 0x000fea0003800000 */
.L_x_1840:
[----:B------:R1:W5:Y:S01]  /*c140*/  LDL R8, [R1+0x10] ;  /* 0x0000100001087983 */ /* 0x0003620000100800 */
[----:B------:R-:W-:Y:S01]  /*c150*/  UISETP.NE.AND UP0, UPT, UR48, URZ, UPT ;  /* 0x0000003f3000728c */ /* 0x000fe2000bf05270 */
[----:B------:R-:W-:Y:S01]  /*c160*/  IMAD.U32 R6, RZ, RZ, UR43 ;  /* 0x0000002bff067e24 */ /* 0x000fe2000f8e00ff */
[----:B------:R-:W4:Y:S01]  /*c170*/  S2R R18, SR_TID.X ;  /* 0x0000000000127919 */ /* 0x000f220000002100 */
[----:B------:R-:W0:Y:S03]  /*c180*/  S2R R2, SR_TID.X ;  /* 0x0000000000027919 */ /* 0x000e260000002100 */
[----:B------:R-:W-:Y:S01]  /*c190*/  PLOP3.LUT P0, PT, PT, PT, UP0, 0x80, 0x0 ;  /* 0x000000000000781c */ /* 0x000fe20003f0f008 */
[----:B------:R-:W-:Y:S01]  /*c1a0*/  ULDC.64 UR8, c[0x0][0x2d8] ;  /* 0x0000b60000087ab9 */ /* 0x000fe20000000a00 */
[----:B------:R-:W-:-:S03]  /*c1b0*/  R2UR UR6, R25 ;  /* 0x00000000190672ca */ /* 0x000fc600000e0000 */
[----:B------:R-:W-:Y:S01]  /*c1c0*/  @UP0 ULDC UR4, c[0x0][0x44c] ;  /* 0x0001130000040ab9 */ /* 0x000fe20000000800 */
[----:B------:R-:W-:Y:S01]  /*c1d0*/  R2UR UR7, R19 ;  /* 0x00000000130772ca */ /* 0x000fe200000e0000 */
[----:B------:R-:W-:Y:S01]  /*c1e0*/  ULDC UR12, c[0x0][0x448] ;  /* 0x00011200000c7ab9 */ /* 0x000fe20000000800 */
[----:B------:R-:W-:Y:S01]  /*c1f0*/  ULDC.64 UR10, c[0x0][0x280] ;  /* 0x0000a000000a7ab9 */ /* 0x000fe20000000a00 */
[----:B------:R-:W-:Y:S01]  /*c200*/  @UP0 ULDC UR13, c[0x0][0x44c] ;  /* 0x00011300000d0ab9 */ /* 0x000fe20000000800 */
[C---:B------:R-:W-:Y:S02]  /*c210*/  LOP3.LUT P3, RZ, R17.reuse, 0x80, RZ, 0xc0, !PT ;  /* 0x0000008011ff7812 */ /* 0x040fe4000786c0ff */
[C---:B------:R-:W-:Y:S02]  /*c220*/  LOP3.LUT P4, RZ, R17.reuse, 0x40, RZ, 0xc0, !PT ;  /* 0x0000004011ff7812 */ /* 0x040fe4000788c0ff */
[----:B------:R-:W-:Y:S01]  /*c230*/  LOP3.LUT P5, RZ, R17, 0x20, RZ, 0xc0, !PT ;  /* 0x0000002011ff7812 */ /* 0x000fe200078ac0ff */
[----:B----4-:R-:W-:Y:S01]  /*c240*/  IMAD.SHL.U32 R18, R18, 0x40, RZ ;  /* 0x0000004012127824 */ /* 0x010fe200078e00ff */
[----:B0-----:R-:W-:-:S04]  /*c250*/  LOP3.LUT R2, R2, 0x7f, RZ, 0xc0, !PT ;  /* 0x0000007f02027812 */ /* 0x001fc800078ec0ff */
[----:B------:R-:W-:Y:S02]  /*c260*/  LOP3.LUT R18, R18, 0x40, RZ, 0xc0, !PT ;  /* 0x0000004012127812 */ /* 0x000fe400078ec0ff */
[----:B------:R-:W-:-:S04]  /*c270*/  SHF.R.U32.HI R2, RZ, 0x1, R2 ;  /* 0x00000001ff027819 */ /* 0x000fc80000011602 */
[----:B------:R-:W-:-:S05]  /*c280*/  LOP3.LUT R2, R2, R18, RZ, 0xfc, !PT ;  /* 0x0000001202027212 */ /* 0x000fca00078efcff */
[----:B------:R-:W-:-:S04]  /*c290*/  IMAD R6, R6, 0xc0, R2 ;  /* 0x000000c006067824 */ /* 0x000fc800078e0202 */
        /* <DEDUP_REMOVED lines=22> */
[C---:B--23--:R-:W-:Y:S02]  /*c400*/  IMAD R4, R2.reuse, UR9, R3 ;  /* 0x0000000902047c24 */ /* 0x04cfe4000f8e0203 */
        /* <DEDUP_REMOVED lines=37> */
[----:B------:R-:W-:-:S03]  /*c660*/  IMAD.U32 R5, RZ, RZ, UR43 ;  /* 0x0000002bff057e24 */ /* 0x000fc6000f8e00ff */
[----:B------:R-:W1:Y:S01]  /*c670*/  SHFL.IDX PT, R2, R0, RZ, 0x1e1f ;  /* 0x001e1fff00027589 */ /* 0x000e6200000e0000 */
[----:B------:R-:W-:-:S03]  /*c680*/  IMAD R5, R5, 0xc0, R10 ;  /* 0x000000c005057824 */ /* 0x000fc600078e020a */
[----:B------:R-:W2:Y:S02]  /*c690*/  SHFL.IDX PT, R4, R4, 0x1, 0x1e1f ;  /* 0x003e1f0004047f89 */ /* 0x000ea400000e0000 */
[----:B------:R-:W-:Y:S02]  /*c6a0*/  ISETP.GE.AND P1, PT, R5, UR37, PT ;  /* 0x0000002505007c0c */ /* 0x000fe4000bf26270 */
[----:B------:R-:W3:Y:S04]  /*c6b0*/  SHFL.IDX PT, R0, R0, 0x1, 0x1e1f ;  /* 0x003e1f0000007f89 */ /* 0x000ee800000e0000 */
[----:B------:R-:W4:Y:S04]  /*c6c0*/  SHFL.IDX PT, R6, R6, RZ, 0x1e1f ;  /* 0x001e1fff06067589 */ /* 0x000f2800000e0000 */
[----:B------:R1:W2:Y:S03]  /*c6d0*/  SHFL.IDX PT, R14, R7, RZ, 0x1e1f ;  /* 0x001e1fff070e7589 */ /* 0x0002a600000e0000 */
        /* <DEDUP_REMOVED lines=16> */
.L_x_1921:
        /* <DEDUP_REMOVED lines=12> */
.L_x_1844:
[----:B------:R-:W-:Y:S05]  /*c8a0*/  BSYNC B0 ;  /* 0x0000000000007941 */ /* 0x000fea0003800000 */
.L_x_1843:
[----:B------:R-:W-:Y:S01]  /*c8b0*/  NOP ;  /* 0x0000000000007918 */ /* 0x000fe20000000000 */
[----:B------:R-:W-:-:S13]  /*c8c0*/  PLOP3.LUT P0, PT, PT, PT, PT, 0x80, 0x0 ;  /* 0x000000000000781c */ /* 0x000fda0003f0f070 */
.L_x_1845:
        /* <DEDUP_REMOVED lines=18> */
.L_x_1922:
[----:B------:R-:W-:Y:S05]  /*c9f0*/  BSYNC B0 ;  /* 0x0000000000007941 */ /* 0x000fea0003800000 */
.L_x_1846:
[----:B------:R-:W-:-:S06]  /*ca00*/  UISETP.GE.AND UP0, UPT, UR44, 0x2, UPT ;  /* 0x000000022c00788c */ /* 0x000fcc000bf06270 */
[----:B------:R-:W-:-:S13]  /*ca10*/  PLOP3.LUT P0, PT, PT, PT, UP0, 0x40, 0x0 ;  /* 0x000000000000781c */ /* 0x000fda0003f0e808 */
[----:B------:R-:W-:Y:S05]  /*ca20*/  @P0 BRA `(.L_x_1848) ;  /* 0x0000001000180947 */ /* 0x000fea0003800000 */
[----:B------:R-:W-:Y:S01]  /*ca30*/  UIADD3 UR4, UR44, -0x2, URZ ;  /* 0xfffffffe2c047890 */ /* 0x000fe2000fffe03f */
[----:B------:R-:W-:Y:S02]  /*ca40*/  IMAD.MOV.U32 R5, RZ, RZ, R23 ;  /* 0x000000ffff057224 */ /* 0x000fe400078e0017 */
[----:B------:R-:W-:-:S03]  /*ca50*/  IMAD.MOV.U32 R0, RZ, RZ, R22 ;  /* 0x000000ffff007224 */ /* 0x000fc600078e0016 */
[----:B------:R-:W-:-:S07]  /*ca60*/  IMAD.U32 R20, RZ, RZ, UR4 ;  /* 0x00000004ff147e24 */ /* 0x000fce000f8e00ff */
.L_x_1868:
        /* <DEDUP_REMOVED lines=29> */
[----:B------:R-:W-:Y:S01]  /*cc40*/  ISETP.GT.AND P1, PT, R20, RZ, PT ;  /* 0x000000ff1400720c */ /* 0x000fe20003f24270 */
        /* <DEDUP_REMOVED lines=10> */
.L_x_1849:
[----:B------:R-:W-:Y:S01]  /*ccf0*/  IMAD R4, R22, 0x8, R16 ;  /* 0x0000000816047824 */ /* 0x000fe200078e0210 */
[----:B------:R-:W-:Y:S01]  /*cd00*/  SHF.L.U32 R10, R23, 0x1f, RZ ;  /* 0x0000001f170a7819 */ /* 0x000fe200000006ff */
[----:B------:R-:W-:Y:S01]  /*cd10*/  BSSY B0, `(.L_x_1850) ;  /* 0x0000004000007945 */ /* 0x000fe20003800000 */
[----:B------:R-:W-:Y:S02]  /*cd20*/  SHF.R.S32.HI R9, RZ, 0x1f, R8 ;  /* 0x0000001fff097819 */ /* 0x000fe40000011408 */
[----:B------:R-:W0:Y:S02]  /*cd30*/  SYNCS.PHASECHK.TRANS64.TRYWAIT P0, [R4+URZ+0x19c80], R10 ;  /* 0x019c800a040075a7 */ /* 0x000e24000800017f */
[----:B0-----:R-:W-:Y:S05]  /*cd40*/  @!P0 BRA `(.L_x_1851) ;  /* 0x0000002400c48947 */ /* 0x001fea0003800000 */
.L_x_1923:
[----:B------:R-:W-:Y:S05]  /*cd50*/  BSYNC B0 ;  /* 0x0000000000007941 */ /* 0x000fea0003800000 */
.L_x_1850:
        /* <DEDUP_REMOVED lines=37> */
.L_x_1929:
        /* <DEDUP_REMOVED lines=13> */
.L_x_1853:
        /* <DEDUP_REMOVED lines=11> */
.L_x_1854:
[----:B------:R2:W-:Y:S01]  /*d130*/  SYNCS.ARRIVE.TRANS64.A1T0 RZ, [R4+URZ+0x19c70], RZ ;  /* 0x019c70ff04ff79a7 */ /* 0x0005e2000810003f */
[----:B------:R-:W-:Y:S05]  /*d140*/  @!P3 BRA `(.L_x_1855) ;  /* 0x000000000004b947 */ /* 0x000fea0003800000 */
[----:B------:R-:W-:Y:S01]  /*d150*/  BPT.TRAP 0x1 ;  /* 0x000000040000795c */ /* 0x000fe20000300000 */
.L_x_1855:
[----:B------:R-:W3:Y:S01]  /*d160*/  SYNCS.PHASECHK.TRANS64.TRYWAIT P0, [R4+URZ+0x19c40], R10 ;  /* 0x019c400a040075a7 */ /* 0x000ee2000800017f */
[----:B------:R-:W-:Y:S04]  /*d170*/  BSSY B0, `(.L_x_1856) ;  /* 0x0000002000007945 */ /* 0x000fe80003800000 */
[----:B---3--:R-:W-:Y:S05]  /*d180*/  @!P0 BRA `(.L_x_1857) ;  /* 0x0000002400748947 */ /* 0x008fea0003800000 */
.L_x_1930:
[----:B------:R-:W-:Y:S05]  /*d190*/  BSYNC B0 ;  /* 0x0000000000007941 */ /* 0x000fea0003800000 */
.L_x_1856:
        /* <DEDUP_REMOVED lines=34> */
.L_x_1936:
        /* <DEDUP_REMOVED lines=10> */
.L_x_1859:
        /* <DEDUP_REMOVED lines=11> */
.L_x_1860:
[----:B------:R-:W-:Y:S01]  /*d510*/  IMAD.U32 R2, RZ, RZ, UR47 ;  /* 0x0000002fff027e24 */ /* 0x000fe2000f8e00ff */
[----:B------:R0:W-:Y:S04]  /*d520*/  SYNCS.ARRIVE.TRANS64.A1T0 RZ, [R4+URZ+0x19c30], RZ ;  /* 0x019c30ff04ff79a7 */ /* 0x0001e8000810003f */
[----:B------:R-:W-:-:S13]  /*d530*/  ISETP.NE.AND P0, PT, R2, 0x3, PT ;  /* 0x000000030200780c */ /* 0x000fda0003f05270 */
[----:B0-----:R-:W-:Y:S05]  /*d540*/  @!P0 BRA `(.L_x_1861) ;  /* 0x0000000000048947 */ /* 0x001fea0003800000 */
[----:B------:R-:W-:Y:S01]  /*d550*/  BPT.TRAP 0x1 ;  /* 0x000000040000795c */ /* 0x000fe20000300000 */
.L_x_1861:
[----:B------:R-:W-:Y:S01]  /*d560*/  LOP3.LUT R3, R5, 0x1, RZ, 0x3c, !PT ;  /* 0x0000000105037812 */ /* 0x000fe200078e3cff */
[----:B------:R-:W-:Y:S01]  /*d570*/  IMAD R2, R0, 0x8, R16 ;  /* 0x0000000800027824 */ /* 0x000fe200078e0210 */
[----:B------:R-:W-:Y:S02]  /*d580*/  BSSY B0, `(.L_x_1862) ;  /* 0x0000004000007945 */ /* 0x000fe40003800000 */
[----:B------:R-:W-:-:S04]  /*d590*/  SHF.L.U32 R3, R3, 0x1f, RZ ;  /* 0x0000001f03037819 */ /* 0x000fc800000006ff */
[----:B------:R-:W0:Y:S02]  /*d5a0*/  SYNCS.PHASECHK.TRANS64.TRYWAIT P2, [R2+URZ+0x19c70], R3 ;  /* 0x019c7003020075a7 */ /* 0x000e24000804017f */
[----:B0-----:R-:W-:Y:S05]  /*d5b0*/  @!P2 BRA `(.L_x_1863) ;  /* 0x000000240014a947 */ /* 0x001fea0003800000 */
.L_x_1937:
[----:B------:R-:W-:Y:S05]  /*d5c0*/  BSYNC B0 ;  /* 0x0000000000007941 */ /* 0x000fea0003800000 */
.L_x_1862:
[----:B--23--:R-:W-:-:S05]  /*d5d0*/  IMAD.U32 R4, RZ, RZ, UR46 ;  /* 0x0000002eff047e24 */ /* 0x00cfca000f8e00ff */
[----:B------:R-:W-:-:S13]  /*d5e0*/  ISETP.NE.AND P2, PT, R4, 0x3, PT ;  /* 0x000000030400780c */ /* 0x000fda0003f45270 */
[----:B------:R-:W-:Y:S05]  /*d5f0*/  @!P2 BRA `(.L_x_1864) ;  /* 0x000000000004a947 */ /* 0x000fea0003800000 */
[----:B------:R-:W-:Y:S01]  /*d600*/  BPT.TRAP 0x1 ;  /* 0x000000040000795c */ /* 0x000fe20000300000 */
.L_x_1864:
[----:B------:R-:W-:Y:S01]  /*d610*/  SHF.L.U32 R4, R5, 0x1f, RZ ;  /* 0x0000001f05047819 */ /* 0x000fe200000006ff */
[----:B0-----:R-:W-:-:S03]  /*d620*/  IMAD R3, R0, 0x3000, RZ ;  /* 0x0000300000037824 */ /* 0x001fc600078e02ff */
[----:B------:R-:W0:Y:S02]  /*d630*/  SYNCS.PHASECHK.TRANS64.TRYWAIT P2, [R2+URZ+0x19c60], R4 ;  /* 0x019c6004020075a7 */ /* 0x000e24000804017f */
[----:B0-----:R-:W-:Y:S05]  /*d640*/  @!P2 BRA `(.L_x_1865) ;  /* 0x000000240004a947 */ /* 0x001fea0003800000 */
.L_x_1938:
        /* <DEDUP_REMOVED lines=58> */
.L_x_1866:
[----:B-1----:R1:W-:Y:S01]  /*d9f0*/  SYNCS.ARRIVE.TRANS64.A1T0 RZ, [R2+URZ+0x19c50], RZ ;  /* 0x019c50ff02ff79a7 */ /* 0x0023e2000810003f */
[----:B------:R-:W-:Y:S06]  /*da00*/  BAR.SYNC.DEFER_BLOCKING 0x2, 0x80 ;  /* 0x0082000000007b1d */ /* 0x000fec0000010000 */
[----:B------:R-:W-:Y:S05]  /*da10*/  @!P0 BRA `(.L_x_1867) ;  /* 0x0000000000048947 */ /* 0x000fea0003800000 */
[----:B------:R-:W-:Y:S01]  /*da20*/  BPT.TRAP 0x1 ;  /* 0x000000040000795c */ /* 0x000fe20000300000 */
.L_x_1867:
[----:B-1----:R-:W-:Y:S02]  /*da30*/  VIADD R2, R2, 0x19c80 ;  /* 0x00019c8002027836 */ /* 0x002fe40000000000 */
[----:B------:R-:W-:Y:S02]  /*da40*/  IMAD.MOV.U32 R5, RZ, RZ, R23 ;  /* 0x000000ffff057224 */ /* 0x000fe400078e0017 */
[----:B------:R-:W-:Y:S01]  /*da50*/  IMAD.MOV.U32 R0, RZ, RZ, R22 ;  /* 0x000000ffff007224 */ /* 0x000fe200078e0016 */
[----:B------:R-:W-:-:S04]  /*da60*/  PRMT R2, R29, 0x654, R2 ;  /* 0x000006541d027816 */ /* 0x000fc80000000002 */
[----:B------:R1:W-:Y:S01]  /*da70*/  SYNCS.ARRIVE.TRANS64.RED.A1T0 RZ, [R2+URZ], RZ ;  /* 0x000000ff02ff79a7 */ /* 0x0003e2000810043f */
[----:B------:R-:W-:Y:S05]  /*da80*/  @P1 BRA `(.L_x_1868) ;  /* 0xffffffec00f81947 */ /* 0x000fea000383ffff */
.L_x_1848:
        /* <DEDUP_REMOVED lines=19> */
.L_x_1870:
[----:B------:R-:W-:Y:S05]  /*dbc0*/  BSYNC B0 ;  /* 0x0000000000007941 */ /* 0x000fea0003800000 */
.L_x_1869:
[----:B------:R-:W-:-:S13]  /*dbd0*/  ISETP.NE.AND P1, PT, R6, 0x3, PT ;  /* 0x000000030600780c */ /* 0x000fda0003f25270 */
[----:B------:R-:W-:Y:S05]  /*dbe0*/  @!P1 BRA `(.L_x_1871) ;  /* 0x0000000000049947 */ /* 0x000fea0003800000 */
[----:B------:R-:W-:Y:S01]  /*dbf0*/  BPT.TRAP 0x1 ;  /* 0x000000040000795c */ /* 0x000fe20000300000 */
.L_x_1871:
[----:B-1----:R-:W-:Y:S01]  /*dc00*/  LOP3.LUT R0, R23, 0x1, RZ, 0x3c, !PT ;  /* 0x0000000117007812 */ /* 0x002fe200078e3cff */
[----:B0-----:R-:W-:Y:S01]  /*dc10*/  IMAD R3, R22, 0x8, R16 ;  /* 0x0000000816037824 */ /* 0x001fe200078e0210 */
[----:B------:R-:W-:Y:S02]  /*dc20*/  BSSY B0, `(.L_x_1872) ;  /* 0x0000004000007945 */ /* 0x000fe40003800000 */
[----:B------:R-:W-:-:S04]  /*dc30*/  SHF.L.U32 R0, R0, 0x1f, RZ ;  /* 0x0000001f00007819 */ /* 0x000fc800000006ff */
[----:B------:R-:W0:Y:S02]  /*dc40*/  SYNCS.PHASECHK.TRANS64.TRYWAIT P2, [R3+URZ+0x19c70], R0 ;  /* 0x019c7000030075a7 */ /* 0x000e24000804017f */
[----:B0-----:R-:W-:Y:S05]  /*dc50*/  @!P2 BRA `(.L_x_1873) ;  /* 0x0000001c0094a947 */ /* 0x001fea0003800000 */
.L_x_1939:
[----:B------:R-:W-:Y:S05]  /*dc60*/  BSYNC B0 ;  /* 0x0000000000007941 */ /* 0x000fea0003800000 */
.L_x_1872:
[----:B------:R-:W-:-:S05]  /*dc70*/  IMAD.U32 R2, RZ, RZ, UR46 ;  /* 0x0000002eff027e24 */ /* 0x000fca000f8e00ff */
[----:B------:R-:W-:-:S13]  /*dc80*/  ISETP.NE.AND P2, PT, R2, 0x3, PT ;  /* 0x000000030200780c */ /* 0x000fda0003f45270 */
[----:B------:R-:W-:Y:S05]  /*dc90*/  @!P2 BRA `(.L_x_1874) ;  /* 0x000000000004a947 */ /* 0x000fea0003800000 */
[----:B------:R-:W-:Y:S01]  /*dca0*/  BPT.TRAP 0x1 ;  /* 0x000000040000795c */ /* 0x000fe20000300000 */
.L_x_1874:
[----:B0-----:R-:W-:-:S04]  /*dcb0*/  SHF.L.U32 R0, R23, 0x1f, RZ ;  /* 0x0000001f17007819 */ /* 0x001fc800000006ff */
[----:B------:R-:W0:Y:S02]  /*dcc0*/  SYNCS.PHASECHK.TRANS64.TRYWAIT P2, [R3+URZ+0x19c60], R0 ;  /* 0x019c6000030075a7 */ /* 0x000e24000804017f */
[----:B0-----:R-:W-:Y:S05]  /*dcd0*/  @!P2 BRA `(.L_x_1875) ;  /* 0x0000001c0088a947 */ /* 0x001fea0003800000 */
.L_x_1940:
        /* <DEDUP_REMOVED lines=59> */
.L_x_1876:
[----:B-1----:R1:W-:Y:S01]  /*e090*/  SYNCS.ARRIVE.TRANS64.A1T0 RZ, [R3+URZ+0x19c50], RZ ;  /* 0x019c50ff03ff79a7 */ /* 0x0023e2000810003f */
[----:B------:R-:W-:Y:S06]  /*e0a0*/  BAR.SYNC.DEFER_BLOCKING 0x2, 0x80 ;  /* 0x0082000000007b1d */ /* 0x000fec0000010000 */
[----:B------:R-:W-:Y:S05]  /*e0b0*/  @!P1 BRA `(.L_x_1877) ;  /* 0x0000000000049947 */ /* 0x000fea0003800000 */
[----:B------:R-:W-:Y:S01]  /*e0c0*/  BPT.TRAP 0x1 ;  /* 0x000000040000795c */ /* 0x000fe20000300000 */
.L_x_1877:
        /* <DEDUP_REMOVED lines=8> */
.L_x_1818:
[----:B------:R-:W-:Y:S05]  /*e150*/  BSYNC B7 ;  /* 0x0000000000077941 */ /* 0x000fea0003800000 */
.L_x_1816:
        /* <DEDUP_REMOVED lines=12> */
.L_x_1878:
        /* <DEDUP_REMOVED lines=8> */
.L_x_1879:
[----:B0-2-4-:R-:W2:Y:S01]  /*e2a0*/  LDL R0, [R1+0xc] ;  /* 0x00000c0001007983 */ /* 0x015ea20000100800 */
[----:B------:R-:W-:Y:S02]  /*e2b0*/  ULDC UR4, c[0x0][0xc38] ;  /* 0x00030e0000047ab9 */ /* 0x000fe40000000800 */
[----:B--2---:R-:W-:-:S13]  /*e2c0*/  ISETP.GE.AND P0, PT, R0, UR4, PT ;  /* 0x0000000400007c0c */ /* 0x004fda000bf06270 */
[----:B------:R-:W-:Y:S05]  /*e2d0*/  @!P0 BRA `(.L_x_1880) ;  /* 0xffffffc400608947 */ /* 0x000fea000383ffff */
.L_x_1813:
        /* <DEDUP_REMOVED lines=12> */
.L_x_1941:
[----:B------:R-:W-:Y:S05]  /*e3a0*/  BSYNC B0 ;  /* 0x0000000000007941 */ /* 0x000fea0003800000 */
.L_x_1881:
[----:B------:R-:W-:-:S03]  /*e3b0*/  UMOV UR4, 0xffffffff ;  /* 0xffffffff00047882 */ /* 0x000fc60000000000 */
[----:B------:R-:W-:Y:S05]  /*e3c0*/  BRA.DIV UR4, `(.L_x_1883) ;  /* 0x0000001604f47947 */ /* 0x000fea000b800000 */
[----:B0-----:R-:W0:Y:S02]  /*e3d0*/  S2R R0, SR_TID.X ;  /* 0x0000000000007919 */ /* 0x001e240000002100 */
[----:B0-----:R-:W-:-:S04]  /*e3e0*/  SHF.R.U32.HI R0, RZ, 0x5, R0 ;  /* 0x00000005ff007819 */ /* 0x001fc80000011600 */
[----:B------:R-:W-:-:S05]  /*e3f0*/  LOP3.LUT R0, R0, 0x3, RZ, 0xc0, !PT ;  /* 0x0000000300007812 */ /* 0x000fca00078ec0ff */
[----:B------:R0:W1:Y:S02]  /*e400*/  SHFL.IDX PT, R14, R0, RZ, 0x1f ;  /* 0x00001fff000e7589 */ /* 0x00006400000e0000 */
.L_x_1944:
[----:B-1----:R-:W-:Y:S01]  /*e410*/  ISETP.NE.AND P0, PT, R14, RZ, PT ;  /* 0x000000ff0e00720c */ /* 0x002fe20003f05270 */
[----:B------:R-:W-:-:S12]  /*e420*/  BSSY B0, `(.L_x_1884) ;  /* 0x000002c000007945 */ /* 0x000fd80003800000 */
[----:B------:R-:W-:Y:S05]  /*e430*/  @P0 BRA `(.L_x_1885) ;  /* 0x0000000000a80947 */ /* 0x000fea0003800000 */
[----:B------:R-:W-:-:S03]  /*e440*/  UMOV UR4, 0xffffffff ;  /* 0xffffffff00047882 */ /* 0x000fc60000000000 */
[----:B------:R-:W-:Y:S05]  /*e450*/  BRA.DIV UR4, `(.L_x_1886) ;  /* 0x0000001a04047947 */ /* 0x000fea000b800000 */
[----:B------:R-:W-:-:S13]  /*e460*/  ELECT P6, URZ, PT ;  /* 0x00000000003f782f */ /* 0x000fda00038c0000 */
.L_x_1947:
[----:B------:R-:W-:Y:S05]  /*e470*/  @!P6 BRA `(.L_x_1885) ;  /* 0x000000000098e947 */ /* 0x000fea0003800000 */
[----:B------:R-:W-:-:S06]  /*e480*/  ULOP3.LUT UR4, UR39, 0x2, URZ, 0xfc, !UPT ;  /* 0x0000000227047892 */ /* 0x000fcc000f8efc3f */
[----:B0-----:R-:W-:-:S05]  /*e490*/  IMAD.U32 R0, RZ, RZ, UR4 ;  /* 0x00000004ff007e24 */ /* 0x001fca000f8e00ff */
[----:B------:R-:W-:-:S13]  /*e4a0*/  ISETP.NE.AND P0, PT, R0, 0x3, PT ;  /* 0x000000030000780c */ /* 0x000fda0003f05270 */
[----:B------:R-:W-:Y:S05]  /*e4b0*/  @!P0 BRA `(.L_x_1887) ;  /* 0x0000000000048947 */ /* 0x000fea0003800000 */
[----:B------:R-:W-:Y:S01]  /*e4c0*/  BPT.TRAP 0x1 ;  /* 0x000000040000795c */ /* 0x000fe20000300000 */
.L_x_1887:
[C---:B------:R-:W-:Y:S01]  /*e4d0*/  IMAD R3, R22.reuse, 0x8, R5 ;  /* 0x0000000816037824 */ /* 0x040fe200078e0205 */
[----:B------:R-:W-:Y:S01]  /*e4e0*/  SHF.L.U32 R2, R23, 0x1f, RZ ;  /* 0x0000001f17027819 */ /* 0x000fe200000006ff */
[----:B------:R-:W-:-:S03]  /*e4f0*/  VIADD R22, R22, 0x1 ;  /* 0x0000000116167836 */ /* 0x000fc60000000000 */
[----:B------:R-:W0:Y:S02]  /*e500*/  SYNCS.PHASECHK.TRANS64.TRYWAIT P1, [R3+URZ+0x19c40], R2 ;  /* 0x019c4002030075a7 */ /* 0x000e24000802017f */
[----:B------:R-:W-:-:S04]  /*e510*/  ISETP.NE.AND P2, PT, R22, 0x2, PT ;  /* 0x000000021600780c */ /* 0x000fc80003f45270 */
[----:B------:R-:W-:Y:S01]  /*e520*/  SEL R0, RZ, 0x1, P2 ;  /* 0x00000001ff007807 */ /* 0x000fe20001000000 */
[----:B0-----:R-:W-:Y:S08]  /*e530*/  @!P1 BRA `(.L_x_1888) ;  /* 0x0000001400ec9947 */ /* 0x001ff00003800000 */
.L_x_1948:
[----:B------:R-:W-:Y:S02]  /*e540*/  SEL R22, R22, RZ, P2 ;  /* 0x000000ff16167207 */ /* 0x000fe40001000000 */
[----:B------:R-:W-:Y:S01]  /*e550*/  LOP3.LUT R0, R23, R0, RZ, 0x3c, !PT ;  /* 0x0000000017007212 */ /* 0x000fe200078e3cff */
[----:B------:R-:W-:Y:S06]  /*e560*/  @!P0 BRA `(.L_x_1889) ;  /* 0x0000000000048947 */ /* 0x000fec0003800000 */
[----:B------:R-:W-:Y:S01]  /*e570*/  BPT.TRAP 0x1 ;  /* 0x000000040000795c */ /* 0x000fe20000300000 */
.L_x_1889:
[----:B------:R-:W-:Y:S01]  /*e580*/  IMAD R5, R22, 0x8, R5 ;  /* 0x0000000816057824 */ /* 0x000fe200078e0205 */
[----:B------:R-:W-:-:S04]  /*e590*/  SHF.L.U32 R0, R0, 0x1f, RZ ;  /* 0x0000001f00007819 */ /* 0x000fc800000006ff */
[----:B------:R-:W1:Y:S02]  /*e5a0*/  SYNCS.PHASECHK.TRANS64.TRYWAIT P1, [R5+URZ+0x19c40], R0 ;  /* 0x019c4000050075a7 */ /* 0x000e64000802017f */
[----:B-1----:R-:W-:Y:S05]  /*e5b0*/  @!P1 BRA `(.L_x_1890) ;  /* 0x0000001400e09947 */ /* 0x002fea0003800000 */
.L_x_1949:
[----:B------:R-:W-:Y:S05]  /*e5c0*/  @!P0 BRA `(.L_x_1891) ;  /* 0x0000000000048947 */ /* 0x000fea0003800000 */
[----:B------:R-:W-:Y:S01]  /*e5d0*/  BPT.TRAP 0x1 ;  /* 0x000000040000795c */ /* 0x000fe20000300000 */
.L_x_1891:
[----:B------:R-:W2:Y:S02]  /*e5e0*/  SYNCS.PHASECHK.TRANS64.TRYWAIT P1, [R3+URZ+0x19c60], R2 ;  /* 0x019c6002030075a7 */ /* 0x000ea4000802017f */
[----:B--2---:R-:W-:Y:S05]  /*e5f0*/  @!P1 BRA `(.L_x_1892) ;  /* 0x0000001400e49947 */ /* 0x004fea0003800000 */
.L_x_1950:
[----:B------:R-:W-:Y:S05]  /*e600*/  @!P0 BRA `(.L_x_1893) ;  /* 0x0000000000048947 */ /* 0x000fea0003800000 */
[----:B------:R-:W-:Y:S01]  /*e610*/  BPT.TRAP 0x1 ;  /* 0x000000040000795c */ /* 0x000fe20000300000 */
.L_x_1893:
[----:B------:R-:W3:Y:S02]  /*e620*/  SYNCS.PHASECHK.TRANS64.TRYWAIT P1, [R5+URZ+0x19c60], R0 ;  /* 0x019c6000050075a7 */ /* 0x000ee4000802017f */
[----:B---3--:R-:W-:Y:S05]  /*e630*/  @!P1 BRA `(.L_x_1894) ;  /* 0x0000001400e89947 */ /* 0x008fea0003800000 */
.L_x_1951:
[----:B------:R-:W-:Y:S05]  /*e640*/  @!P0 BRA `(.L_x_1895) ;  /* 0x0000000000048947 */ /* 0x000fea0003800000 */
[----:B------:R-:W-:Y:S01]  /*e650*/  BPT.TRAP 0x1 ;  /* 0x000000040000795c */ /* 0x000fe20000300000 */
.L_x_1895:
[----:B------:R-:W4:Y:S02]  /*e660*/  SYNCS.PHASECHK.TRANS64.TRYWAIT P1, [R3+URZ+0x19c80], R2 ;  /* 0x019c8002030075a7 */ /* 0x000f24000802017f */
[----:B----4-:R-:W-:Y:S05]  /*e670*/  @!P1 BRA `(.L_x_1896) ;  /* 0x0000001400ec9947 */ /* 0x010fea0003800000 */
.L_x_1952:
[----:B------:R-:W-:Y:S05]  /*e680*/  @!P0 BRA `(.L_x_1897) ;  /* 0x0000000000048947 */ /* 0x000fea0003800000 */
[----:B------:R-:W-:Y:S01]  /*e690*/  BPT.TRAP 0x1 ;  /* 0x000000040000795c */ /* 0x000fe20000300000 */
.L_x_1897:
[----:B------:R0:W0:Y:S02]  /*e6a0*/  SYNCS.PHASECHK.TRANS64.TRYWAIT P0, [R5+URZ+0x19c80], R0 ;  /* 0x019c8000050075a7 */ /* 0x000024000800017f */
[----:B0-----:R-:W-:Y:S05]  /*e6b0*/  @!P0 NANOSLEEP.SYNCS 0x989680 ;  /* 0x009896800000895d */ /* 0x001fea0003900000 */
[----:B------:R-:W0:Y:S02]  /*e6c0*/  @!P0 SYNCS.PHASECHK.TRANS64 P0, [R5+URZ+0x19c80], R0 ;  /* 0x019c8000050085a7 */ /* 0x000e24000800007f */
[----:B0-----:R-:W-:Y:S05]  /*e6d0*/  @!P0 BRA `(.L_x_1897) ;  /* 0xfffffffc00f08947 */ /* 0x001fea000383ffff */
.L_x_1885:
[----:B------:R-:W-:Y:S05]  /*e6e0*/  BSYNC B0 ;  /* 0x0000000000007941 */ /* 0x000fea0003800000 */
.L_x_1884:
[----:B------:R-:W-:Y:S05]  /*e6f0*/  EXIT ;  /* 0x000000000000794d */ /* 0x000fea0003800000 */
.L_x_1768:
[----:B0-----:R-:W-:-:S04]  /*e700*/  IMAD.U32 R3, RZ, RZ, UR46 ;  /* 0x0000002eff037e24 */ /* 0x001fc8000f8e00ff */
[----:B------:R0:W1:Y:S03]  /*e710*/  SYNCS.PHASECHK.TRANS64.TRYWAIT P1, [R3+URZ+0x19c00], R0 ;  /* 0x019c0000030075a7 */ /* 0x000066000802017f */
[----:B-1----:R-:W-:Y:S05]  /*e720*/  @!P1 NANOSLEEP.SYNCS 0x989680 ;  /* 0x009896800000995d */ /* 0x002fea0003900000 */
[----:B------:R-:W1:Y:S02]  /*e730*/  @!P1 SYNCS.PHASECHK.TRANS64 P1, [R3+URZ+0x19c00], R0 ;  /* 0x019c0000030095a7 */ /* 0x000e64000802007f */
[----:B-1----:R-:W-:Y:S05]  /*e740*/  @!P1 BRA `(.L_x_1768) ;  /* 0xfffffffc00ec9947 */ /* 0x002fea000383ffff */
[----:B------:R-:W-:Y:S05]  /*e750*/  BRA `(.L_x_1898) ;  /* 0xffffff3000447947 */ /* 0x000fea000383ffff */
.L_x_1772:
[----:B-1----:R1:W2:Y:S02]  /*e760*/  SYNCS.PHASECHK.TRANS64.TRYWAIT P1, [R3+URZ+0x19c30], R0 ;  /* 0x019c3000030075a7 */ /* 0x0022a4000802017f */
[----:B--2---:R-:W-:Y:S05]  /*e770*/  @!P1 NANOSLEEP.SYNCS 0x989680 ;  /* 0x009896800000995d */ /* 0x004fea0003900000 */
[----:B------:R-:W2:Y:S02]  /*e780*/  @!P1 SYNCS.PHASECHK.TRANS64 P1, [R3+URZ+0x19c30], R0 ;  /* 0x019c3000030095a7 */ /* 0x000ea4000802007f */
[----:B--2---:R-:W-:Y:S05]  /*e790*/  @!P1 BRA `(.L_x_1772) ;  /* 0xfffffffc00f09947 */ /* 0x004fea000383ffff */
[----:B------:R-:W-:Y:S05]  /*e7a0*/  BRA `(.L_x_1771) ;  /* 0xffffff3000607947 */ /* 0x000fea000383ffff */
.L_x_1778:
[----:B-1----:R-:W-:-:S04]  /*e7b0*/  IMAD.U32 R7, RZ, RZ, UR19 ;  /* 0x00000013ff077e24 */ /* 0x002fc8000f8e00ff */
[----:B------:R1:W2:Y:S03]  /*e7c0*/  SYNCS.PHASECHK.TRANS64.TRYWAIT P1, [R7+URZ+0x19c30], R0 ;  /* 0x019c3000070075a7 */ /* 0x0002a6000802017f */
[----:B--2---:R-:W-:Y:S05]  /*e7d0*/  @!P1 NANOSLEEP.SYNCS 0x989680 ;  /* 0x009896800000995d */ /* 0x004fea0003900000 */
[----:B------:R-:W2:Y:S02]  /*e7e0*/  @!P1 SYNCS.PHASECHK.TRANS64 P1, [R7+URZ+0x19c30], R0 ;  /* 0x019c3000070095a7 */ /* 0x000ea4000802007f */
[----:B--2---:R-:W-:Y:S05]  /*e7f0*/  @!P1 BRA `(.L_x_1778) ;  /* 0xfffffffc00ec9947 */ /* 0x004fea000383ffff */
[----:B------:R-:W-:Y:S05]  /*e800*/  BRA `(.L_x_1777) ;  /* 0xffffff5000dc7947 */ /* 0x000fea000383ffff */
.L_x_1782:
[----:B-1----:R-:W-:-:S04]  /*e810*/  IMAD.U32 R7, RZ, RZ, UR11 ;  /* 0x0000000bff077e24 */ /* 0x002fc8000f8e00ff */
[----:B------:R1:W2:Y:S03]  /*e820*/  SYNCS.PHASECHK.TRANS64.TRYWAIT P1, [R7+URZ+0x19c50], R0 ;  /* 0x019c5000070075a7 */ /* 0x0002a6000802017f */
[----:B--2---:R-:W-:Y:S05]  /*e830*/  @!P1 NANOSLEEP.SYNCS 0x989680 ;  /* 0x009896800000995d */ /* 0x004fea0003900000 */
[----:B------:R-:W2:Y:S02]  /*e840*/  @!P1 SYNCS.PHASECHK.TRANS64 P1, [R7+URZ+0x19c50], R0 ;  /* 0x019c5000070095a7 */ /* 0x000ea4000802007f */
[----:B--2---:R-:W-:Y:S05]  /*e850*/  @!P1 BRA `(.L_x_1782) ;  /* 0xfffffffc00ec9947 */ /* 0x004fea000383ffff */
[----:B------:R-:W-:Y:S05]  /*e860*/  BRA `(.L_x_1781) ;  /* 0xffffff54002c7947 */ /* 0x000fea000383ffff */
.L_x_1790:
[----:B-1----:R-:W-:-:S04]  /*e870*/  IMAD.U32 R9, RZ, RZ, UR6 ;  /* 0x00000006ff097e24 */ /* 0x002fc8000f8e00ff */
[----:B------:R1:W2:Y:S03]  /*e880*/  SYNCS.PHASECHK.TRANS64.TRYWAIT P1, [R9+URZ+0x19c30], R0 ;  /* 0x019c3000090075a7 */ /* 0x0002a6000802017f */
[----:B--2---:R-:W-:Y:S05]  /*e890*/  @!P1 NANOSLEEP.SYNCS 0x989680 ;  /* 0x009896800000995d */ /* 0x004fea0003900000 */
[----:B------:R-:W2:Y:S02]  /*e8a0*/  @!P1 SYNCS.PHASECHK.TRANS64 P1, [R9+URZ+0x19c30], R0 ;  /* 0x019c3000090095a7 */ /* 0x000ea4000802007f */
[----:B--2---:R-:W-:Y:S05]  /*e8b0*/  @!P1 BRA `(.L_x_1790) ;  /* 0xfffffffc00ec9947 */ /* 0x004fea000383ffff */
[----:B------:R-:W-:Y:S05]  /*e8c0*/  BRA `(.L_x_1789) ;  /* 0xffffff7800007947 */ /* 0x000fea000383ffff */
.L_x_1794:
[----:B-1----:R-:W-:-:S04]  /*e8d0*/  IMAD.U32 R9, RZ, RZ, UR11 ;  /* 0x0000000bff097e24 */ /* 0x002fc8000f8e00ff */
[----:B------:R1:W2:Y:S03]  /*e8e0*/  SYNCS.PHASECHK.TRANS64.TRYWAIT P1, [R9+URZ+0x19c50], R0 ;  /* 0x019c5000090075a7 */ /* 0x0002a6000802017f */
[----:B--2---:R-:W-:Y:S05]  /*e8f0*/  @!P1 NANOSLEEP.SYNCS 0x989680 ;  /* 0x009896800000995d */ /* 0x004fea0003900000 */
[----:B------:R-:W2:Y:S02]  /*e900*/  @!P1 SYNCS.PHASECHK.TRANS64 P1, [R9+URZ+0x19c50], R0 ;  /* 0x019c5000090095a7 */ /* 0x000ea4000802007f */
[----:B--2---:R-:W-:Y:S05]  /*e910*/  @!P1 BRA `(.L_x_1794) ;  /* 0xfffffffc00ec9947 */ /* 0x004fea000383ffff */
[----:B------:R-:W-:Y:S05]  /*e920*/  BRA `(.L_x_1793) ;  /* 0xffffff7800507947 */ /* 0x000fea000383ffff */
.L_x_1801:
[----:B-1----:R-:W-:-:S04]  /*e930*/  IMAD.U32 R6, RZ, RZ, UR14 ;  /* 0x0000000eff067e24 */ /* 0x002fc8000f8e00ff */
[----:B------:R1:W2:Y:S03]  /*e940*/  SYNCS.PHASECHK.TRANS64.TRYWAIT P1, [R6+URZ+0x19c50], R5 ;  /* 0x019c5005060075a7 */ /* 0x0002a6000802017f */
[----:B--2---:R-:W-:Y:S05]  /*e950*/  @!P1 NANOSLEEP.SYNCS 0x989680 ;  /* 0x009896800000995d */ /* 0x004fea0003900000 */
[----:B------:R-:W2:Y:S02]  /*e960*/  @!P1 SYNCS.PHASECHK.TRANS64 P1, [R6+URZ+0x19c50], R5 ;  /* 0x019c5005060095a7 */ /* 0x000ea4000802007f */
[----:B--2---:R-:W-:Y:S05]  /*e970*/  @!P1 BRA `(.L_x_1801) ;  /* 0xfffffffc00ec9947 */ /* 0x004fea000383ffff */
[----:B------:R-:W-:Y:S05]  /*e980*/  BRA `(.L_x_1800) ;  /* 0xffffff9000a07947 */ /* 0x000fea000383ffff */
.L_x_1827:
        /* <DEDUP_REMOVED lines=10> */
.L_x_1899:
[----:B------:R-:W-:Y:S05]  /*ea30*/  BRA `(.L_x_1900) ;  /* 0xffffffc800847947 */ /* 0x000fea000383ffff */
.L_x_1830:
[----:B0-----:R0:W1:Y:S02]  /*ea40*/  SYNCS.PHASECHK.TRANS64.TRYWAIT P0, [R4+URZ+0x19c80], R21 ;  /* 0x019c8015040075a7 */ /* 0x001064000800017f */
[----:B-1----:R-:W-:Y:S05]  /*ea50*/  @!P0 NANOSLEEP.SYNCS 0x989680 ;  /* 0x009896800000895d */ /* 0x002fea0003900000 */
[----:B------:R-:W1:Y:S02]  /*ea60*/  @!P0 SYNCS.PHASECHK.TRANS64 P0, [R4+URZ+0x19c80], R21 ;  /* 0x019c8015040085a7 */ /* 0x000e64000800007f */
[----:B-1----:R-:W-:Y:S05]  /*ea70*/  @!P0 BRA `(.L_x_1830) ;  /* 0xfffffffc00f08947 */ /* 0x002fea000383ffff */
[----:B------:R-:W-:Y:S05]  /*ea80*/  BRA `(.L_x_1901) ;  /* 0xffffffcc00287947 */ /* 0x000fea000383ffff */
.L_x_1831:
        /* <DEDUP_REMOVED lines=8> */
.L_x_1903:
[----:B------:R-:W-:Y:S05]  /*eb10*/  BSYNC B0 ;  /* 0x0000000000007941 */ /* 0x000fea0003800000 */
.L_x_1902:
        /* <DEDUP_REMOVED lines=9> */
.L_x_1904:
[----:B------:R-:W-:Y:S02]  /*ebb0*/  IMAD.MOV.U32 R13, RZ, RZ, R9 ;  /* 0x000000ffff0d7224 */ /* 0x000fe400078e0009 */
[----:B------:R-:W-:Y:S02]  /*ebc0*/  IMAD.MOV.U32 R12, RZ, RZ, 0x1 ;  /* 0x00000001ff0c7424 */ /* 0x000fe400078e00ff */
[----:B------:R-:W-:-:S07]  /*ebd0*/  IMAD.MOV.U32 R2, RZ, RZ, R14 ;  /* 0x000000ffff027224 */ /* 0x000fce00078e000e */
[----:B------:R-:W-:Y:S05]  /*ebe0*/  WARPSYNC.COLLECTIVE R15, `(.L_x_1905) ;  /* 0x000000000f087348 */ /* 0x000fea0003c00000 */
[----:B------:R0:W1:Y:S02]  /*ebf0*/  SHFL.IDX P6, R14, R13, R12, R11 ;  /* 0x0000000c0d0e7389 */ /* 0x00006400000c000b */
[----:B01----:R-:W-:Y:S01]  /*ec00*/  ENDCOLLECTIVE ;  /* 0x000000000000791b */ /* 0x003fe20003800000 */
.L_x_1905:
        /* <DEDUP_REMOVED lines=14> */
.L_x_1906:
        /* <DEDUP_REMOVED lines=8> */
.L_x_1836:
[----:B---3--:R3:W4:Y:S02]  /*ed70*/  SYNCS.PHASECHK.TRANS64.TRYWAIT P0, [R4+URZ+0x19c40], R21 ;  /* 0x019c4015040075a7 */ /* 0x008724000800017f */
[----:B----4-:R-:W-:Y:S05]  /*ed80*/  @!P0 NANOSLEEP.SYNCS 0x989680 ;  /* 0x009896800000895d */ /* 0x010fea0003900000 */
[----:B------:R-:W4:Y:S02]  /*ed90*/  @!P0 SYNCS.PHASECHK.TRANS64 P0, [R4+URZ+0x19c40], R21 ;  /* 0x019c4015040085a7 */ /* 0x000f24000800007f */
[----:B----4-:R-:W-:Y:S05]  /*eda0*/  @!P0 BRA `(.L_x_1836) ;  /* 0xfffffffc00f08947 */ /* 0x010fea000383ffff */
[----:B------:R-:W-:Y:S05]  /*edb0*/  BRA `(.L_x_1908) ;  /* 0xffffffcc00947947 */ /* 0x000fea000383ffff */
.L_x_1837:
        /* <DEDUP_REMOVED lines=8> */
.L_x_1910:
[----:B------:R-:W-:Y:S05]  /*ee40*/  BSYNC B0 ;  /* 0x0000000000007941 */ /* 0x000fea0003800000 */
.L_x_1909:
        /* <DEDUP_REMOVED lines=8> */
.L_x_1911:
[----:B------:R-:W-:Y:S02]  /*eed0*/  IMAD.MOV.U32 R13, RZ, RZ, R6 ;  /* 0x000000ffff0d7224 */ /* 0x000fe400078e0006 */
[----:B------:R-:W-:Y:S02]  /*eee0*/  IMAD.MOV.U32 R12, RZ, RZ, 0x1 ;  /* 0x00000001ff0c7424 */ /* 0x000fe400078e00ff */
[----:B------:R-:W-:-:S07]  /*eef0*/  IMAD.MOV.U32 R3, RZ, RZ, R14 ;  /* 0x000000ffff037224 */ /* 0x000fce00078e000e */
[----:B------:R-:W-:Y:S05]  /*ef00*/  WARPSYNC.COLLECTIVE R15, `(.L_x_1912) ;  /* 0x000000000f087348 */ /* 0x000fea0003c00000 */
[----:B------:R0:W1:Y:S02]  /*ef10*/  SHFL.IDX P6, R14, R13, R12, R11 ;  /* 0x0000000c0d0e7389 */ /* 0x00006400000c000b */
[----:B01----:R-:W-:Y:S01]  /*ef20*/  ENDCOLLECTIVE ;  /* 0x000000000000791b */ /* 0x003fe20003800000 */
.L_x_1912:
        /* <DEDUP_REMOVED lines=10> */
.L_x_1913:
        /* <DEDUP_REMOVED lines=8> */
.L_x_1842:
[----:B------:R-:W-:Y:S02]  /*f050*/  IMAD.MOV.U32 R13, RZ, RZ, R0 ;  /* 0x000000ffff0d7224 */ /* 0x000fe400078e0000 */
[----:B------:R-:W-:Y:S02]  /*f060*/  IMAD.MOV.U32 R12, RZ, RZ, RZ ;  /* 0x000000ffff0c7224 */ /* 0x000fe400078e00ff */
[----:B------:R-:W-:Y:S02]  /*f070*/  IMAD.MOV.U32 R11, RZ, RZ, 0x1e1f ;  /* 0x00001e1fff0b7424 */ /* 0x000fe400078e00ff */
[----:B------:R-:W-:Y:S02]  /*f080*/  IMAD.MOV.U32 R15, RZ, RZ, -0x1 ;  /* 0xffffffffff0f7424 */ /* 0x000fe400078e00ff */
[----:B------:R-:W-:-:S07]  /*f090*/  IMAD.U32 R5, RZ, RZ, UR43 ;  /* 0x0000002bff057e24 */ /* 0x000fce000f8e00ff */
[----:B-----5:R-:W-:Y:S05]  /*f0a0*/  WARPSYNC.COLLECTIVE R15, `(.L_x_1915) ;  /* 0x000000000f087348 */ /* 0x020fea0003c00000 */
[----:B------:R0:W1:Y:S02]  /*f0b0*/  SHFL.IDX P6, R14, R13, R12, R11 ;  /* 0x0000000c0d0e7389 */ /* 0x00006400000c000b */
[----:B01---5:R-:W-:Y:S01]  /*f0c0*/  ENDCOLLECTIVE ;  /* 0x000000000000791b */ /* 0x023fe20003800000 */
.L_x_1915:
[----:B------:R-:W-:-:S05]  /*f0d0*/  IMAD R5, R5, 0xc0, R10 ;  /* 0x000000c005057824 */ /* 0x000fca00078e020a */
[----:B------:R-:W-:Y:S01]  /*f0e0*/  ISETP.GE.AND P1, PT, R5, UR37, PT ;  /* 0x0000002505007c0c */ /* 0x000fe2000bf26270 */
[----:B------:R-:W-:Y:S02]  /*f0f0*/  IMAD.MOV.U32 R13, RZ, RZ, R4 ;  /* 0x000000ffff0d7224 */ /* 0x000fe400078e0004 */
[----:B------:R-:W-:-:S10]  /*f100*/  IMAD.MOV.U32 R2, RZ, RZ, R14 ;  /* 0x000000ffff027224 */ /* 0x000fd400078e000e */
[----:B------:R-:W-:Y:S05]  /*f110*/  WARPSYNC.COLLECTIVE R15, `(.L_x_1916) ;  /* 0x000000000f087348 */ /* 0x000fea0003c00000 */
[----:B------:R0:W1:Y:S02]  /*f120*/  SHFL.IDX P6, R14, R13, R12, R11 ;  /* 0x0000000c0d0e7389 */ /* 0x00006400000c000b */
[----:B01----:R-:W-:Y:S01]  /*f130*/  ENDCOLLECTIVE ;  /* 0x000000000000791b */ /* 0x003fe20003800000 */
.L_x_1916:
[----:B------:R-:W-:Y:S02]  /*f140*/  IMAD.MOV.U32 R13, RZ, RZ, R0 ;  /* 0x000000ffff0d7224 */ /* 0x000fe400078e0000 */
[----:B------:R-:W-:Y:S02]  /*f150*/  IMAD.MOV.U32 R12, RZ, RZ, 0x1 ;  /* 0x00000001ff0c7424 */ /* 0x000fe400078e00ff */
[----:B------:R-:W-:-:S07]  /*f160*/  IMAD.MOV.U32 R3, RZ, RZ, R14 ;  /* 0x000000ffff037224 */ /* 0x000fce00078e000e */
[----:B------:R-:W-:Y:S05]  /*f170*/  WARPSYNC.COLLECTIVE R15, `(.L_x_1917) ;  /* 0x000000000f087348 */ /* 0x000fea0003c00000 */
[----:B------:R0:W1:Y:S02]  /*f180*/  SHFL.IDX P6, R14, R13, R12, R11 ;  /* 0x0000000c0d0e7389 */ /* 0x00006400000c000b */
[----:B01----:R-:W-:Y:S01]  /*f190*/  ENDCOLLECTIVE ;  /* 0x000000000000791b */ /* 0x003fe20003800000 */
.L_x_1917:
        /* <DEDUP_REMOVED lines=10> */
.L_x_1918:
        /* <DEDUP_REMOVED lines=13> */
.L_x_1919:
        /* <DEDUP_REMOVED lines=9> */
.L_x_1920:
[----:B------:R-:W-:Y:S01]  /*f3a0*/  @!PT LDS RZ, [RZ] ;  /* 0x00000000fffff984 */ /* 0x000fe20000000800 */
[----:B------:R-:W-:Y:S01]  /*f3b0*/  @!PT LDS RZ, [RZ] ;  /* 0x00000000fffff984 */ /* 0x000fe20000000800 */
[----:B------:R-:W-:Y:S01]  /*f3c0*/  @!PT LDS RZ, [RZ] ;  /* 0x00000000fffff984 */ /* 0x000fe20000000800 */
[----:B------:R1:W-:Y:S04]  /*f3d0*/  @!P1 LDGSTS.E.BYPASS.LTC128B.128 [R8+0xf800], desc[UR50][R2.64], !P3 ;  /* 0x0f80000002089fae */ /* 0x0003e8000d901d72 */
[----:B------:R1:W-:Y:S04]  /*f3e0*/  @!P1 LDGSTS.E.BYPASS.LTC128B.128 [R8+0x11000], desc[UR50][R2.64+0x20], !P4 ;  /* 0x1100002002089fae */ /* 0x0003e8000e101d72 */
[----:B------:R1:W-:Y:S01]  /*f3f0*/  @!P1 LDGSTS.E.BYPASS.LTC128B.128 [R8+0x12800], desc[UR50][R2.64+0x40], !P5 ;  /* 0x1280004002089fae */ /* 0x0003e2000e901d72 */
[----:B------:R-:W-:Y:S05]  /*f400*/  BRA `(.L_x_1921) ;  /* 0xffffffd000f47947 */ /* 0x000fea000383ffff */
.L_x_1847:
[----:B0-----:R0:W1:Y:S02]  /*f410*/  SYNCS.PHASECHK.TRANS64.TRYWAIT P0, [R16+URZ+0x19c20], R3 ;  /* 0x019c2003100075a7 */ /* 0x001064000800017f */
[----:B-1----:R-:W-:Y:S05]  /*f420*/  @!P0 NANOSLEEP.SYNCS 0x989680 ;  /* 0x009896800000895d */ /* 0x002fea0003900000 */
[----:B------:R-:W1:Y:S02]  /*f430*/  @!P0 SYNCS.PHASECHK.TRANS64 P0, [R16+URZ+0x19c20], R3 ;  /* 0x019c2003100085a7 */ /* 0x000e64000800007f */
[----:B-1----:R-:W-:Y:S05]  /*f440*/  @!P0 BRA `(.L_x_1847) ;  /* 0xfffffffc00f08947 */ /* 0x002fea000383ffff */
[----:B------:R-:W-:Y:S05]  /*f450*/  BRA `(.L_x_1922) ;  /* 0xffffffd400647947 */ /* 0x000fea000383ffff */
.L_x_1851:
[----:B0-----:R0:W1:Y:S02]  /*f460*/  SYNCS.PHASECHK.TRANS64.TRYWAIT P0, [R4+URZ+0x19c80], R10 ;  /* 0x019c800a040075a7 */ /* 0x001064000800017f */
[----:B-1----:R-:W-:Y:S05]  /*f470*/  @!P0 NANOSLEEP.SYNCS 0x989680 ;  /* 0x009896800000895d */ /* 0x002fea0003900000 */
[----:B------:R-:W1:Y:S02]  /*f480*/  @!P0 SYNCS.PHASECHK.TRANS64 P0, [R4+URZ+0x19c80], R10 ;  /* 0x019c800a040085a7 */ /* 0x000e64000800007f */
[----:B-1----:R-:W-:Y:S05]  /*f490*/  @!P0 BRA `(.L_x_1851) ;  /* 0xfffffffc00f08947 */ /* 0x002fea000383ffff */
[----:B------:R-:W-:Y:S05]  /*f4a0*/  BRA `(.L_x_1923) ;  /* 0xffffffd800287947 */ /* 0x000fea000383ffff */
.L_x_1852:
        /* <DEDUP_REMOVED lines=8> */
.L_x_1925:
[----:B------:R-:W-:Y:S05]  /*f530*/  BSYNC B0 ;  /* 0x0000000000007941 */ /* 0x000fea0003800000 */
.L_x_1924:
        /* <DEDUP_REMOVED lines=10> */
.L_x_1926:
        /* <DEDUP_REMOVED lines=11> */
.L_x_1927:
        /* <DEDUP_REMOVED lines=11> */
.L_x_1928:
[----:B------:R-:W-:Y:S01]  /*f740*/  IMAD.MOV.U32 R2, RZ, RZ, R14 ;  /* 0x000000ffff027224 */ /* 0x000fe200078e000e */
[----:B------:R-:W-:Y:S06]  /*f750*/  BRA `(.L_x_1929) ;  /* 0xffffffd800147947 */ /* 0x000fec000383ffff */
.L_x_1857:
[----:B---3--:R3:W4:Y:S02]  /*f760*/  SYNCS.PHASECHK.TRANS64.TRYWAIT P0, [R4+URZ+0x19c40], R10 ;  /* 0x019c400a040075a7 */ /* 0x008724000800017f */
[----:B----4-:R-:W-:Y:S05]  /*f770*/  @!P0 NANOSLEEP.SYNCS 0x989680 ;  /* 0x009896800000895d */ /* 0x010fea0003900000 */
[----:B------:R-:W4:Y:S02]  /*f780*/  @!P0 SYNCS.PHASECHK.TRANS64 P0, [R4+URZ+0x19c40], R10 ;  /* 0x019c400a040085a7 */ /* 0x000f24000800007f */
[----:B----4-:R-:W-:Y:S05]  /*f790*/  @!P0 BRA `(.L_x_1857) ;  /* 0xfffffffc00f08947 */ /* 0x010fea000383ffff */
[----:B------:R-:W-:Y:S05]  /*f7a0*/  BRA `(.L_x_1930) ;  /* 0xffffffd800787947 */ /* 0x000fea000383ffff */
.L_x_1858:
        /* <DEDUP_REMOVED lines=8> */
.L_x_1932:
[----:B------:R-:W-:Y:S05]  /*f830*/  BSYNC B0 ;  /* 0x0000000000007941 */ /* 0x000fea0003800000 */
.L_x_1931:
        /* <DEDUP_REMOVED lines=8> */
.L_x_1933:
[----:B------:R-:W-:Y:S02]  /*f8c0*/  IMAD.MOV.U32 R13, RZ, RZ, R8 ;  /* 0x000000ffff0d7224 */ /* 0x000fe400078e0008 */
[----:B------:R-:W-:Y:S02]  /*f8d0*/  IMAD.MOV.U32 R12, RZ, RZ, 0x1 ;  /* 0x00000001ff0c7424 */ /* 0x000fe400078e00ff */
[----:B------:R-:W-:-:S07]  /*f8e0*/  IMAD.MOV.U32 R2, RZ, RZ, R14 ;  /* 0x000000ffff027224 */ /* 0x000fce00078e000e */
[----:B------:R-:W-:Y:S05]  /*f8f0*/  WARPSYNC.COLLECTIVE R15, `(.L_x_1934) ;  /* 0x000000000f087348 */ /* 0x000fea0003c00000 */
[----:B------:R0:W1:Y:S02]  /*f900*/  SHFL.IDX P6, R14, R13, R12, R11 ;  /* 0x0000000c0d0e7389 */ /* 0x00006400000c000b */
[----:B01----:R-:W-:Y:S01]  /*f910*/  ENDCOLLECTIVE ;  /* 0x000000000000791b */ /* 0x003fe20003800000 */
.L_x_1934:
        /* <DEDUP_REMOVED lines=13> */
.L_x_1935:
[----:B------:R-:W-:Y:S01]  /*f9f0*/  IMAD.MOV.U32 R2, RZ, RZ, R14 ;  /* 0x000000ffff027224 */ /* 0x000fe200078e000e */
[----:B------:R-:W-:Y:S06]  /*fa00*/  BRA `(.L_x_1936) ;  /* 0xffffffd8006c7947 */ /* 0x000fec000383ffff */
.L_x_1863:
[----:B0-----:R0:W4:Y:S02]  /*fa10*/  SYNCS.PHASECHK.TRANS64.TRYWAIT P2, [R2+URZ+0x19c70], R3 ;  /* 0x019c7003020075a7 */ /* 0x001124000804017f */
[----:B----4-:R-:W-:Y:S05]  /*fa20*/  @!P2 NANOSLEEP.SYNCS 0x989680 ;  /* 0x009896800000a95d */ /* 0x010fea0003900000 */
[----:B------:R-:W4:Y:S02]  /*fa30*/  @!P2 SYNCS.PHASECHK.TRANS64 P2, [R2+URZ+0x19c70], R3 ;  /* 0x019c70030200a5a7 */ /* 0x000f24000804007f */
[----:B----4-:R-:W-:Y:S05]  /*fa40*/  @!P2 BRA `(.L_x_1863) ;  /* 0xfffffffc00f0a947 */ /* 0x010fea000383ffff */
[----:B------:R-:W-:Y:S05]  /*fa50*/  BRA `(.L_x_1937) ;  /* 0xffffffd800d87947 */ /* 0x000fea000383ffff */
.L_x_1865:
[----:B0-----:R0:W2:Y:S02]  /*fa60*/  SYNCS.PHASECHK.TRANS64.TRYWAIT P2, [R2+URZ+0x19c60], R4 ;  /* 0x019c6004020075a7 */ /* 0x0010a4000804017f */
[----:B--2---:R-:W-:Y:S05]  /*fa70*/  @!P2 NANOSLEEP.SYNCS 0x989680 ;  /* 0x009896800000a95d */ /* 0x004fea0003900000 */
[----:B------:R-:W2:Y:S02]  /*fa80*/  @!P2 SYNCS.PHASECHK.TRANS64 P2, [R2+URZ+0x19c60], R4 ;  /* 0x019c60040200a5a7 */ /* 0x000ea4000804007f */
[----:B--2---:R-:W-:Y:S05]  /*fa90*/  @!P2 BRA `(.L_x_1865) ;  /* 0xfffffffc00f0a947 */ /* 0x004fea000383ffff */
[----:B------:R-:W-:Y:S05]  /*faa0*/  BRA `(.L_x_1938) ;  /* 0xffffffd800e87947 */ /* 0x000fea000383ffff */
.L_x_1873:
[----:B0-----:R0:W1:Y:S02]  /*fab0*/  SYNCS.PHASECHK.TRANS64.TRYWAIT P2, [R3+URZ+0x19c70], R0 ;  /* 0x019c7000030075a7 */ /* 0x001064000804017f */
[----:B-1----:R-:W-:Y:S05]  /*fac0*/  @!P2 NANOSLEEP.SYNCS 0x989680 ;  /* 0x009896800000a95d */ /* 0x002fea0003900000 */
[----:B------:R-:W1:Y:S02]  /*fad0*/  @!P2 SYNCS.PHASECHK.TRANS64 P2, [R3+URZ+0x19c70], R0 ;  /* 0x019c70000300a5a7 */ /* 0x000e64000804007f */
[----:B-1----:R-:W-:Y:S05]  /*fae0*/  @!P2 BRA `(.L_x_1873) ;  /* 0xfffffffc00f0a947 */ /* 0x002fea000383ffff */
[----:B------:R-:W-:Y:S05]  /*faf0*/  BRA `(.L_x_1939) ;  /* 0xffffffe000587947 */ /* 0x000fea000383ffff */
.L_x_1875:
[----:B0-----:R0:W1:Y:S02]  /*fb00*/  SYNCS.PHASECHK.TRANS64.TRYWAIT P2, [R3+URZ+0x19c60], R0 ;  /* 0x019c6000030075a7 */ /* 0x001064000804017f */
[----:B-1----:R-:W-:Y:S05]  /*fb10*/  @!P2 NANOSLEEP.SYNCS 0x989680 ;  /* 0x009896800000a95d */ /* 0x002fea0003900000 */
[----:B------:R-:W1:Y:S02]  /*fb20*/  @!P2 SYNCS.PHASECHK.TRANS64 P2, [R3+URZ+0x19c60], R0 ;  /* 0x019c60000300a5a7 */ /* 0x000e64000804007f */
[----:B-1----:R-:W-:Y:S05]  /*fb30*/  @!P2 BRA `(.L_x_1875) ;  /* 0xfffffffc00f0a947 */ /* 0x002fea000383ffff */
[----:B------:R-:W-:Y:S05]  /*fb40*/  BRA `(.L_x_1940) ;  /* 0xffffffe000647947 */ /* 0x000fea000383ffff */
.L_x_1882:
[----:B0-----:R0:W1:Y:S02]  /*fb50*/  SYNCS.PHASECHK.TRANS64.TRYWAIT P0, [R5+URZ+0x19c20], R0 ;  /* 0x019c2000050075a7 */ /* 0x001064000800017f */
[----:B-1----:R-:W-:Y:S05]  /*fb60*/  @!P0 NANOSLEEP.SYNCS 0x989680 ;  /* 0x009896800000895d */ /* 0x002fea0003900000 */
[----:B------:R-:W1:Y:S02]  /*fb70*/  @!P0 SYNCS.PHASECHK.TRANS64 P0, [R5+URZ+0x19c20], R0 ;  /* 0x019c2000050085a7 */ /* 0x000e64000800007f */
[----:B-1----:R-:W-:Y:S05]  /*fb80*/  @!P0 BRA `(.L_x_1882) ;  /* 0xfffffffc00f08947 */ /* 0x002fea000383ffff */
[----:B------:R-:W-:Y:S05]  /*fb90*/  BRA `(.L_x_1941) ;  /* 0xffffffe800007947 */ /* 0x000fea000383ffff */
.L_x_1883:
        /* <DEDUP_REMOVED lines=11> */
.L_x_1943:
[----:B------:R-:W-:Y:S05]  /*fc50*/  BSYNC B0 ;  /* 0x0000000000007941 */ /* 0x000fea0003800000 */
.L_x_1942:
[----:B------:R-:W-:Y:S05]  /*fc60*/  BRA `(.L_x_1944) ;  /* 0xffffffe400e87947 */ /* 0x000fea000383ffff */
.L_x_1886:
[----:B------:R-:W-:Y:S01]  /*fc70*/  BSSY B1, `(.L_x_1945) ;  /* 0x0000006000017945 */ /* 0x000fe20003800000 */
[----:B------:R-:W-:-:S07]  /*fc80*/  IMAD.MOV.U32 R15, RZ, RZ, -0x1 ;  /* 0xffffffffff0f7424 */ /* 0x000fce00078e00ff */
[----:B0-----:R-:W-:Y:S05]  /*fc90*/  WARPSYNC.COLLECTIVE R15, `(.L_x_1946) ;  /* 0x000000000f0c7348 */ /* 0x001fea0003c00000 */
[----:B------:R-:W-:Y:S02]  /*fca0*/  ELECT P6, UR62, PT ;  /* 0x00000000003e782f */ /* 0x000fe400038c0000 */
[----:B------:R-:W-:Y:S01]  /*fcb0*/  MOV R14, UR62 ;  /* 0x0000003e000e7c02 */ /* 0x000fe20008000f00 */
[----:B0-----:R-:W-:Y:S10]  /*fcc0*/  ENDCOLLECTIVE ;  /* 0x000000000000791b */ /* 0x001ff40003800000 */
.L_x_1946:
[----:B------:R-:W-:Y:S05]  /*fcd0*/  BSYNC B1 ;  /* 0x0000000000017941 */ /* 0x000fea0003800000 */
.L_x_1945:
[----:B------:R-:W-:Y:S05]  /*fce0*/  BRA `(.L_x_1947) ;  /* 0xffffffe400e07947 */ /* 0x000fea000383ffff */
.L_x_1888:
[----:B0-----:R0:W1:Y:S02]  /*fcf0*/  SYNCS.PHASECHK.TRANS64.TRYWAIT P1, [R3+URZ+0x19c40], R2 ;  /* 0x019c4002030075a7 */ /* 0x001064000802017f */
[----:B-1----:R-:W-:Y:S05]  /*fd00*/  @!P1 NANOSLEEP.SYNCS 0x989680 ;  /* 0x009896800000995d */ /* 0x002fea0003900000 */
[----:B------:R-:W1:Y:S02]  /*fd10*/  @!P1 SYNCS.PHASECHK.TRANS64 P1, [R3+URZ+0x19c40], R2 ;  /* 0x019c4002030095a7 */ /* 0x000e64000802007f */
[----:B-1----:R-:W-:Y:S05]  /*fd20*/  @!P1 BRA `(.L_x_1888) ;  /* 0xfffffffc00f09947 */ /* 0x002fea000383ffff */
[----:B------:R-:W-:Y:S05]  /*fd30*/  BRA `(.L_x_1948) ;  /* 0xffffffe800007947 */ /* 0x000fea000383ffff */
.L_x_1890:
[----:B-1----:R1:W2:Y:S02]  /*fd40*/  SYNCS.PHASECHK.TRANS64.TRYWAIT P1, [R5+URZ+0x19c40], R0 ;  /* 0x019c4000050075a7 */ /* 0x0022a4000802017f */
[----:B--2---:R-:W-:Y:S05]  /*fd50*/  @!P1 NANOSLEEP.SYNCS 0x989680 ;  /* 0x009896800000995d */ /* 0x004fea0003900000 */
[----:B------:R-:W2:Y:S02]  /*fd60*/  @!P1 SYNCS.PHASECHK.TRANS64 P1, [R5+URZ+0x19c40], R0 ;  /* 0x019c4000050095a7 */ /* 0x000ea4000802007f */
[----:B--2---:R-:W-:Y:S05]  /*fd70*/  @!P1 BRA `(.L_x_1890) ;  /* 0xfffffffc00f09947 */ /* 0x004fea000383ffff */
[----:B------:R-:W-:Y:S05]  /*fd80*/  BRA `(.L_x_1949) ;  /* 0xffffffe8000c7947 */ /* 0x000fea000383ffff */
.L_x_1892:
[----:B--2---:R2:W3:Y:S02]  /*fd90*/  SYNCS.PHASECHK.TRANS64.TRYWAIT P1, [R3+URZ+0x19c60], R2 ;  /* 0x019c6002030075a7 */ /* 0x0044e4000802017f */
[----:B---3--:R-:W-:Y:S05]  /*fda0*/  @!P1 NANOSLEEP.SYNCS 0x989680 ;  /* 0x009896800000995d */ /* 0x008fea0003900000 */
[----:B------:R-:W3:Y:S02]  /*fdb0*/  @!P1 SYNCS.PHASECHK.TRANS64 P1, [R3+URZ+0x19c60], R2 ;  /* 0x019c6002030095a7 */ /* 0x000ee4000802007f */
[----:B---3--:R-:W-:Y:S05]  /*fdc0*/  @!P1 BRA `(.L_x_1892) ;  /* 0xfffffffc00f09947 */ /* 0x008fea000383ffff */
[----:B------:R-:W-:Y:S05]  /*fdd0*/  BRA `(.L_x_1950) ;  /* 0xffffffe800087947 */ /* 0x000fea000383ffff */
.L_x_1894:
[----:B---3--:R3:W4:Y:S02]  /*fde0*/  SYNCS.PHASECHK.TRANS64.TRYWAIT P1, [R5+URZ+0x19c60], R0 ;  /* 0x019c6000050075a7 */ /* 0x008724000802017f */
[----:B----4-:R-:W-:Y:S05]  /*fdf0*/  @!P1 NANOSLEEP.SYNCS 0x989680 ;  /* 0x009896800000995d */ /* 0x010fea0003900000 */
[----:B------:R-:W4:Y:S02]  /*fe00*/  @!P1 SYNCS.PHASECHK.TRANS64 P1, [R5+URZ+0x19c60], R0 ;  /* 0x019c6000050095a7 */ /* 0x000f24000802007f */
[----:B----4-:R-:W-:Y:S05]  /*fe10*/  @!P1 BRA `(.L_x_1894) ;  /* 0xfffffffc00f09947 */ /* 0x010fea000383ffff */
[----:B------:R-:W-:Y:S05]  /*fe20*/  BRA `(.L_x_1951) ;  /* 0xffffffe800047947 */ /* 0x000fea000383ffff */
.L_x_1896:
[----:B----4-:R4:W0:Y:S02]  /*fe30*/  SYNCS.PHASECHK.TRANS64.TRYWAIT P1, [R3+URZ+0x19c80], R2 ;  /* 0x019c8002030075a7 */ /* 0x010824000802017f */
[----:B0-----:R-:W-:Y:S05]  /*fe40*/  @!P1 NANOSLEEP.SYNCS 0x989680 ;  /* 0x009896800000995d */ /* 0x001fea0003900000 */
[----:B------:R-:W0:Y:S02]  /*fe50*/  @!P1 SYNCS.PHASECHK.TRANS64 P1, [R3+URZ+0x19c80], R2 ;  /* 0x019c8002030095a7 */ /* 0x000e24000802007f */
[----:B0-----:R-:W-:Y:S05]  /*fe60*/  @!P1 BRA `(.L_x_1896) ;  /* 0xfffffffc00f09947 */ /* 0x001fea000383ffff */
[----:B------:R-:W-:Y:S05]  /*fe70*/  BRA `(.L_x_1952) ;  /* 0xffffffe800007947 */ /* 0x000fea000383ffff */
.L_x_1953:
        /* <DEDUP_REMOVED lines=16> */
.L_x_2584:


//--------------------- .text._ZN7cutlass13device_kernelIN5flash11enable_sm90INS1_16FlashAttnFwdSm90INS1_25CollectiveMainloopFwdSm90ILi2EN4cute5tupleIJNS5_1CILi1EEES8_S8_EEENS6_IJNS7_ILi192EEENS7_ILi128EEENS7_ILi96EEEEEELi96ENS_12float_e4m3_tEfNS_4arch4Sm90ELb1ELb0ELb0ELb1ELb1ELb0ELb0ELb1ELb1ELb1ELb0ELb0EEENS1_21CollectiveEpilogueFwdINS6_IJSA_SC_SB_EEES9_NS_10bfloat16_tESG_Li384ELb1ELb1ELb0ELb1EEENS1_36VarlenDynamicPersistentTileSchedulerILi192ELi128ELi384ELi128ELb0ELb1ELb1ELb1ELb1ELb1EEEEEEEEEvNT_6ParamsE --------------------------
	.section	.text._ZN7cutlass13device_kernelIN5flash11enable_sm90INS1_16FlashAttnFwdSm90INS1_25CollectiveMainloopFwdSm90ILi2EN4cute5tupleIJNS5_1CILi1EEES8_S8_EEENS6_IJNS7_ILi192EEENS7_ILi128EEENS7_ILi96EEEEEELi96ENS_12float_e4m3_tEfNS_4arch4Sm90ELb1ELb0ELb0ELb1ELb1ELb0ELb0ELb1ELb1ELb1ELb0ELb0EEENS1_21CollectiveEpilogueFwdINS6_IJSA_SC_SB_EEES9_NS_10bfloat16_tESG_Li384ELb1ELb1ELb0ELb1EEENS1_36VarlenDynamicPersistentTileSchedulerILi192ELi128ELi384ELi128ELb0ELb1ELb1ELb1ELb1ELb1EEEEEEEEEvNT_6ParamsE,"ax",@progbits
	.align	128
.text._ZN7cutlass13device_kernelIN5flash11enable_sm90INS1_16FlashAttnFwdSm90INS1_25CollectiveMainloopFwdSm90ILi2EN4cute5tupleIJNS5_1CILi1EEES8_S8_EEENS6_IJNS7_ILi192EEENS7_ILi128EEENS7_ILi96EEEEEELi96ENS_12float_e4m3_tEfNS_4arch4Sm90ELb1ELb0ELb0ELb1ELb1ELb0ELb0ELb1ELb1ELb1ELb0ELb0EEENS1_21CollectiveEpilogueFwdINS6_IJSA_SC_SB_EEES9_NS_10bfloat16_tESG_Li384ELb1ELb1ELb0ELb1EEENS1_36VarlenDynamicPersistentTileSchedulerILi192ELi128ELi384ELi128ELb0ELb1ELb1ELb1ELb1ELb1EEEEEEEEEvNT_6ParamsE:
        .type           _ZN7cutlass13device_kernelIN5flash11enable_sm90INS1_16FlashAttnFwdSm90INS1_25CollectiveMainloopFwdSm90ILi2EN4cute5tupleIJNS5_1CILi1EEES8_S8_EEENS6_IJNS7_ILi192EEENS7_ILi128EEENS7_ILi96EEEEEELi96ENS_12float_e4m3_tEfNS_4arch4Sm90ELb1ELb0ELb0ELb1ELb1ELb0ELb0ELb1ELb1ELb1ELb0ELb0EEENS1_21CollectiveEpilogueFwdINS6_IJSA_SC_SB_EEES9_NS_10bfloat16_tESG_Li384ELb1ELb1ELb0ELb1EEENS1_36VarlenDynamicPersistentTileSchedulerILi192ELi128ELi384ELi128ELb0ELb1ELb1ELb1ELb1ELb1EEEEEEEEEvNT_6ParamsE,@function
        .size           _ZN7cutlass13device_kernelIN5flash11enable_sm90INS1_16FlashAttnFwdSm90INS1_25CollectiveMainloopFwdSm90ILi2EN4cute5tupleIJNS5_1CILi1EEES8_S8_EEENS6_IJNS7_ILi192EEENS7_ILi128EEENS7_ILi96EEEEEELi96ENS_12float_e4m3_tEfNS_4arch4Sm90ELb1ELb0ELb0ELb1ELb1ELb0ELb0ELb1ELb1ELb1ELb0ELb0EEENS1_21CollectiveEpilogueFwdINS6_IJSA_SC_SB_EEES9_NS_10bfloat16_tESG_Li384ELb1ELb1ELb0ELb1EEENS1_36VarlenDynamicPersistentTileSchedulerILi192ELi128ELi384ELi128ELb0ELb1ELb1ELb1ELb1ELb1EEEEEEEEEvNT_6ParamsE,(.L_x_2585 - _ZN7cutlass13device_kernelIN5flash11enable_sm90INS1_16FlashAttnFwdSm90INS1_25CollectiveMainloopFwdSm90ILi2EN4cute5tupleIJNS5_1CILi1EEES8_S8_EEENS6_IJNS7_ILi192EEENS7_ILi128EEENS7_ILi96EEEEEELi96ENS_12float_e4m3_tEfNS_4arch4Sm90ELb1ELb0ELb0ELb1ELb1ELb0ELb0ELb1ELb1ELb1ELb0ELb0EEENS1_21CollectiveEpilogueFwdINS6_IJSA_SC_SB_EEES9_NS_10bfloat16_tESG_Li384ELb1ELb1ELb0ELb1EEENS1_36VarlenDynamicPersistentTileSchedulerILi192ELi128ELi384ELi128ELb0ELb1ELb1ELb1ELb1ELb1EEEEEEEEEvNT_6ParamsE)
        .other          _ZN7cutlass13device_kernelIN5flash11enable_sm90INS1_16FlashAttnFwdSm90INS1_25CollectiveMainloopFwdSm90ILi2EN4cute5tupleIJNS5_1CILi1EEES8_S8_EEENS6_IJNS7_ILi192EEENS7_ILi128EEENS7_ILi96EEEEEELi96ENS_12float_e4m3_tEfNS_4arch4Sm90ELb1ELb0ELb0ELb1ELb1ELb0ELb0ELb1ELb1ELb1ELb0ELb0EEENS1_21CollectiveEpilogueFwdINS6_IJSA_SC_SB_EEES9_NS_10bfloat16_tESG_Li384ELb1ELb1ELb0ELb1EEENS1_36VarlenDynamicPersistentTileSchedulerILi192ELi128ELi384ELi128ELb0ELb1ELb1ELb1ELb1ELb1EEEEEEEEEvNT_6ParamsE,@"STO_CUDA_ENTRY STV_DEFAULT"
_ZN7cutlass13device_kernelIN5flash11enable_sm90INS1_16FlashAttnFwdSm90INS1_25CollectiveMainloopFwdSm90ILi2EN4cute5tupleIJNS5_1CILi1EEES8_S8_EEENS6_IJNS7_ILi192EEENS7_ILi128EEENS7_ILi96EEEEEELi96ENS_12float_e4m3_tEfNS_4arch4Sm90ELb1ELb0ELb0ELb1ELb1ELb0ELb0ELb1ELb1ELb1ELb0ELb0EEENS1_21CollectiveEpilogueFwdINS6_IJSA_SC_SB_EEES9_NS_10bfloat16_tESG_Li384ELb1ELb1ELb0ELb1EEENS1_36VarlenDynamicPersistentTileSchedulerILi192ELi128ELi384ELi128ELb0ELb1ELb1ELb1ELb1ELb1EEEEEEEEEvNT_6ParamsE:
        /* <DEDUP_REMOVED lines=45> */
.L_x_1954:
        /* <DEDUP_REMOVED lines=22> */
.L_x_1955:
        /* <DEDUP_REMOVED lines=18> */
.L_x_1956:
        /* <DEDUP_REMOVED lines=22> */
.L_x_1957:
        /* <DEDUP_REMOVED lines=24> */
.L_x_1958:
        /* <DEDUP_REMOVED lines=8> */
.L_x_1960:
        /* <DEDUP_REMOVED lines=68> */
.L_x_2012:
[----:B01-34-:R-:W0:Y:S01]  /*0cf0*/  LDC.64 R2, c[0x0][0xc88] ;  /* 0x00032200ff027b82 */ /* 0x01be220000000a00 */
[----:B------:R-:W-:Y:S01]  /*0d00*/  ULDC.64 UR6, c[0x0][0xa28] ;  /* 0x00028a0000067ab9 */ /* 0x000fe20000000a00 */
[----:B------:R-:W-:Y:S01]  /*0d10*/  ULDC.64 UR8, c[0x0][0xa18] ;  /* 0x0002860000087ab9 */ /* 0x000fe20000000a00 */
[----:B------:R-:W-:Y:S01]  /*0d20*/  ULDC UR4, c[0x0][0x424] ;  /* 0x0001090000047ab9 */ /* 0x000fe20000000800 */
[----:B0-----:R-:W-:-:S06]  /*0d30*/  IMAD.WIDE R2, R47, 0x4, R2 ;  /* 0x000000042f027825 */ /* 0x001fcc00078e0202 */
[----:B--2---:R-:W2:Y:S01]  /*0d40*/  LDG.E R2, desc[UR52][R2.64] ;  /* 0x0000003402027981 */ /* 0x004ea2000c1e1900 */
[----:B------:R-:W-:Y:S02]  /*0d50*/  UISETP.NE.U32.AND UP0, UPT, UR6, URZ, UPT ;  /* 0x0000003f0600728c */ /* 0x000fe4000bf05070 */
[----:B------:R-:W-:Y:S02]  /*0d60*/  UISETP.NE.U32.AND UP1, UPT, UR8, URZ, UPT ;  /* 0x0000003f0800728c */ /* 0x000fe4000bf25070 */
[----:B------:R-:W-:Y:S02]  /*0d70*/  UISETP.NE.AND.EX UP0, UPT, UR7, URZ, UPT, UP0 ;  /* 0x0000003f0700728c */ /* 0x000fe4000bf05300 */
[----:B------:R-:W-:-:S04]  /*0d80*/  UISETP.NE.AND.EX UP1, UPT, UR9, URZ, UPT, UP1 ;  /* 0x0000003f0900728c */ /* 0x000fc8000bf25310 */
[----:B------:R-:W-:Y:S02]  /*0d90*/  PLOP3.LUT P0, PT, PT, PT, UP0, 0x80, 0x0 ;  /* 0x000000000000781c */ /* 0x000fe40003f0f008 */
[----:B------:R-:W-:Y:S02]  /*0da0*/  PLOP3.LUT P2, PT, PT, PT, UP1, 0x80, 0x0 ;  /* 0x000000000000781c */ /* 0x000fe40003f4f018 */
[----:B--2---:R-:W-:-:S13]  /*0db0*/  R2UR UR40, R2 ;  /* 0x00000000022872ca */ /* 0x004fda00000e0000 */
[----:B------:R-:W-:Y:S02]  /*0dc0*/  USHF.R.S32.HI UR41, URZ, 0x1f, UR40 ;  /* 0x0000001f3f297899 */ /* 0x000fe40008011428 */
[----:B------:R-:W-:-:S04]  /*0dd0*/  @UP0 ULEA UR6, UP2, UR40, UR6, 0x2 ;  /* 0x0000000628060291 */ /* 0x000fc8000f84103f */
[----:B------:R-:W-:Y:S02]  /*0de0*/  @UP0 ULEA.HI.X UR7, UR40, UR7, UR41, 0x2, UP2 ;  /* 0x0000000728070291 */ /* 0x000fe400090f1429 */
[----:B------:R-:W-:Y:S01]  /*0df0*/  @UP1 ULEA UR8, UP0, UR40, UR8, 0x2 ;  /* 0x0000000828081291 */ /* 0x000fe2000f80103f */
[----:B------:R-:W-:-:S03]  /*0e00*/  IMAD.U32 R2, RZ, RZ, UR6 ;  /* 0x00000006ff027e24 */ /* 0x000fc6000f8e00ff */
[----:B------:R-:W-:Y:S01]  /*0e10*/  @UP1 ULEA.HI.X UR9, UR40, UR9, UR41, 0x2, UP0 ;  /* 0x0000000928091291 */ /* 0x000fe200080f1429 */
[----:B------:R-:W-:Y:S01]  /*0e20*/  IMAD.U32 R3, RZ, RZ, UR7 ;  /* 0x00000007ff037e24 */ /* 0x000fe2000f8e00ff */
[----:B------:R-:W-:Y:S01]  /*0e30*/  ULDC.64 UR6, c[0x0][0x418] ;  /* 0x0001060000067ab9 */ /* 0x000fe20000000a00 */
[----:B-----5:R-:W-:-:S03]  /*0e40*/  IMAD.U32 R4, RZ, RZ, UR8 ;  /* 0x00000008ff047e24 */ /* 0x020fc6000f8e00ff */
[----:B------:R-:W-:Y:S01]  /*0e50*/  IMAD.U32 R5, RZ, RZ, UR9 ;  /* 0x00000009ff057e24 */ /* 0x000fe2000f8e00ff */
[----:B------:R-:W2:Y:S01]  /*0e60*/  @P0 LDG.E R2, desc[UR52][R2.64] ;  /* 0x0000003402020981 */ /* 0x000ea2000c1e1900 */
[----:B------:R-:W-:Y:S01]  /*0e70*/  UISETP.NE.U32.AND UP0, UPT, UR6, URZ, UPT ;  /* 0x0000003f0600728c */ /* 0x000fe2000bf05070 */
[----:B------:R-:W-:Y:S02]  /*0e80*/  ULDC.64 UR8, c[0x0][0xa20] ;  /* 0x0002880000087ab9 */ /* 0x000fe40000000a00 */
[----:B------:R-:W3:Y:S01]  /*0e90*/  @P2 LDG.E R4, desc[UR52][R4.64] ;  /* 0x0000003404042981 */ /* 0x000ee2000c1e1900 */
[----:B------:R-:W-:Y:S01]  /*0ea0*/  UISETP.NE.AND.EX UP0, UPT, UR7, URZ, UPT, UP0 ;  /* 0x0000003f0700728c */ /* 0x000fe2000bf05300 */
[----:B------:R-:W-:Y:S01]  /*0eb0*/  ISETP.NE.U32.AND P1, PT, RZ, UR8, PT ;  /* 0x00000008ff007c0c */ /* 0x000fe2000bf25070 */
[----:B------:R-:W-:Y:S01]  /*0ec0*/  ULDC UR6, c[0x0][0x2f0] ;  /* 0x0000bc0000067ab9 */ /* 0x000fe20000000800 */
[----:B------:R-:W-:Y:S01]  /*0ed0*/  UMOV UR49, URZ ;  /* 0x0000003f00317c82 */ /* 0x000fe20008000000 */
[----:B------:R-:W-:Y:S01]  /*0ee0*/  USEL UR4, UR4, 0x1, UP0 ;  /* 0x0000000104047887 */ /* 0x000fe20008000000 */
[----:B------:R-:W-:-:S03]  /*0ef0*/  ISETP.NE.AND.EX P1, PT, RZ, UR9, PT, P1 ;  /* 0x00000009ff007c0c */ /* 0x000fc6000bf25310 */
[----:B------:R-:W-:Y:S01]  /*0f00*/  UIMAD UR4, UR4, UR6, URZ ;  /* 0x00000006040472a4 */ /* 0x000fe2000f8e023f */
        /* <DEDUP_REMOVED lines=17> */
.L_x_1961:
[----:B------:R-:W-:Y:S01]  /*1020*/  UMOV UR42, UR48 ;  /* 0x00000030002a7c82 */ /* 0x000fe20008000000 */
[----:B------:R-:W-:Y:S05]  /*1030*/  @!P1 BRA `(.L_x_1962) ;  /* 0x00000000001c9947 */ /* 0x000fea0003800000 */
[----:B------:R-:W-:-:S04]  /*1040*/  ULEA UR4, UP0, UR40, UR8, 0x2 ;  /* 0x0000000828047291 */ /* 0x000fc8000f80103f */
[----:B------:R-:W-:Y:S02]  /*1050*/  ULEA.HI.X UR6, UR40, UR9, UR41, 0x2, UP0 ;  /* 0x0000000928067291 */ /* 0x000fe400080f1429 */
[----:B------:R-:W-:-:S04]  /*1060*/  IMAD.U32 R2, RZ, RZ, UR4 ;  /* 0x00000004ff027e24 */ /* 0x000fc8000f8e00ff */
[----:B------:R-:W-:-:S05]  /*1070*/  IMAD.U32 R3, RZ, RZ, UR6 ;  /* 0x00000006ff037e24 */ /* 0x000fca000f8e00ff */
[----:B------:R-:W2:Y:S02]  /*1080*/  LDG.E R2, desc[UR52][R2.64] ;  /* 0x0000003402027981 */ /* 0x000ea4000c1e1900 */
[----:B--2---:R-:W-:Y:S01]  /*1090*/  R2UR UR4, R2 ;  /* 0x00000000020472ca */ /* 0x004fe200000e0000 */
[----:B------:R-:W-:-:S14]  /*10a0*/  BRA `(.L_x_1963) ;  /* 0x0000000000347947 */ /* 0x000fdc0003800000 */
.L_x_1962:
        /* <DEDUP_REMOVED lines=13> */
.L_x_1963:
        /* <DEDUP_REMOVED lines=13> */
[----:B------:R-:W-:Y:S02]  /*1250*/  @UP0 UIMAD UR10, UR41, UR16, URZ ;  /* 0x00000010290a02a4 */ /* 0x000fe4000f8e023f */
[----:B------:R-:W-:Y:S02]  /*1260*/  @UP1 UIMAD UR12, UR41, UR18, URZ ;  /* 0x00000012290c12a4 */ /* 0x000fe4000f8e023f */
[----:B------:R-:W-:Y:S02]  /*1270*/  @UP0 UIMAD UR17, UR40, UR17, UR10 ;  /* 0x00000011281102a4 */ /* 0x000fe4000f8e020a */
[----:B------:R-:W-:Y:S02]  /*1280*/  @UP1 UIMAD.WIDE.U32 UR10, UR40, UR18, URZ ;  /* 0x00000012280a12a5 */ /* 0x000fe4000f8e003f */
[----:B------:R-:W-:-:S02]  /*1290*/  @UP0 UIMAD.WIDE.U32 UR14, UR40, UR16, URZ ;  /* 0x00000010280e02a5 */ /* 0x000fc4000f8e003f */
[----:B------:R-:W-:Y:S02]  /*12a0*/  @UP1 UIMAD UR18, UR40, UR19, UR12 ;  /* 0x00000013281212a4 */ /* 0x000fe4000f8e020c */
[----:B------:R-:W-:Y:S02]  /*12b0*/  @UP1 USHF.R.S32.HI UR19, URZ, 0x1f, UR48 ;  /* 0x0000001f3f131899 */ /* 0x000fe40008011430 */
[----:B------:R-:W-:Y:S01]  /*12c0*/  @UP0 USHF.R.S32.HI UR16, URZ, 0x1f, UR48 ;  /* 0x0000001f3f100899 */ /* 0x000fe20008011430 */
[----:B------:R-:W-:Y:S01]  /*12d0*/  @UP1 ULDC.64 UR12, c[0x0][0x9c0] ;  /* 0x00027000000c1ab9 */ /* 0x000fe20000000a00 */
[----:B------:R-:W-:Y:S02]  /*12e0*/  @UP0 UIADD3 UR15, UR15, UR17, URZ ;  /* 0x000000110f0f0290 */ /* 0x000fe4000fffe03f */
[----:B------:R-:W-:Y:S02]  /*12f0*/  @UP1 UIMAD UR17, UR19, UR12, URZ ;  /* 0x0000000c131112a4 */ /* 0x000fe4000f8e023f */
[----:B------:R-:W-:-:S02]  /*1300*/  @UP0 UIMAD UR16, UR16, UR20, URZ ;  /* 0x00000014101002a4 */ /* 0x000fc4000f8e023f */
[----:B------:R-:W-:Y:S02]  /*1310*/  @UP1 UIADD3 UR11, UR11, UR18, URZ ;  /* 0x000000120b0b1290 */ /* 0x000fe4000fffe03f */
[----:B------:R-:W-:Y:S02]  /*1320*/  @UP1 UIMAD UR17, UR48, UR13, UR17 ;  /* 0x0000000d301112a4 */ /* 0x000fe4000f8e0211 */
[----:B------:R-:W-:Y:S02]  /*1330*/  @UP0 UIMAD UR16, UR48, UR21, UR16 ;  /* 0x00000015301002a4 */ /* 0x000fe4000f8e0210 */
[----:B------:R-:W-:Y:S02]  /*1340*/  @UP0 UIMAD.WIDE.U32 UR14, UR48, UR20, UR14 ;  /* 0x00000014300e02a5 */ /* 0x000fe4000f8e000e */
[----:B------:R-:W-:Y:S02]  /*1350*/  @UP1 UIMAD.WIDE.U32 UR12, UR48, UR12, UR10 ;  /* 0x0000000c300c12a5 */ /* 0x000fe4000f8e000a */
[----:B------:R-:W-:-:S02]  /*1360*/  @UP0 UIADD3 UR11, UR15, UR16, URZ ;  /* 0x000000100f0b0290 */ /* 0x000fc4000fffe03f */
[----:B------:R-:W-:Y:S02]  /*1370*/  @UP0 ULEA UR8, UP2, UR14, UR8, 0x2 ;  /* 0x000000080e080291 */ /* 0x000fe4000f84103f */
[----:B------:R-:W-:Y:S02]  /*1380*/  @UP1 UIADD3 UR10, UR13, UR17, URZ ;  /* 0x000000110d0a1290 */ /* 0x000fe4000fffe03f */
[----:B------:R-:W-:Y:S02]  /*1390*/  @UP1 ULEA UR6, UP3, UR12, UR6, 0x2 ;  /* 0x000000060c061291 */ /* 0x000fe4000f86103f */
[----:B------:R-:W-:Y:S01]  /*13a0*/  @UP0 ULEA.HI.X UR9, UR14, UR9, UR11, 0x2, UP2 ;  /* 0x000000090e090291 */ /* 0x000fe200090f140b */
[----:B------:R-:W-:Y:S01]  /*13b0*/  IMAD.U32 R2, RZ, RZ, UR8 ;  /* 0x00000008ff027e24 */ /* 0x000fe2000f8e00ff */
[----:B------:R-:W-:Y:S02]  /*13c0*/  @UP1 ULEA.HI.X UR7, UR12, UR7, UR10, 0x2, UP3 ;  /* 0x000000070c071291 */ /* 0x000fe400098f140a */
[----:B------:R-:W-:Y:S01]  /*13d0*/  IMAD.U32 R4, RZ, RZ, UR6 ;  /* 0x00000006ff047e24 */ /* 0x000fe2000f8e00ff */
[----:B------:R-:W-:Y:S01]  /*13e0*/  UIMAD UR43, UR5, 0xc0, URZ ;  /* 0x000000c0052b78a4 */ /* 0x000fe2000f8e023f */
[----:B------:R-:W-:Y:S01]  /*13f0*/  IMAD.U32 R3, RZ, RZ, UR9 ;  /* 0x00000009ff037e24 */ /* 0x000fe2000f8e00ff */
[----:B------:R-:W-:Y:S01]  /*1400*/  ULDC UR6, c[0x0][0x988] ;  /* 0x0002620000067ab9 */ /* 0x000fe20000000800 */
[----:B------:R-:W-:Y:S01]  /*1410*/  IMAD.U32 R5, RZ, RZ, UR7 ;  /* 0x00000007ff057e24 */ /* 0x000fe2000f8e00ff */
[----:B------:R-:W-:-:S02]  /*1420*/  ULDC UR5, c[0x0][0x448] ;  /* 0x0001120000057ab9 */ /* 0x000fc40000000800 */
[----:B------:R0:W2:Y:S04]  /*1430*/  @P0 LDG.E R7, desc[UR52][R2.64] ;  /* 0x0000003402070981 */ /* 0x0000a8000c1e1900 */
[----:B------:R-:W2:Y:S01]  /*1440*/  @P1 LDG.E R0, desc[UR52][R4.64] ;  /* 0x0000003404001981 */ /* 0x000ea2000c1e1900 */
[----:B------:R-:W-:Y:S01]  /*1450*/  UISETP.NE.AND UP4, UPT, UR5, 0x1, UPT ;  /* 0x000000010500788c */ /* 0x000fe2000bf85270 */
[----:B------:R-:W-:Y:S01]  /*1460*/  PLOP3.LUT P0, PT, PT, PT, PT, 0x80, 0x0 ;  /* 0x000000000000781c */ /* 0x000fe20003f0f070 */
[----:B------:R-:W-:Y:S01]  /*1470*/  UIADD3 UR49, -UR49, UR4, URZ ;  /* 0x0000000431317290 */ /* 0x000fe2000fffe13f */
[----:B------:R-:W-:Y:S01]  /*1480*/  CS2R R8, SRZ ;  /* 0x0000000000087805 */ /* 0x000fe2000001ff00 */
[----:B------:R-:W-:Y:S01]  /*1490*/  UP2UR UR51, UPR, URZ, 0x10 ;  /* 0x000000103f337883 */ /* 0x000fe20008000000 */
[----:B0-----:R-:W-:Y:S01]  /*14a0*/  IMAD.MOV.U32 R3, RZ, RZ, RZ ;  /* 0x000000ffff037224 */ /* 0x001fe200078e00ff */
[----:B------:R-:W-:Y:S01]  /*14b0*/  UIADD3 UR7, UR49, 0x80, -UR50 ;  /* 0x0000008031077890 */ /* 0x000fe2000fffe832 */
[----:B------:R-:W-:-:S02]  /*14c0*/  CS2R R134, SRZ ;  /* 0x0000000000867805 */ /* 0x000fc4000001ff00 */
[----:B------:R-:W-:Y:S02]  /*14d0*/  CS2R R132, SRZ ;  /* 0x0000000000847805 */ /* 0x000fe4000001ff00 */
[----:B------:R-:W-:Y:S02]  /*14e0*/  CS2R R10, SRZ ;  /* 0x00000000000a7805 */ /* 0x000fe4000001ff00 */
[----:B------:R-:W-:Y:S01]  /*14f0*/  CS2R R126, SRZ ;  /* 0x00000000007e7805 */ /* 0x000fe2000001ff00 */
[----:B------:R-:W-:Y:S01]  /*1500*/  @UP4 ULDC UR4, c[0x0][0x44c] ;  /* 0x0001130000044ab9 */ /* 0x000fe20000000800 */
[----:B------:R-:W-:Y:S01]  /*1510*/  @UP4 ULDC UR8, c[0x0][0x450] ;  /* 0x0001140000084ab9 */ /* 0x000fe20000000800 */
        /* <DEDUP_REMOVED lines=20> */
[----:B------:R-:W-:-:S03]  /*1660*/  CS2R R6, SRZ ;  /* 0x0000000000067805 */ /* 0x000fc6000001ff00 */
[----:B------:R-:W-:Y:S01]  /*1670*/  FMUL.FTZ R0, R0, UR6 ;  /* 0x0000000600007c20 */ /* 0x000fe20008410000 */
[----:B------:R-:W-:-:S04]  /*1680*/  UIADD3 UR6, UR43, 0xbf, URZ ;  /* 0x000000bf2b067890 */ /* 0x000fc8000fffe03f */
[----:B------:R-:W-:Y:S01]  /*1690*/  UIMAD.WIDE.U32 UR4, UR6, UR4, URZ ;  /* 0x00000004060472a5 */ /* 0x000fe2000f8e003f */
[----:B------:R-:W-:Y:S01]  /*16a0*/  R2UR UR44, R0 ;  /* 0x00000000002c72ca */ /* 0x000fe200000e0000 */
[----:B------:R-:W-:Y:S02]  /*16b0*/  UIADD3 UR4, UR49, 0x7f, URZ ;  /* 0x0000007f31047890 */ /* 0x000fe4000fffe03f */
        /* <DEDUP_REMOVED lines=44> */
.L_x_1965:
        /* <DEDUP_REMOVED lines=9> */
.L_x_2114:
[----:B------:R-:W-:Y:S05]  /*1a10*/  @!P0 BRA `(.L_x_1967) ;  /* 0x0000000000048947 */ /* 0x000fea0003800000 */
[----:B------:R-:W-:Y:S01]  /*1a20*/  BPT.TRAP 0x1 ;  /* 0x000000040000795c */ /* 0x000fe20000300000 */
.L_x_1967:
[----:B0-----:R-:W-:Y:S02]  /*1a30*/  IMAD.U32 R3, RZ, RZ, UR38 ;  /* 0x00000026ff037e24 */ /* 0x001fe4000f8e00ff */
[----:B------:R-:W-:-:S03]  /*1a40*/  IMAD.U32 R0, RZ, RZ, UR37 ;  /* 0x00000025ff007e24 */ /* 0x000fc6000f8e00ff */
[----:B------:R-:W-:Y:S02]  /*1a50*/  LEA R3, R3, UR46, 0x3 ;  /* 0x0000002e03037c11 */ /* 0x000fe4000f8e18ff */
[----:B------:R-:W-:-:S04]  /*1a60*/  SHF.L.U32 R0, R0, 0x1f, RZ ;  /* 0x0000001f00007819 */ /* 0x000fc800000006ff */
[----:B------:R0:W1:Y:S01]  /*1a70*/  SYNCS.PHASECHK.TRANS64.TRYWAIT P1, [R3+URZ+0x19c30], R0 ;  /* 0x019c3000030075a7 */ /* 0x000062000802017f */
[----:B------:R-:W-:Y:S05]  /*1a80*/  @!P0 BRA `(.L_x_1968) ;  /* 0x0000000000048947 */ /* 0x000fea0003800000 */
[----:B------:R-:W-:Y:S01]  /*1a90*/  BPT.TRAP 0x1 ;  /* 0x000000040000795c */ /* 0x000fe20000300000 */
.L_x_1968:
[----:B-1----:R-:W-:Y:S05]  /*1aa0*/  @P1 BRA `(.L_x_1969) ;  /* 0x0000000000081947 */ /* 0x002fea0003800000 */
[----:B------:R-:W1:Y:S02]  /*1ab0*/  SYNCS.PHASECHK.TRANS64.TRYWAIT P1, [R3+URZ+0x19c30], R0 ;  /* 0x019c3000030075a7 */ /* 0x000e64000802017f */
[----:B-1----:R-:W-:Y:S05]  /*1ac0*/  @!P1 BRA `(.L_x_1970) ;  /* 0x000000e800009947 */ /* 0x002fea0003800000 */
.L_x_1969:
        /* <DEDUP_REMOVED lines=28> */
.L_x_1971:
[----:B------:R-:W-:Y:S01]  /*1c90*/  UISETP.NE.AND UP0, UPT, UR51, URZ, UPT ;  /* 0x0000003f3300728c */ /* 0x000fe2000bf05270 */
[----:B------:R-:W-:Y:S01]  /*1ca0*/  VIADD R6, R17, UR43 ;  /* 0x0000002b11067c36 */ /* 0x000fe20008000000 */
[----:B------:R-:W-:Y:S01]  /*1cb0*/  R2UR UR11, R3 ;  /* 0x00000000030b72ca */ /* 0x000fe200000e0000 */
[----:B------:R-:W-:Y:S01]  /*1cc0*/  IMAD.U32 R111, RZ, RZ, UR44 ;  /* 0x0000002cff6f7e24 */ /* 0x000fe2000f8e00ff */
[----:B------:R-:W-:Y:S01]  /*1cd0*/  UMOV UR10, UR43 ;  /* 0x0000002b000a7c82 */ /* 0x000fe20008000000 */
[----:B------:R-:W-:Y:S01]  /*1ce0*/  UIADD3 UR18, UR54, -0x2, URZ ;  /* 0xfffffffe36127890 */ /* 0x000fe2000fffe03f */
[----:B------:R-:W-:Y:S02]  /*1cf0*/  PLOP3.LUT P1, PT, PT, PT, UP0, 0x80, 0x0 ;  /* 0x000000000000781c */ /* 0x000fe40003f2f008 */
[----:B------:R-:W-:Y:S02]  /*1d00*/  CS2R R134, SRZ ;  /* 0x0000000000867805 */ /* 0x000fe4000001ff00 */
[----:B------:R-:W-:-:S02]  /*1d10*/  PLOP3.LUT P2, PT, PT, PT, UP0, 0x80, 0x0 ;  /* 0x000000000000781c */ /* 0x000fc40003f4f008 */
[----:B------:R-:W-:Y:S02]  /*1d20*/  CS2R R132, SRZ ;  /* 0x0000000000847805 */ /* 0x000fe4000001ff00 */
[----:B------:R-:W-:Y:S01]  /*1d30*/  CS2R R130, SRZ ;  /* 0x0000000000827805 */ /* 0x000fe2000001ff00 */
[----:B------:R-:W-:Y:S01]  /*1d40*/  @UP0 ULDC UR6, c[0x0][0x44c] ;  /* 0x0001130000060ab9 */ /* 0x000fe20000000800 */
[----:B------:R-:W-:Y:S01]  /*1d50*/  @UP0 ULDC UR14, c[0x0][0x450] ;  /* 0x00011400000e0ab9 */ /* 0x000fe20000000800 */
[----:B------:R-:W-:Y:S02]  /*1d60*/  CS2R R128, SRZ ;  /* 0x0000000000807805 */ /* 0x000fe4000001ff00 */
[----:B------:R-:W-:Y:S02]  /*1d70*/  CS2R R126, SRZ ;  /* 0x00000000007e7805 */ /* 0x000fe4000001ff00 */
[----:B------:R-:W-:Y:S02]  /*1d80*/  CS2R R124, SRZ ;  /* 0x00000000007c7805 */ /* 0x000fe4000001ff00 */
[----:B------:R-:W-:-:S02]  /*1d90*/  CS2R R122, SRZ ;  /* 0x00000000007a7805 */ /* 0x000fc4000001ff00 */
[----:B------:R-:W-:Y:S02]  /*1da0*/  CS2R R120, SRZ ;  /* 0x0000000000787805 */ /* 0x000fe4000001ff00 */
[----:B------:R-:W-:Y:S01]  /*1db0*/  CS2R R118, SRZ ;  /* 0x0000000000767805 */ /* 0x000fe2000001ff00 */
[----:B01----:R-:W-:Y:S01]  /*1dc0*/  @P1 IMAD.HI.U32 R0, R6, UR6, RZ ;  /* 0x0000000606001c27 */ /* 0x003fe2000f8e00ff */
[----:B------:R-:W-:Y:S01]  /*1dd0*/  @UP0 ULDC UR6, c[0x0][0x450] ;  /* 0x0001140000060ab9 */ /* 0x000fe20000000800 */
[----:B------:R-:W-:Y:S02]  /*1de0*/  CS2R R116, SRZ ;  /* 0x0000000000747805 */ /* 0x000fe4000001ff00 */
[----:B------:R-:W-:Y:S02]  /*1df0*/  CS2R R114, SRZ ;  /* 0x0000000000727805 */ /* 0x000fe4000001ff00 */
[----:B------:R-:W-:Y:S02]  /*1e00*/  CS2R R112, SRZ ;  /* 0x0000000000707805 */ /* 0x000fe4000001ff00 */
[----:B------:R-:W-:Y:S01]  /*1e10*/  @P2 SHF.R.U32.HI R6, RZ, UR6, R0 ;  /* 0x00000006ff062c19 */ /* 0x000fe20008011600 */
[----:B------:R-:W-:-:S02]  /*1e20*/  UMOV UR6, 0xffffff80 ;  /* 0xffffff8000067882 */ /* 0x000fc40000000000 */
[----:B------:R-:W-:Y:S02]  /*1e30*/  UIMAD UR6, UR54, UR6, 0x80 ;  /* 0x00000080360674a4 */ /* 0x000fe4000f8e0206 */
[----:B------:R-:W0:Y:S02]  /*1e40*/  SHFL.IDX PT, R4, R6, 0x1, 0x1c1f ;  /* 0x003c1f0006047f89 */ /* 0x000e2400000e0000 */
[----:B------:R-:W-:Y:S02]  /*1e50*/  UIADD3 UR7, UR6, 0x1, URZ ;  /* 0x0000000106077890 */ /* 0x000fe4000fffe03f */
[----:B------:R-:W-:Y:S01]  /*1e60*/  UIADD3 UR6, UR49, UR6, URZ ;  /* 0x0000000631067290 */ /* 0x000fe2000fffe03f */
[----:B------:R-:W1:Y:S03]  /*1e70*/  SHFL.IDX PT, R6, R6, RZ, 0x1c1f ;  /* 0x001c1fff06067589 */ /* 0x000e6600000e0000 */
[----:B------:R-:W-:-:S02]  /*1e80*/  IMAD.U32 R7, RZ, RZ, UR7 ;  /* 0x00000007ff077e24 */ /* 0x000fc4000f8e00ff */
[----:B------:R-:W-:Y:S01]  /*1e90*/  IMAD.U32 R5, RZ, RZ, UR6 ;  /* 0x00000006ff057e24 */ /* 0x000fe2000f8e00ff */
[----:B------:R-:W-:Y:S01]  /*1ea0*/  @UP0 ULDC UR6, c[0x0][0x44c] ;  /* 0x0001130000060ab9 */ /* 0x000fe20000000800 */
[C---:B------:R-:W-:Y:S01]  /*1eb0*/  IMAD R0, R16.reuse, -0x2, R7 ;  /* 0xfffffffe10007824 */ /* 0x040fe200078e0207 */
[----:B------:R-:W-:Y:S01]  /*1ec0*/  UIMAD.WIDE.U32 UR6, UR43, UR6, URZ ;  /* 0x000000062b0672a5 */ /* 0x000fe2000f8e003f */
[----:B------:R-:W-:Y:S02]  /*1ed0*/  IMAD.U32 R7, RZ, RZ, UR50 ;  /* 0x00000032ff077e24 */ /* 0x000fe4000f8e00ff */
[----:B------:R-:W-:Y:S01]  /*1ee0*/  IMAD R2, R16, -0x2, R5 ;  /* 0xfffffffe10027824 */ /* 0x000fe200078e0205 */
[----:B------:R-:W-:Y:S02]  /*1ef0*/  @UP0 USHF.R.U32.HI UR10, URZ, UR14, UR7 ;  /* 0x0000000e3f0a0299 */ /* 0x000fe40008011607 */
[----:B------:R-:W-:Y:S02]  /*1f00*/  IADD3 R5, -R7, UR49, R0 ;  /* 0x0000003107057c10 */ /* 0x000fe4000fffe100 */
[----:B------:R-:W-:-:S02]  /*1f10*/  UIADD3 UR6, UR10, UR49, -UR50 ;  /* 0x000000310a067290 */ /* 0x000fc4000fffe832 */
[----:B0-----:R-:W-:Y:S02]  /*1f20*/  VIADDMNMX R4, R4, R5, R2, PT ;  /* 0x0000000504047246 */ /* 0x001fe40003800102 */
[----:B------:R-:W-:Y:S02]  /*1f30*/  USHF.R.S32.HI UR7, URZ, 0x1f, UR6 ;  /* 0x0000001f3f077899 */ /* 0x000fe40008011406 */
[C---:B------:R-:W-:Y:S02]  /*1f40*/  ISETP.GT.AND P1, PT, R4.reuse, RZ, PT ;  /* 0x000000ff0400720c */ /* 0x040fe40003f24270 */
[----:B------:R-:W-:Y:S01]  /*1f50*/  ULEA.HI UR7, UR7, UR6, URZ, 0x7 ;  /* 0x0000000607077291 */ /* 0x000fe2000f8f383f */
[C---:B------:R-:W-:Y:S01]  /*1f60*/  ISETP.GT.AND P2, PT, R4.reuse, 0x1, PT ;  /* 0x000000010400780c */ /* 0x040fe20003f44270 */
[----:B------:R-:W-:Y:S01]  /*1f70*/  UIADD3 UR6, UR11, 0x19c40, URZ ;  /* 0x00019c400b067890 */ /* 0x000fe2000fffe03f */
[----:B------:R-:W-:Y:S01]  /*1f80*/  ISETP.GT.AND P3, PT, R4, 0x8, PT ;  /* 0x000000080400780c */ /* 0x000fe20003f64270 */
[----:B------:R-:W-:Y:S01]  /*1f90*/  USHF.R.S32.HI UR7, URZ, 0x7, UR7 ;  /* 0x000000073f077899 */ /* 0x000fe20008011407 */
[----:B------:R-:W-:Y:S01]  /*1fa0*/  FSEL R105, R26, -INF , P1 ;  /* 0xff8000001a697808 */ /* 0x000fe20000800000 */
[----:B------:R-:W-:Y:S01]  /*1fb0*/  UPRMT UR6, UR45, 0x654, UR6 ;  /* 0x000006542d067896 */ /* 0x000fe20008000006 */
[----:B------:R-:W-:Y:S01]  /*1fc0*/  FSEL R107, R27, -INF , P2 ;  /* 0xff8000001b6b7808 */ /* 0x000fe20001000000 */
[----:B------:R-:W-:Y:S01]  /*1fd0*/  UISETP.LT.AND UP0, UPT, URZ, UR7, UPT ;  /* 0x000000073f00728c */ /* 0x000fe2000bf01270 */
[----:B------:R-:W-:-:S02]  /*1fe0*/  ISETP.GT.AND P1, PT, R4, 0x9, PT ;  /* 0x000000090400780c */ /* 0x000fc40003f24270 */
[----:B------:R-:W-:Y:S01]  /*1ff0*/  FSEL R7, R30, -INF , P3 ;  /* 0xff8000001e077808 */ /* 0x000fe20001800000 */
[----:B------:R-:W-:Y:S01]  /*2000*/  USEL UR17, URZ, UR7, !UP0 ;  /* 0x000000073f117287 */ /* 0x000fe2000c000000 */
[----:B------:R-:W-:Y:S02]  /*2010*/  FMNMX.FTZ R0, R105, R107, !PT ;  /* 0x0000006b69007209 */ /* 0x000fe40007810000 */
[C---:B------:R-:W-:Y:S01]  /*2020*/  ISETP.GT.AND P2, PT, R4.reuse, 0x10, PT ;  /* 0x000000100400780c */ /* 0x040fe20003f44270 */
[----:B------:R-:W-:Y:S01]  /*2030*/  UISETP.GE.AND UP0, UPT, UR18, UR17, UPT ;  /* 0x000000111200728c */ /* 0x000fe2000bf06270 */
[----:B------:R-:W-:Y:S01]  /*2040*/  FSEL R103, R31, -INF , P1 ;  /* 0xff8000001f677808 */ /* 0x000fe20000800000 */
[----:B------:R-:W-:Y:S01]  /*2050*/  SYNCS.ARRIVE.TRANS64.RED.A1T0 RZ, [UR6], RZ ;  /* 0x000000ffffff79a7 */ /* 0x000fe20008100406 */
[----:B------:R-:W-:Y:S02]  /*2060*/  FMNMX.FTZ R0, R7, R0, !PT ;  /* 0x0000000007007209 */ /* 0x000fe40007810000 */
        /* <DEDUP_REMOVED lines=82> */
[----:B------:R-:W-:Y:S02]  /*2590*/  FMNMX.FTZ R0, R11, R0, !PT ;  /* 0x000000000b007209 */ /* 0x000fe40007810000 */
[----:B-1----:R-:W-:Y:S02]  /*25a0*/  VIADDMNMX R2, R6, R5, R2, PT ;  /* 0x0000000506027246 */ /* 0x002fe40003800102 */
[----:B------:R-:W-:-:S02]  /*25b0*/  FMNMX.FTZ R8, R87, R0, !PT ;  /* 0x0000000057087209 */ /* 0x000fc40007810000 */
[C---:B------:R-:W-:Y:S02]  /*25c0*/  ISETP.GT.AND P2, PT, R2.reuse, 0x1, PT ;  /* 0x000000010200780c */ /* 0x040fe40003f44270 */
[----:B------:R-:W-:Y:S01]  /*25d0*/  ISETP.GT.AND P3, PT, R2, 0x8, PT ;  /* 0x000000080200780c */ /* 0x000fe20003f64270 */
[----:B------:R-:W0:Y:S01]  /*25e0*/  SHFL.BFLY PT, R109, R8, 0x2, 0x1f ;  /* 0x0c401f00086d7f89 */ /* 0x000e2200000e0000 */
[----:B------:R-:W-:Y:S02]  /*25f0*/  FSEL R25, R25, -INF , P2 ;  /* 0xff80000019197808 */ /* 0x000fe40001000000 */
[----:B------:R-:W-:Y:S02]  /*2600*/  FSEL R28, R28, -INF , P3 ;  /* 0xff8000001c1c7808 */ /* 0x000fe40001800000 */
[----:B------:R-:W-:-:S04]  /*2610*/  ISETP.GT.AND P2, PT, R2, 0x10, PT ;  /* 0x000000100200780c */ /* 0x000fc80003f44270 */
[----:B------:R-:W-:Y:S02]  /*2620*/  FSEL R32, R32, -INF , P2 ;  /* 0xff80000020207808 */ /* 0x000fe40001000000 */
[----:B------:R-:W-:-:S04]  /*2630*/  ISETP.GT.AND P2, PT, R2, 0x18, PT ;  /* 0x000000180200780c */ /* 0x000fc80003f44270 */
[----:B------:R-:W-:Y:S02]  /*2640*/  FSEL R36, R36, -INF , P2 ;  /* 0xff80000024247808 */ /* 0x000fe40001000000 */
[----:B------:R-:W-:-:S04]  /*2650*/  ISETP.GT.AND P2, PT, R2, 0x20, PT ;  /* 0x000000200200780c */ /* 0x000fc80003f44270 */
[----:B------:R-:W-:Y:S02]  /*2660*/  FSEL R40, R40, -INF , P2 ;  /* 0xff80000028287808 */ /* 0x000fe40001000000 */
[----:B------:R-:W-:Y:S02]  /*2670*/  ISETP.GT.AND P2, PT, R2, 0x28, PT ;  /* 0x000000280200780c */ /* 0x000fe40003f44270 */
[----:B0-----:R-:W-:Y:S02]  /*2680*/  FMNMX.FTZ R109, R8, R109, !PT ;  /* 0x0000006d086d7209 */ /* 0x001fe40007810000 */
[----:B------:R-:W-:Y:S02]  /*2690*/  FSEL R44, R44, -INF , P2 ;  /* 0xff8000002c2c7808 */ /* 0x000fe40001000000 */
[----:B------:R-:W-:Y:S01]  /*26a0*/  ISETP.GT.AND P2, PT, R2, 0x30, PT ;  /* 0x000000300200780c */ /* 0x000fe20003f44270 */
[----:B------:R-:W0:Y:S03]  /*26b0*/  SHFL.BFLY PT, R0, R109, 0x1, 0x1f ;  /* 0x0c201f006d007f89 */ /* 0x000e2600000e0000 */
[----:B------:R-:W-:-:S02]  /*26c0*/  FSEL R48, R48, -INF , P2 ;  /* 0xff80000030307808 */ /* 0x000fc40001000000 */
        /* <DEDUP_REMOVED lines=8> */
[----:B------:R-:W-:Y:S02]  /*2750*/  CS2R R108, SRZ ;  /* 0x00000000006c7805 */ /* 0x000fe4000001ff00 */
[----:B------:R-:W-:Y:S02]  /*2760*/  FSEL R64, R64, -INF , P2 ;  /* 0xff80000040407808 */ /* 0x000fe40001000000 */
[C---:B------:R-:W-:Y:S01]  /*2770*/  FSETP.NEU.FTZ.AND P1, PT, R0.reuse, -INF , PT ;  /* 0xff8000000000780b */ /* 0x040fe20003f3d000 */
[----:B------:R-:W-:-:S01]  /*2780*/  FFMA.FTZ R4, R0, R111, -8 ;  /* 0xc100000000047423 */ /* 0x000fc2000001006f */
[----:B------:R-:W-:-:S02]  /*2790*/  ISETP.GT.AND P2, PT, R2, 0x58, PT ;  /* 0x000000580200780c */ /* 0x000fc40003f44270 */
[----:B------:R-:W-:Y:S02]  /*27a0*/  CS2R R110, SRZ ;  /* 0x00000000006e7805 */ /* 0x000fe4000001ff00 */
[----:B------:R-:W-:Y:S02]  /*27b0*/  FSEL R4, R4, RZ, P1 ;  /* 0x000000ff04047208 */ /* 0x000fe40000800000 */
[----:B------:R-:W-:Y:S02]  /*27c0*/  ISETP.GT.AND P1, PT, R2, RZ, PT ;  /* 0x000000ff0200720c */ /* 0x000fe40003f24270 */
[----:B------:R-:W-:Y:S01]  /*27d0*/  FSEL R68, R68, -INF , P2 ;  /* 0xff80000044447808 */ /* 0x000fe20001000000 */
[----:B------:R-:W-:-:S01]  /*27e0*/  FFMA.FTZ R5, R105, UR44, -R4 ;  /* 0x0000002c69057c23 */ /* 0x000fc20008010804 */
[----:B------:R-:W-:Y:S01]  /*27f0*/  FSEL R24, R24, -INF , P1 ;  /* 0xff80000018187808 */ /* 0x000fe20000800000 */
[----:B------:R-:W-:-:S01]  /*2800*/  FFMA.FTZ R26, R99, UR44, -R4 ;  /* 0x0000002c631a7c23 */ /* 0x000fc20008010804 */
[----:B------:R-:W-:Y:S01]  /*2810*/  ISETP.GT.AND P1, PT, R2, 0x9, PT ;  /* 0x000000090200780c */ /* 0x000fe20003f24270 */
[----:B------:R-:W-:-:S01]  /*2820*/  FFMA.FTZ R46, R51, UR44, -R4 ;  /* 0x0000002c332e7c23 */ /* 0x000fc20008010804 */
[----:B------:R-:W-:Y:S01]  /*2830*/  FMNMX.FTZ R105, R24, R25, !PT ;  /* 0x0000001918697209 */ /* 0x000fe20007810000 */
[----:B------:R-:W-:-:S01]  /*2840*/  FFMA.FTZ R6, R107, UR44, -R4 ;  /* 0x0000002c6b067c23 */ /* 0x000fc20008010804 */
[----:B------:R-:W-:Y:S01]  /*2850*/  FSEL R29, R29, -INF , P1 ;  /* 0xff8000001d1d7808 */ /* 0x000fe20000800000 */
[----:B------:R-:W-:-:S01]  /*2860*/  FFMA.FTZ R7, R7, UR44, -R4 ;  /* 0x0000002c07077c23 */ /* 0x000fc20008010804 */
[----:B------:R-:W-:Y:S01]  /*2870*/  FMNMX.FTZ R8, R28, R105, !PT ;  /* 0x000000691c087209 */ /* 0x000fe20007810000 */
[----:B------:R-:W-:Y:S01]  /*2880*/  MUFU.EX2 R5, R5 ;  /* 0x0000000500057308 */ /* 0x000fe20000000800 */
[----:B------:R-:W-:Y:S01]  /*2890*/  ISETP.GT.AND P1, PT, R2, 0x11, PT ;  /* 0x000000110200780c */ /* 0x000fe20003f24270 */
[--C-:B------:R-:W-:Y:S01]  /*28a0*/  FFMA.FTZ R10, R101, UR44, -R4.reuse ;  /* 0x0000002c650a7c23 */ /* 0x100fe20008010804 */
[----:B------:R-:W-:Y:S01]  /*28b0*/  FMNMX.FTZ R105, R29, R8, !PT ;  /* 0x000000081d697209 */ /* 0x000fe20007810000 */
[--C-:B------:R-:W-:Y:S01]  /*28c0*/  FFMA.FTZ R8, R103, UR44, -R4.reuse ;  /* 0x0000002c67087c23 */ /* 0x100fe20008010804 */
[----:B------:R-:W-:Y:S01]  /*28d0*/  FSEL R12, R33, -INF , P1 ;  /* 0xff800000210c7808 */ /* 0x000fe20000800000 */
[--C-:B------:R-:W-:Y:S01]  /*28e0*/  FFMA.FTZ R62, R75, UR44, -R4.reuse ;  /* 0x0000002c4b3e7c23 */ /* 0x100fe20008010804 */
        /* <DEDUP_REMOVED lines=17> */
[----:B------:R-:W0:Y:S01]  /*2a00*/  MUFU.EX2 R8, R8 ;  /* 0x0000000800087308 */ /* 0x000e220000000800 */
[----:B------:R-:W-:Y:S01]  /*2a10*/  ISETP.GT.AND P1, PT, R2, 0x29, PT ;  /* 0x000000290200780c */ /* 0x000fe20003f24270 */
[--C-:B------:R-:W-:Y:S01]  /*2a20*/  FFMA.FTZ R27, R27, UR44, -R4.reuse ;  /* 0x0000002c1b1b7c23 */ /* 0x100fe20008010804 */
[----:B------:R-:W-:Y:S01]  /*2a30*/  FMNMX.FTZ R99, R41, R14, !PT ;  /* 0x0000000e29637209 */ /* 0x000fe20007810000 */
[--C-:B------:R-:W-:Y:S01]  /*2a40*/  FFMA.FTZ R14, R97, UR44, -R4.reuse ;  /* 0x0000002c610e7c23 */ /* 0x100fe20008010804 */
[----:B------:R-:W-:Y:S01]  /*2a50*/  FSEL R45, R45, -INF , P1 ;  /* 0xff8000002d2d7808 */ /* 0x000fe20000800000 */
[--C-:B------:R-:W-:Y:S01]  /*2a60*/  FFMA.FTZ R35, R35, UR44, -R4.reuse ;  /* 0x0000002c23237c23 */ /* 0x100fe20008010804 */
[----:B------:R-:W-:Y:S01]  /*2a70*/  FMNMX.FTZ R20, R44, R99, !PT ;  /* 0x000000632c147209 */ /* 0x000fe20007810000 */
[----:B------:R1:W-:Y:S01]  /*2a80*/  MUFU.EX2 R33, R26 ;  /* 0x0000001a00217308 */ /* 0x0003e20000000800 */
[C---:B------:R-:W-:Y:S01]  /*2a90*/  ISETP.GT.AND P1, PT, R2.reuse, 0x31, PT ;  /* 0x000000310200780c */ /* 0x040fe20003f24270 */
[--C-:B------:R-:W-:Y:S01]  /*2aa0*/  FFMA.FTZ R21, R21, UR44, -R4.reuse ;  /* 0x0000002c15157c23 */ /* 0x100fe20008010804 */
[----:B------:R-:W-:Y:S01]  /*2ab0*/  FMNMX.FTZ R97, R45, R20, !PT ;  /* 0x000000142d617209 */ /* 0x000fe20007810000 */
[--C-:B------:R-:W-:Y:S01]  /*2ac0*/  FFMA.FTZ R20, R93, UR44, -R4.reuse ;  /* 0x0000002c5d147c23 */ /* 0x100fe20008010804 */
[----:B------:R-:W-:Y:S01]  /*2ad0*/  ISETP.GT.AND P2, PT, R2, 0x60, PT ;  /* 0x000000600200780c */ /* 0x000fe20003f44270 */
[--C-:B------:R-:W-:Y:S01]  /*2ae0*/  FFMA.FTZ R31, R31, UR44, -R4.reuse ;  /* 0x0000002c1f1f7c23 */ /* 0x100fe20008010804 */
[----:B------:R-:W-:Y:S01]  /*2af0*/  FMNMX.FTZ R97, R48, R97, !PT ;  /* 0x0000006130617209 */ /* 0x000fe20007810000 */
[----:B------:R-:W-:Y:S01]  /*2b00*/  MUFU.EX2 R10, R10 ;  /* 0x0000000a000a7308 */ /* 0x000fe20000000800 */
[----:B-1----:R-:W-:Y:S01]  /*2b10*/  FSEL R26, R49, -INF , P1 ;  /* 0xff800000311a7808 */ /* 0x002fe20000800000 */
[--C-:B------:R-:W-:Y:S01]  /*2b20*/  FFMA.FTZ R49, R95, UR44, -R4.reuse ;  /* 0x0000002c5f317c23 */ /* 0x100fe20008010804 */
        /* <DEDUP_REMOVED lines=13> */
[----:B------:R-:W-:Y:S01]  /*2c00*/  FFMA.FTZ R11, R11, UR44, -R4 ;  /* 0x0000002c0b0b7c23 */ /* 0x000fe20008010804 */
[----:B------:R-:W-:Y:S01]  /*2c10*/  FMNMX.FTZ R34, R56, R97, !PT ;  /* 0x0000006138227209 */ /* 0x000fe20007810000 */
[----:B------:R-:W1:Y:S01]  /*2c20*/  MUFU.EX2 R49, R49 ;  /* 0x0000003100317308 */ /* 0x000e620000000800 */
[----:B------:R-:W-:-:S02]  /*2c30*/  ISETP.GT.AND P1, PT, R2, 0x49, PT ;  /* 0x000000490200780c */ /* 0x000fc40003f24270 */
[----:B------:R-:W-:Y:S02]  /*2c40*/  CS2R R106, SRZ ;  /* 0x00000000006a7805 */ /* 0x000fe4000001ff00 */
[----:B------:R-:W-:Y:S01]  /*2c50*/  FMNMX.FTZ R91, R57, R34, !PT ;  /* 0x00000022395b7209 */ /* 0x000fe20007810000 */
[----:B------:R-:W-:Y:S01]  /*2c60*/  FFMA.FTZ R34, R89, UR44, -R4 ;  /* 0x0000002c59227c23 */ /* 0x000fe20008010804 */
[----:B------:R-:W-:Y:S02]  /*2c70*/  FSEL R61, R61, -INF , P1 ;  /* 0xff8000003d3d7808 */ /* 0x000fe40000800000 */
[----:B------:R-:W-:Y:S02]  /*2c80*/  CS2R R104, SRZ ;  /* 0x0000000000687805 */ /* 0x000fe4000001ff00 */
[----:B------:R-:W-:Y:S01]  /*2c90*/  FMNMX.FTZ R38, R60, R91, !PT ;  /* 0x0000005b3c267209 */ /* 0x000fe20007810000 */
[----:B------:R-:W-:Y:S01]  /*2ca0*/  MUFU.EX2 R20, R20 ;  /* 0x0000001400147308 */ /* 0x000fe20000000800 */
[----:B------:R-:W-:-:S02]  /*2cb0*/  ISETP.GT.AND P1, PT, R2, 0x51, PT ;  /* 0x000000510200780c */ /* 0x000fc40003f24270 */
[----:B------:R-:W-:Y:S02]  /*2cc0*/  CS2R R102, SRZ ;  /* 0x0000000000667805 */ /* 0x000fe4000001ff00 */
[----:B------:R-:W-:Y:S02]  /*2cd0*/  FMNMX.FTZ R89, R61, R38, !PT ;  /* 0x000000263d597209 */ /* 0x000fe40007810000 */
[----:B------:R-:W-:Y:S02]  /*2ce0*/  CS2R R100, SRZ ;  /* 0x0000000000647805 */ /* 0x000fe4000001ff00 */
[----:B------:R-:W-:Y:S02]  /*2cf0*/  FSEL R65, R65, -INF , P1 ;  /* 0xff80000041417808 */ /* 0x000fe40000800000 */
[----:B------:R-:W-:Y:S02]  /*2d00*/  CS2R R98, SRZ ;  /* 0x0000000000627805 */ /* 0x000fe4000001ff00 */
[----:B------:R-:W-:Y:S01]  /*2d10*/  FMNMX.FTZ R38, R64, R89, !PT ;  /* 0x0000005940267209 */ /* 0x000fe20007810000 */
[----:B------:R-:W-:Y:S01]  /*2d20*/  MUFU.EX2 R53, R53 ;  /* 0x0000003500357308 */ /* 0x000fe20000000800 */
        /* <DEDUP_REMOVED lines=10> */
[----:B------:R-:W-:Y:S02]  /*2dd0*/  FSEL R72, R72, -INF , P2 ;  /* 0xff80000048487808 */ /* 0x000fe40001000000 */
[----:B------:R-:W-:Y:S02]  /*2de0*/  CS2R R90, SRZ ;  /* 0x00000000005a7805 */ /* 0x000fe4000001ff00 */
[----:B------:R-:W-:Y:S02]  /*2df0*/  FMNMX.FTZ R43, R69, R42, !PT ;  /* 0x0000002a452b7209 */ /* 0x000fe40007810000 */
[----:B------:R-:W-:Y:S02]  /*2e00*/  CS2R R88, SRZ ;  /* 0x0000000000587805 */ /* 0x000fe4000001ff00 */
[----:B------:R-:W-:Y:S01]  /*2e10*/  ISETP.GT.AND P2, PT, R2, 0x68, PT ;  /* 0x000000680200780c */ /* 0x000fe20003f44270 */
[----:B------:R-:W-:Y:S01]  /*2e20*/  MUFU.EX2 R47, R47 ;  /* 0x0000002f002f7308 */ /* 0x000fe20000000800 */
[----:B------:R-:W-:-:S02]  /*2e30*/  FSEL R73, R73, -INF , P1 ;  /* 0xff80000049497808 */ /* 0x000fc40000800000 */
[----:B------:R-:W-:Y:S02]  /*2e40*/  FMNMX.FTZ R42, R72, R43, !PT ;  /* 0x0000002b482a7209 */ /* 0x000fe40007810000 */
[----:B------:R-:W-:Y:S02]  /*2e50*/  ISETP.GT.AND P1, PT, R2, 0x69, PT ;  /* 0x000000690200780c */ /* 0x000fe40003f24270 */
[----:B------:R-:W-:Y:S01]  /*2e60*/  FSEL R76, R76, -INF , P2 ;  /* 0xff8000004c4c7808 */ /* 0x000fe20001000000 */
[----:B------:R2:W-:Y:S01]  /*2e70*/  MUFU.EX2 R43, R46 ;  /* 0x0000002e002b7308 */ /* 0x0005e20000000800 */
[----:B------:R-:W-:Y:S02]  /*2e80*/  FMNMX.FTZ R51, R73, R42, !PT ;  /* 0x0000002a49337209 */ /* 0x000fe40007810000 */
[----:B------:R-:W-:Y:S02]  /*2e90*/  ISETP.GT.AND P2, PT, R2, 0x70, PT ;  /* 0x000000700200780c */ /* 0x000fe40003f44270 */
[----:B------:R-:W-:-:S02]  /*2ea0*/  FSEL R77, R77, -INF , P1 ;  /* 0xff8000004d4d7808 */ /* 0x000fc40000800000 */
        /* <DEDUP_REMOVED lines=177> */
[C---:B0-----:R-:W-:Y:S01]  /*39c0*/  F2FP.SATFINITE.E4M3.F32.PACK_AB_MERGE_C R15, R66.reuse, R15, RZ ;  /* 0x0000000f420f723e */ /* 0x041fe200048070ff */
[----:B------:R-:W-:-:S03]  /*39d0*/  FADD.FTZ R66, R66, R7 ;  /* 0x0000000742427221 */ /* 0x000fc60000010000 */
[----:B------:R-:W-:-:S03]  /*39e0*/  F2FP.SATFINITE.E4M3.F32.PACK_AB_MERGE_C R137, R62, R31, R15 ;  /* 0x0000001f3e89723e */ /* 0x000fc6000480700f */
[----:B------:R-:W0:Y:S01]  /*39f0*/  MUFU.EX2 R80, R80 ;  /* 0x0000005000507308 */ /* 0x000e220000000800 */
[C---:B--2---:R-:W-:Y:S01]  /*3a00*/  F2FP.SATFINITE.E4M3.F32.PACK_AB_MERGE_C R76, R77.reuse, R76, RZ ;  /* 0x0000004c4d4c723e */ /* 0x044fe200048070ff */
[----:B------:R-:W-:-:S03]  /*3a10*/  FADD.FTZ R77, R77, R6 ;  /* 0x000000064d4d7221 */ /* 0x000fc60000010000 */
[----:B------:R-:W-:-:S03]  /*3a20*/  F2FP.SATFINITE.E4M3.F32.PACK_AB_MERGE_C R136, R40, R3, R76 ;  /* 0x000000032888723e */ /* 0x000fc6000480704c */
[----:B------:R-:W2:Y:S01]  /*3a30*/  MUFU.EX2 R70, R70 ;  /* 0x0000004600467308 */ /* 0x000ea20000000800 */
[----:B-1----:R-:W-:-:S07]  /*3a40*/  FADD.FTZ R5, R9, R66 ;  /* 0x0000004209057221 */ /* 0x002fce0000010000 */
[----:B------:R-:W1:Y:S01]  /*3a50*/  MUFU.EX2 R81, R81 ;  /* 0x0000005100517308 */ /* 0x000e620000000800 */
[----:B0-----:R-:W-:-:S07]  /*3a60*/  FADD.FTZ R6, R80, R77 ;  /* 0x0000004d50067221 */ /* 0x001fce0000010000 */
[----:B------:R-:W-:Y:S01]  /*3a70*/  MUFU.EX2 R11, R11 ;  /* 0x0000000b000b7308 */ /* 0x000fe20000000800 */
[----:B--2---:R-:W-:-:S07]  /*3a80*/  FADD.FTZ R8, R70, R5 ;  /* 0x0000000546087221 */ /* 0x004fce0000010000 */
[----:B------:R-:W0:Y:S01]  /*3a90*/  MUFU.EX2 R4, R4 ;  /* 0x0000000400047308 */ /* 0x000e220000000800 */
[----:B-1----:R-:W-:-:S07]  /*3aa0*/  FADD.FTZ R3, R81, R6 ;  /* 0x0000000651037221 */ /* 0x002fce0000010000 */
[----:B------:R-:W-:Y:S08]  /*3ab0*/  MUFU.EX2 R84, R84 ;  /* 0x0000005400547308 */ /* 0x000ff00000000800 */
[----:B------:R-:W1:Y:S01]  /*3ac0*/  MUFU.EX2 R51, R51 ;  /* 0x0000003300337308 */ /* 0x000e620000000800 */
[----:B0-----:R-:W-:Y:S01]  /*3ad0*/  F2FP.SATFINITE.E4M3.F32.PACK_AB_MERGE_C R6, R4, R11, RZ ;  /* 0x0000000b0406723e */ /* 0x001fe200048070ff */
[----:B------:R-:W-:-:S03]  /*3ae0*/  FADD.FTZ R11, R11, R8 ;  /* 0x000000080b0b7221 */ /* 0x000fc60000010000 */
[----:B------:R-:W-:Y:S02]  /*3af0*/  F2FP.SATFINITE.E4M3.F32.PACK_AB_MERGE_C R139, R70, R9, R6 ;  /* 0x00000009468b723e */ /* 0x000fe40004807006 */
[----:B-1----:R-:W-:Y:S01]  /*3b00*/  F2FP.SATFINITE.E4M3.F32.PACK_AB_MERGE_C R5, R51, R84, RZ ;  /* 0x000000543305723e */ /* 0x002fe200048070ff */
        /* <DEDUP_REMOVED lines=9> */
[----:B------:R-:W-:-:S07]  /*3ba0*/  IMAD.MOV.U32 R135, RZ, RZ, RZ ;  /* 0x000000ffff877224 */ /* 0x000fce00078e00ff */
.L_x_1983:
[----:B------:R-:W-:-:S04]  /*3bb0*/  UISETP.NE.AND UP0, UPT, UR21, 0x1, UPT ;  /* 0x000000011500788c */ /* 0x000fc8000bf05270 */
[----:B------:R-:W-:-:S04]  /*3bc0*/  USEL UR37, URZ, 0x1, UP0 ;  /* 0x000000013f257887 */ /* 0x000fc80008000000 */
[----:B------:R-:W-:Y:S01]  /*3bd0*/  ULOP3.LUT UR37, UR20, UR37, URZ, 0x3c, !UPT ;  /* 0x0000002514257292 */ /* 0x000fe2000f8e3c3f */
[----:B------:R-:W-:Y:S11]  /*3be0*/  @!P0 BRA `(.L_x_1973) ;  /* 0x0000000000048947 */ /* 0x000ff60003800000 */
[----:B------:R-:W-:Y:S01]  /*3bf0*/  BPT.TRAP 0x1 ;  /* 0x000000040000795c */ /* 0x000fe20000300000 */
.L_x_1973:
        /* <DEDUP_REMOVED lines=9> */
.L_x_1974:
[----:B-1----:R-:W-:Y:S05]  /*3c90*/  @P1 BRA `(.L_x_1975) ;  /* 0x0000000000081947 */ /* 0x002fea0003800000 */
[----:B------:R-:W1:Y:S02]  /*3ca0*/  SYNCS.PHASECHK.TRANS64.TRYWAIT P1, [UR19+0x19c30], R0 ;  /* 0x019c3000ff0075a7 */ /* 0x000e640008020153 */
[----:B-1----:R-:W-:Y:S05]  /*3cb0*/  @!P1 BRA `(.L_x_1976) ;  /* 0x000000c400989947 */ /* 0x002fea0003800000 */
.L_x_1975:
        /* <DEDUP_REMOVED lines=17> */
.L_x_1977:
[----:B------:R-:W-:Y:S01]  /*3dd0*/  ULEA UR11, UR21, UR46, 0x3 ;  /* 0x0000002e150b7291 */ /* 0x000fe2000f8e183f */
[----:B01----:R-:W-:-:S05]  /*3de0*/  IMAD.U32 R0, RZ, RZ, UR20 ;  /* 0x00000014ff007e24 */ /* 0x003fca000f8e00ff */
[----:B------:R-:W-:-:S04]  /*3df0*/  SHF.L.U32 R0, R0, 0x1f, RZ ;  /* 0x0000001f00007819 */ /* 0x000fc800000006ff */
[----:B------:R0:W1:Y:S01]  /*3e00*/  SYNCS.PHASECHK.TRANS64.TRYWAIT P1, [UR11+0x19c50], R0 ;  /* 0x019c5000ff0075a7 */ /* 0x000062000802014b */
[----:B------:R-:W-:Y:S05]  /*3e10*/  @!P0 BRA `(.L_x_1978) ;  /* 0x0000000000048947 */ /* 0x000fea0003800000 */
[----:B------:R-:W-:Y:S01]  /*3e20*/  BPT.TRAP 0x1 ;  /* 0x000000040000795c */ /* 0x000fe20000300000 */
.L_x_1978:
[----:B-1----:R-:W-:Y:S05]  /*3e30*/  @P1 BRA `(.L_x_1979) ;  /* 0x0000000000081947 */ /* 0x002fea0003800000 */
[----:B------:R-:W1:Y:S02]  /*3e40*/  SYNCS.PHASECHK.TRANS64.TRYWAIT P1, [UR11+0x19c50], R0 ;  /* 0x019c5000ff0075a7 */ /* 0x000e64000802014b */
[----:B-1----:R-:W-:Y:S05]  /*3e50*/  @!P1 BRA `(.L_x_1980) ;  /* 0x000000c400489947 */ /* 0x002fea0003800000 */
.L_x_1979:
        /* <DEDUP_REMOVED lines=27> */
.L_x_1981:
[----:B------:R-:W-:Y:S01]  /*4010*/  UISETP.NE.AND UP0, UPT, UR51, URZ, UPT ;  /* 0x0000003f3300728c */ /* 0x000fe2000bf05270 */
[----:B-1----:R-:W-:Y:S01]  /*4020*/  VIADD R7, R17, UR43 ;  /* 0x0000002b11077c36 */ /* 0x002fe20008000000 */
[----:B------:R-:W-:Y:S01]  /*4030*/  UIADD3 UR19, UR19, 0x19c40, URZ ;  /* 0x00019c4013137890 */ /* 0x000fe2000fffe03f */
[----:B------:R-:W-:-:S03]  /*4040*/  IMAD.MOV.U32 R11, RZ, RZ, -0x2 ;  /* 0xfffffffeff0b7424 */ /* 0x000fc600078e00ff */
[----:B------:R-:W-:Y:S01]  /*4050*/  PLOP3.LUT P1, PT, PT, PT, UP0, 0x80, 0x0 ;  /* 0x000000000000781c */ /* 0x000fe20003f2f008 */
[----:B------:R-:W-:Y:S01]  /*4060*/  UPRMT UR19, UR45, 0x654, UR19 ;  /* 0x000006542d137896 */ /* 0x000fe20008000013 */
[----:B------:R-:W-:-:S03]  /*4070*/  PLOP3.LUT P2, PT, PT, PT, UP0, 0x80, 0x0 ;  /* 0x000000000000781c */ /* 0x000fc60003f4f008 */
[----:B------:R-:W-:-:S05]  /*4080*/  @UP0 ULDC UR6, c[0x0][0x44c] ;  /* 0x0001130000060ab9 */ /* 0x000fca0000000800 */
[----:B------:R-:W-:Y:S03]  /*4090*/  SYNCS.ARRIVE.TRANS64.RED.A1T0 RZ, [UR19], RZ ;  /* 0x000000ffffff79a7 */ /* 0x000fe60008100413 */
[----:B0-----:R-:W-:Y:S01]  /*40a0*/  @P1 IMAD.HI.U32 R0, R7, UR6, RZ ;  /* 0x0000000607001c27 */ /* 0x001fe2000f8e00ff */
[----:B------:R-:W-:-:S04]  /*40b0*/  @UP0 ULDC UR6, c[0x0][0x450] ;  /* 0x0001140000060ab9 */ /* 0x000fc80000000800 */
[----:B------:R-:W-:Y:S01]  /*40c0*/  @P2 SHF.R.U32.HI R7, RZ, UR6, R0 ;  /* 0x00000006ff072c19 */ /* 0x000fe20008011600 */
[----:B------:R-:W-:Y:S02]  /*40d0*/  UMOV UR6, 0xffffff80 ;  /* 0xffffff8000067882 */ /* 0x000fe40000000000 */
[----:B------:R-:W-:Y:S02]  /*40e0*/  UIMAD UR6, UR18, UR6, 0x1 ;  /* 0x00000001120674a4 */ /* 0x000fe4000f8e0206 */
[----:B------:R-:W0:Y:S04]  /*40f0*/  SHFL.IDX PT, R9, R7, RZ, 0x1c1f ;  /* 0x001c1fff07097589 */ /* 0x000e2800000e0000 */
[----:B------:R-:W-:Y:S01]  /*4100*/  IMAD R0, R16, R11, UR6 ;  /* 0x0000000610007e24 */ /* 0x000fe2000f8e020b */
[----:B------:R-:W1:Y:S01]  /*4110*/  SHFL.IDX PT, R7, R7, 0x1, 0x1c1f ;  /* 0x003c1f0007077f89 */ /* 0x000e6200000e0000 */
[----:B------:R-:W-:-:S05]  /*4120*/  IMAD.U32 R11, RZ, RZ, UR50 ;  /* 0x00000032ff0b7e24 */ /* 0x000fca000f8e00ff */
[----:B------:R-:W-:-:S05]  /*4130*/  IADD3 R0, -R11, UR49, R0 ;  /* 0x000000310b007c10 */ /* 0x000fca000fffe100 */
[----:B0-----:R-:W-:-:S05]  /*4140*/  IMAD.IADD R2, R0, 0x1, R9 ;  /* 0x0000000100027824 */ /* 0x001fca00078e0209 */
[----:B------:R-:W-:Y:S01]  /*4150*/  ISETP.GT.AND P1, PT, R2, RZ, PT ;  /* 0x000000ff0200720c */ /* 0x000fe20003f24270 */
[----:B-1----:R-:W-:Y:S01]  /*4160*/  IMAD.IADD R0, R0, 0x1, R7 ;  /* 0x0000000100007824 */ /* 0x002fe200078e0207 */
        /* <DEDUP_REMOVED lines=94> */
[----:B------:R-:W-:-:S02]  /*4750*/  ISETP.GT.AND P2, PT, R0, RZ, PT ;  /* 0x000000ff0000720c */ /* 0x000fc40003f44270 */
[----:B------:R-:W-:Y:S02]  /*4760*/  FMNMX.FTZ R10, R85, R2, !PT ;  /* 0x00000002550a7209 */ /* 0x000fe40007810000 */
[----:B------:R-:W-:Y:S02]  /*4770*/  ISETP.GT.AND P3, PT, R0, 0x1, PT ;  /* 0x000000010000780c */ /* 0x000fe40003f64270 */
[----:B------:R-:W-:Y:S01]  /*4780*/  FSEL R7, R26, -INF , P2 ;  /* 0xff8000001a077808 */ /* 0x000fe20001000000 */
[----:B------:R-:W0:Y:S01]  /*4790*/  SHFL.BFLY PT, R9, R10, 0x2, 0x1f ;  /* 0x0c401f000a097f89 */ /* 0x000e2200000e0000 */
        /* <DEDUP_REMOVED lines=12> */
[----:B0-----:R-:W-:Y:S01]  /*4860*/  FMNMX.FTZ R11, R10, R9, !PT ;  /* 0x000000090a0b7209 */ /* 0x001fe20007810000 */
[----:B------:R-:W-:Y:S01]  /*4870*/  IMAD.U32 R9, RZ, RZ, UR44 ;  /* 0x0000002cff097e24 */ /* 0x000fe2000f8e00ff */
[----:B------:R-:W-:Y:S02]  /*4880*/  ISETP.GT.AND P2, PT, R0, 0x18, PT ;  /* 0x000000180000780c */ /* 0x000fe40003f44270 */
[----:B------:R-:W-:Y:S01]  /*4890*/  FSEL R35, R35, -INF , P3 ;  /* 0xff80000023237808 */ /* 0x000fe20001800000 */
[----:B------:R-:W0:Y:S01]  /*48a0*/  SHFL.BFLY PT, R2, R11, 0x1, 0x1f ;  /* 0x0c201f000b027f89 */ /* 0x000e2200000e0000 */
        /* <DEDUP_REMOVED lines=12> */
[----:B0-----:R-:W-:-:S02]  /*4970*/  FMNMX.FTZ R2, R11, R2, !PT ;  /* 0x000000020b027209 */ /* 0x001fc40007810000 */
[----:B------:R-:W-:Y:S02]  /*4980*/  FMNMX.FTZ R20, R42, R15, !PT ;  /* 0x0000000f2a147209 */ /* 0x000fe40007810000 */
[C---:B------:R-:W-:Y:S01]  /*4990*/  FSETP.NEU.FTZ.AND P1, PT, R2.reuse, -INF , PT ;  /* 0xff8000000200780b */ /* 0x040fe20003f3d000 */
[----:B------:R-:W-:-:S01]  /*49a0*/  FFMA.FTZ R8, R2, R9, -8 ;  /* 0xc100000002087423 */ /* 0x000fc20000010009 */
[----:B------:R-:W-:Y:S02]  /*49b0*/  ISETP.GT.AND P3, PT, R0, 0x29, PT ;  /* 0x000000290000780c */ /* 0x000fe40003f64270 */
[----:B------:R-:W-:Y:S02]  /*49c0*/  FSEL R46, R46, -INF , P2 ;  /* 0xff8000002e2e7808 */ /* 0x000fe40001000000 */
[----:B------:R-:W-:Y:S02]  /*49d0*/  FSEL R8, R8, RZ, P1 ;  /* 0x000000ff08087208 */ /* 0x000fe40000800000 */
[----:B------:R-:W-:-:S02]  /*49e0*/  FMNMX.FTZ R21, R43, R20, !PT ;  /* 0x000000142b157209 */ /* 0x000fc40007810000 */
        /* <DEDUP_REMOVED lines=44> */
[----:B------:R-:W-:-:S01]  /*4cb0*/  FFMA.FTZ R26, R45, UR44, -R8 ;  /* 0x0000002c2d1a7c23 */ /* 0x000fc20008010808 */
[----:B------:R-:W-:Y:S01]  /*4cc0*/  ISETP.GT.AND P2, PT, R0, 0x50, PT ;  /* 0x000000500000780c */ /* 0x000fe20003f44270 */
[----:B------:R-:W-:-:S01]  /*4cd0*/  FFMA.FTZ R45, R65, UR44, -R8 ;  /* 0x0000002c412d7c23 */ /* 0x000fc20008010808 */
[----:B------:R-:W-:Y:S01]  /*4ce0*/  FSEL R63, R63, -INF , P3 ;  /* 0xff8000003f3f7808 */ /* 0x000fe20001800000 */
[----:B------:R-:W-:Y:S01]  /*4cf0*/  IMAD.U32 R65, RZ, RZ, UR44 ;  /* 0x0000002cff417e24 */ /* 0x000fe2000f8e00ff */
[----:B------:R-:W-:Y:S01]  /*4d00*/  FMNMX.FTZ R28, R62, R29, !PT ;  /* 0x0000001d3e1c7209 */ /* 0x000fe20007810000 */
[----:B------:R0:W-:Y:S01]  /*4d10*/  MUFU.EX2 R25, R44 ;  /* 0x0000002c00197308 */ /* 0x0001e20000000800 */
[----:B------:R-:W-:-:S02]  /*4d20*/  ISETP.GT.AND P3, PT, R0, 0x51, PT ;  /* 0x000000510000780c */ /* 0x000fc40003f64270 */
[----:B------:R-:W-:Y:S02]  /*4d30*/  FSEL R66, R66, -INF , P2 ;  /* 0xff80000042427808 */ /* 0x000fe40001000000 */
[----:B------:R-:W-:Y:S01]  /*4d40*/  FMNMX.FTZ R29, R63, R28, !PT ;  /* 0x0000001c3f1d7209 */ /* 0x000fe20007810000 */
[--C-:B------:R-:W-:Y:S01]  /*4d50*/  FFMA.FTZ R28, R48, UR44, -R8.reuse ;  /* 0x0000002c301c7c23 */ /* 0x100fe20008010808 */
[----:B------:R-:W-:Y:S01]  /*4d60*/  ISETP.GT.AND P2, PT, R0, 0x58, PT ;  /* 0x000000580000780c */ /* 0x000fe20003f44270 */
[--C-:B------:R-:W-:Y:S01]  /*4d70*/  FFMA.FTZ R48, R68, UR44, -R8.reuse ;  /* 0x0000002c44307c23 */ /* 0x100fe20008010808 */
[----:B------:R-:W-:Y:S01]  /*4d80*/  FSEL R67, R67, -INF , P3 ;  /* 0xff80000043437808 */ /* 0x000fe20001800000 */
[--C-:B0-----:R-:W-:Y:S01]  /*4d90*/  FFMA.FTZ R44, R64, UR44, -R8.reuse ;  /* 0x0000002c402c7c23 */ /* 0x101fe20008010808 */
        /* <DEDUP_REMOVED lines=8> */
[----:B------:R-:W-:Y:S01]  /*4e20*/  MUFU.EX2 R11, R11 ;  /* 0x0000000b000b7308 */ /* 0x000fe20000000800 */
[----:B------:R-:W-:Y:S02]  /*4e30*/  FMNMX.FTZ R32, R70, R29, !PT ;  /* 0x0000001d46207209 */ /* 0x000fe40007810000 */
[----:B------:R-:W-:Y:S02]  /*4e40*/  ISETP.GT.AND P3, PT, R0, 0x61, PT ;  /* 0x000000610000780c */ /* 0x000fe40003f64270 */
[----:B------:R-:W-:-:S02]  /*4e50*/  FSEL R74, R74, -INF , P2 ;  /* 0xff8000004a4a7808 */ /* 0x000fc40001000000 */
[----:B------:R-:W-:Y:S01]  /*4e60*/  FMNMX.FTZ R33, R71, R32, !PT ;  /* 0x0000002047217209 */ /* 0x000fe20007810000 */
[----:B------:R-:W-:Y:S01]  /*4e70*/  MUFU.EX2 R29, R49 ;  /* 0x00000031001d7308 */ /* 0x000fe20000000800 */
[----:B------:R-:W-:Y:S01]  /*4e80*/  ISETP.GT.AND P2, PT, R0, 0x68, PT ;  /* 0x000000680000780c */ /* 0x000fe20003f44270 */
[--C-:B------:R-:W-:Y:S01]  /*4e90*/  FFMA.FTZ R32, R52, UR44, -R8.reuse ;  /* 0x0000002c34207c23 */ /* 0x100fe20008010808 */
[----:B------:R-:W-:Y:S01]  /*4ea0*/  FSEL R75, R75, -INF , P3 ;  /* 0xff8000004b4b7808 */ /* 0x000fe20001800000 */
[----:B------:R-:W-:Y:S01]  /*4eb0*/  FFMA.FTZ R52, R72, UR44, -R8 ;  /* 0x0000002c48347c23 */ /* 0x000fe20008010808 */
[----:B------:R-:W-:Y:S02]  /*4ec0*/  FMNMX.FTZ R36, R74, R33, !PT ;  /* 0x000000214a247209 */ /* 0x000fe40007810000 */
        /* <DEDUP_REMOVED lines=11> */
[----:B------:R0:W-:Y:S01]  /*4f80*/  MUFU.EX2 R33, R53 ;  /* 0x0000003500217308 */ /* 0x0001e20000000800 */
[----:B------:R-:W-:Y:S01]  /*4f90*/  ISETP.GT.AND P2, PT, R0, 0x78, PT ;  /* 0x000000780000780c */ /* 0x000fe20003f44270 */
[--C-:B------:R-:W-:Y:S01]  /*4fa0*/  FFMA.FTZ R36, R56, UR44, -R8.reuse ;  /* 0x0000002c38247c23 */ /* 0x100fe20008010808 */
[----:B------:R-:W-:Y:S01]  /*4fb0*/  FSEL R83, R83, -INF , P3 ;  /* 0xff80000053537808 */ /* 0x000fe20001800000 */
[--C-:B------:R-:W-:Y:S01]  /*4fc0*/  FFMA.FTZ R56, R76, UR44, -R8.reuse ;  /* 0x0000002c4c387c23 */ /* 0x100fe20008010808 */
[----:B------:R-:W-:Y:S02]  /*4fd0*/  FMNMX.FTZ R40, R82, R37, !PT ;  /* 0x0000002552287209 */ /* 0x000fe40007810000 */
[----:B------:R-:W-:Y:S01]  /*4fe0*/  ISETP.GT.AND P3, PT, R0, 0x79, PT ;  /* 0x000000790000780c */ /* 0x000fe20003f64270 */
[----:B------:R-:W-:Y:S01]  /*4ff0*/  MUFU.EX2 R20, R20 ;  /* 0x0000001400147308 */ /* 0x000fe20000000800 */
[----:B------:R-:W-:Y:S01]  /*5000*/  FSEL R86, R86, -INF , P2 ;  /* 0xff80000056567808 */ /* 0x000fe20001000000 */
[--C-:B0-----:R-:W-:Y:S01]  /*5010*/  FFMA.FTZ R53, R73, UR44, -R8.reuse ;  /* 0x0000002c49357c23 */ /* 0x101fe20008010808 */
[----:B------:R-:W-:Y:S01]  /*5020*/  FMNMX.FTZ R37, R83, R40, !PT ;  /* 0x0000002853257209 */ /* 0x000fe20007810000 */
[--C-:B------:R-:W-:Y:S01]  /*5030*/  FFMA.FTZ R40, R60, UR44, -R8.reuse ;  /* 0x0000002c3c287c23 */ /* 0x100fe20008010808 */
[----:B------:R-:W-:Y:S01]  /*5040*/  FSEL R87, R87, -INF , P3 ;  /* 0xff80000057577808 */ /* 0x000fe20001800000 */
[----:B------:R-:W-:Y:S01]  /*5050*/  FFMA.FTZ R60, R80, UR44, -R8 ;  /* 0x0000002c503c7c23 */ /* 0x000fe20008010808 */
[----:B------:R-:W-:Y:S01]  /*5060*/  FMNMX.FTZ R0, R86, R37, !PT ;  /* 0x0000002556007209 */ /* 0x000fe20007810000 */
[----:B------:R-:W-:Y:S01]  /*5070*/  MUFU.EX2 R24, R24 ;  /* 0x0000001800187308 */ /* 0x000fe20000000800 */
[----:B------:R-:W-:-:S02]  /*5080*/  FSEL R72, R2, RZ, P1 ;  /* 0x000000ff02487208 */ /* 0x000fc40000800000 */
        /* <DEDUP_REMOVED lines=128> */
[--C-:B------:R-:W-:Y:S01]  /*5890*/  FFMA.FTZ R75, R86, UR44, -R8.reuse ;  /* 0x0000002c564b7c23 */ /* 0x100fe20008010808 */
[----:B------:R-:W-:-:S02]  /*58a0*/  FFMA.FTZ R8, R87, UR44, -R8 ;  /* 0x0000002c57087c23 */ /* 0x000fc40008010808 */
[----:B------:R-:W-:-:S03]  /*58b0*/  FADD.FTZ R77, R49, R78 ;  /* 0x0000004e314d7221 */ /* 0x000fc60000010000 */
        /* <DEDUP_REMOVED lines=32> */
[----:B0-----:R-:W-:-:S03]  /*5ac0*/  FADD.FTZ R4, R65, R78 ;  /* 0x0000004e41047221 */ /* 0x001fc60000010000 */
[----:B-1----:R-:W-:Y:S01]  /*5ad0*/  FADD.FTZ R3, R8, R3 ;  /* 0x0000000308037221 */ /* 0x002fe20000010000 */
[----:B------:R-:W-:Y:S06]  /*5ae0*/  @!P0 BRA `(.L_x_1982) ;  /* 0x0000000000048947 */ /* 0x000fec0003800000 */
[----:B------:R-:W-:Y:S01]  /*5af0*/  BPT.TRAP 0x1 ;  /* 0x000000040000795c */ /* 0x000fe20000300000 */
.L_x_1982:
        /* <DEDUP_REMOVED lines=91> */
.L_x_1972:
[----:B------:R-:W-:-:S13]  /*60b0*/  ISETP.LE.AND P1, PT, RZ, UR18, PT ;  /* 0x00000012ff007c0c */ /* 0x000fda000bf23270 */
[----:B------:R-:W-:Y:S05]  /*60c0*/  @!P1 BRA `(.L_x_1984) ;  /* 0x0000001800f09947 */ /* 0x000fea0003800000 */
[----:B------:R-:W-:Y:S01]  /*60d0*/  IMAD.MOV.U32 R7, RZ, RZ, R0 ;  /* 0x000000ffff077224 */ /* 0x000fe200078e0000 */
[----:B------:R-:W-:Y:S01]  /*60e0*/  UMOV UR17, UR37 ;  /* 0x0000002500117c82 */ /* 0x000fe20008000000 */
[----:B------:R-:W-:Y:S01]  /*60f0*/  IMAD.MOV.U32 R5, RZ, RZ, R2 ;  /* 0x000000ffff057224 */ /* 0x000fe200078e0002 */
[----:B------:R-:W-:-:S06]  /*6100*/  UMOV UR19, UR38 ;  /* 0x0000002600137c82 */ /* 0x000fcc0008000000 */
.L_x_1995:
[----:B------:R-:W-:-:S04]  /*6110*/  UIADD3 UR38, UR19, 0x1, URZ ;  /* 0x0000000113267890 */ /* 0x000fc8000fffe03f */
[----:B------:R-:W-:-:S04]  /*6120*/  UISETP.NE.AND UP0, UPT, UR38, 0x2, UPT ;  /* 0x000000022600788c */ /* 0x000fc8000bf05270 */
[----:B------:R-:W-:Y:S02]  /*6130*/  USEL UR37, URZ, 0x1, UP0 ;  /* 0x000000013f257887 */ /* 0x000fe40008000000 */
[----:B------:R-:W-:Y:S02]  /*6140*/  USEL UR38, UR38, URZ, UP0 ;  /* 0x0000003f26267287 */ /* 0x000fe40008000000 */
[----:B------:R-:W-:Y:S01]  /*6150*/  ULOP3.LUT UR37, UR17, UR37, URZ, 0x3c, !UPT ;  /* 0x0000002511257292 */ /* 0x000fe2000f8e3c3f */
[----:B------:R-:W-:Y:S11]  /*6160*/  @!P0 BRA `(.L_x_1985) ;  /* 0x0000000000048947 */ /* 0x000ff60003800000 */
[----:B------:R-:W-:Y:S01]  /*6170*/  BPT.TRAP 0x1 ;  /* 0x000000040000795c */ /* 0x000fe20000300000 */
.L_x_1985:
[----:B------:R-:W-:Y:S01]  /*6180*/  ULEA UR6, UR38, UR46, 0x3 ;  /* 0x0000002e26067291 */ /* 0x000fe2000f8e183f */
[----:B------:R-:W-:-:S05]  /*6190*/  IMAD.U32 R0, RZ, RZ, UR37 ;  /* 0x00000025ff007e24 */ /* 0x000fca000f8e00ff */
[----:B------:R-:W-:-:S04]  /*61a0*/  SHF.L.U32 R0, R0, 0x1f, RZ ;  /* 0x0000001f00007819 */ /* 0x000fc800000006ff */
[----:B------:R0:W1:Y:S01]  /*61b0*/  SYNCS.PHASECHK.TRANS64.TRYWAIT P1, [UR6+0x19c30], R0 ;  /* 0x019c3000ff0075a7 */ /* 0x0000620008020146 */
[----:B------:R-:W-:Y:S05]  /*61c0*/  @!P0 BRA `(.L_x_1986) ;  /* 0x0000000000048947 */ /* 0x000fea0003800000 */
[----:B------:R-:W-:Y:S01]  /*61d0*/  BPT.TRAP 0x1 ;  /* 0x000000040000795c */ /* 0x000fe20000300000 */
.L_x_1986:
[----:B-1----:R-:W-:Y:S05]  /*61e0*/  @P1 BRA `(.L_x_1987) ;  /* 0x0000000000081947 */ /* 0x002fea0003800000 */
[----:B------:R-:W1:Y:S02]  /*61f0*/  SYNCS.PHASECHK.TRANS64.TRYWAIT P1, [UR6+0x19c30], R0 ;  /* 0x019c3000ff0075a7 */ /* 0x000e640008020146 */
[----:B-1----:R-:W-:Y:S05]  /*6200*/  @!P1 BRA `(.L_x_1988) ;  /* 0x000000a000749947 */ /* 0x002fea0003800000 */
.L_x_1987:
        /* <DEDUP_REMOVED lines=17> */
.L_x_1989:
[----:B------:R-:W-:Y:S01]  /*6320*/  ULEA UR11, UR19, UR46, 0x3 ;  /* 0x0000002e130b7291 */ /* 0x000fe2000f8e183f */
[----:B01----:R-:W-:-:S05]  /*6330*/  IMAD.U32 R0, RZ, RZ, UR17 ;  /* 0x00000011ff007e24 */ /* 0x003fca000f8e00ff */
[----:B------:R-:W-:-:S04]  /*6340*/  SHF.L.U32 R0, R0, 0x1f, RZ ;  /* 0x0000001f00007819 */ /* 0x000fc800000006ff */
[----:B------:R0:W1:Y:S01]  /*6350*/  SYNCS.PHASECHK.TRANS64.TRYWAIT P1, [UR11+0x19c50], R0 ;  /* 0x019c5000ff0075a7 */ /* 0x000062000802014b */
[----:B------:R-:W-:Y:S05]  /*6360*/  @!P0 BRA `(.L_x_1990) ;  /* 0x0000000000048947 */ /* 0x000fea0003800000 */
[----:B------:R-:W-:Y:S01]  /*6370*/  BPT.TRAP 0x1 ;  /* 0x000000040000795c */ /* 0x000fe20000300000 */
.L_x_1990:
[----:B-1----:R-:W-:Y:S05]  /*6380*/  @P1 BRA `(.L_x_1991) ;  /* 0x0000000000081947 */ /* 0x002fea0003800000 */
[----:B------:R-:W1:Y:S02]  /*6390*/  SYNCS.PHASECHK.TRANS64.TRYWAIT P1, [UR11+0x19c50], R0 ;  /* 0x019c5000ff0075a7 */ /* 0x000e64000802014b */
[----:B-1----:R-:W-:Y:S05]  /*63a0*/  @!P1 BRA `(.L_x_1992) ;  /* 0x000000a000249947 */ /* 0x002fea0003800000 */
.L_x_1991:
        /* <DEDUP_REMOVED lines=27> */
.L_x_1993:
        /* <DEDUP_REMOVED lines=280> */
.L_x_1994:
        /* <DEDUP_REMOVED lines=91> */
.L_x_1984:
[----:B------:R-:W-:Y:S06]  /*7c90*/  BAR.ARV 0x8, 0x200 ;  /* 0x0208000000007b1d */ /* 0x000fec0000002000 */
[----:B------:R-:W-:Y:S05]  /*7ca0*/  @!P0 BRA `(.L_x_1996) ;  /* 0x0000000000048947 */ /* 0x000fea0003800000 */
[----:B------:R-:W-:Y:S01]  /*7cb0*/  BPT.TRAP 0x1 ;  /* 0x000000040000795c */ /* 0x000fe20000300000 */
.L_x_1996:
[----:B------:R-:W-:Y:S01]  /*7cc0*/  ULEA UR14, UR38, UR46, 0x3 ;  /* 0x0000002e260e7291 */ /* 0x000fe2000f8e183f */
[----:B------:R-:W-:-:S05]  /*7cd0*/  IMAD.U32 R5, RZ, RZ, UR37 ;  /* 0x00000025ff057e24 */ /* 0x000fca000f8e00ff */
[----:B------:R-:W-:-:S04]  /*7ce0*/  SHF.L.U32 R5, R5, 0x1f, RZ ;  /* 0x0000001f05057819 */ /* 0x000fc800000006ff */
[----:B------:R0:W1:Y:S01]  /*7cf0*/  SYNCS.PHASECHK.TRANS64.TRYWAIT P1, [UR14+0x19c50], R5 ;  /* 0x019c5005ff0075a7 */ /* 0x000062000802014e */
[----:B------:R-:W-:Y:S05]  /*7d00*/  @!P0 BRA `(.L_x_1997) ;  /* 0x0000000000048947 */ /* 0x000fea0003800000 */
[----:B------:R-:W-:Y:S01]  /*7d10*/  BPT.TRAP 0x1 ;  /* 0x000000040000795c */ /* 0x000fe20000300000 */
.L_x_1997:
[----:B-1----:R-:W-:Y:S05]  /*7d20*/  @P1 BRA `(.L_x_1998) ;  /* 0x0000000000081947 */ /* 0x002fea0003800000 */
[----:B------:R-:W1:Y:S02]  /*7d30*/  SYNCS.PHASECHK.TRANS64.TRYWAIT P1, [UR14+0x19c50], R5 ;  /* 0x019c5005ff0075a7 */ /* 0x000e64000802014e */
[----:B-1----:R-:W-:Y:S05]  /*7d40*/  @!P1 BRA `(.L_x_1999) ;  /* 0x0000008400d49947 */ /* 0x002fea0003800000 */
.L_x_1998:
        /* <DEDUP_REMOVED lines=81> */
.L_x_2000:
        /* <DEDUP_REMOVED lines=58> */
.L_x_1964:
        /* <DEDUP_REMOVED lines=43> */
[----:B------:R-:W-:Y:S02]  /*88b0*/  SEL R51, R7, R6, P0 ;  /* 0x0000000607337207 */ /* 0x000fe40000000000 */
[----:B------:R-:W-:Y:S02]  /*88c0*/  SEL R54, R6, R7, P0 ;  /* 0x0000000706367207 */ /* 0x000fe40000000000 */
[----:B------:R-:W-:Y:S02]  /*88d0*/  IADD3 R9, P5, R12, 0x20, RZ ;  /* 0x000000200c097810 */ /* 0x000fe40007fbe0ff */
[----:B------:R-:W-:-:S02]  /*88e0*/  F2FP.BF16.F32.PACK_AB R27, R108, R27 ;  /* 0x0000001b6c1b723e */ /* 0x000fc400000010ff */
[----:B------:R-:W-:Y:S02]  /*88f0*/  LOP3.LUT R6, R9, 0x180, RZ, 0xc0, !PT ;  /* 0x0000018009067812 */ /* 0x000fe400078ec0ff */
[----:B------:R-:W-:Y:S02]  /*8900*/  F2FP.BF16.F32.PACK_AB R28, R109, R28 ;  /* 0x0000001c6d1c723e */ /* 0x000fe400000010ff */
[----:B------:R-:W-:Y:S02]  /*8910*/  SEL R37, R35, R36, P0 ;  /* 0x0000002423257207 */ /* 0x000fe40000000000 */
[----:B------:R-:W-:Y:S02]  /*8920*/  SEL R36, R36, R35, P0 ;  /* 0x0000002324247207 */ /* 0x000fe40000000000 */
[----:B------:R-:W-:Y:S02]  /*8930*/  F2FP.BF16.F32.PACK_AB R21, R116, R21 ;  /* 0x000000157415723e */ /* 0x000fe400000010ff */
[----:B------:R-:W-:-:S02]  /*8940*/  F2FP.BF16.F32.PACK_AB R24, R117, R24 ;  /* 0x000000187518723e */ /* 0x000fc400000010ff */
[----:B------:R-:W-:Y:S02]  /*8950*/  SEL R35, R31, R32, P0 ;  /* 0x000000201f237207 */ /* 0x000fe40000000000 */
[----:B------:R-:W-:Y:S02]  /*8960*/  F2FP.BF16.F32.PACK_AB R33, R94, R33 ;  /* 0x000000215e21723e */ /* 0x000fe400000010ff */
[----:B------:R-:W-:Y:S02]  /*8970*/  F2FP.BF16.F32.PACK_AB R34, R95, R34 ;  /* 0x000000225f22723e */ /* 0x000fe400000010ff */
[----:B------:R-:W-:Y:S02]  /*8980*/  SEL R32, R32, R31, P0 ;  /* 0x0000001f20207207 */ /* 0x000fe40000000000 */
[----:B------:R-:W-:Y:S02]  /*8990*/  SHF.R.U64 R6, R6, 0x3, RZ ;  /* 0x0000000306067819 */ /* 0x000fe400000012ff */
[----:B------:R-:W-:-:S02]  /*89a0*/  F2FP.BF16.F32.PACK_AB R29, R102, R29 ;  /* 0x0000001d661d723e */ /* 0x000fc400000010ff */
[----:B------:R-:W-:Y:S02]  /*89b0*/  F2FP.BF16.F32.PACK_AB R30, R103, R30 ;  /* 0x0000001e671e723e */ /* 0x000fe400000010ff */
[----:B------:R-:W-:Y:S02]  /*89c0*/  SEL R31, R27, R28, P0 ;  /* 0x0000001c1b1f7207 */ /* 0x000fe40000000000 */
[----:B------:R-:W-:Y:S02]  /*89d0*/  IADD3 R10, P3, R12, 0x3020, RZ ;  /* 0x000030200c0a7810 */ /* 0x000fe40007f7e0ff */
[----:B------:R-:W-:Y:S02]  /*89e0*/  F2FP.BF16.F32.PACK_AB R25, R110, R25 ;  /* 0x000000196e19723e */ /* 0x000fe400000010ff */
[----:B------:R-:W-:Y:S02]  /*89f0*/  F2FP.BF16.F32.PACK_AB R26, R111, R26 ;  /* 0x0000001a6f1a723e */ /* 0x000fe400000010ff */
[----:B------:R-:W-:-:S02]  /*8a00*/  SEL R28, R28, R27, P0 ;  /* 0x0000001b1c1c7207 */ /* 0x000fc40000000000 */
[----:B------:R-:W-:Y:S02]  /*8a10*/  SEL R27, R21, R24, P0 ;  /* 0x00000018151b7207 */ /* 0x000fe40000000000 */
[----:B------:R-:W-:Y:S02]  /*8a20*/  SEL R40, R24, R21, P0 ;  /* 0x0000001518287207 */ /* 0x000fe40000000000 */
[----:B------:R-:W-:Y:S02]  /*8a30*/  IADD3 R55, P2, R12, 0x6000, RZ ;  /* 0x000060000c377810 */ /* 0x000fe40007f5e0ff */
[----:B------:R-:W-:Y:S02]  /*8a40*/  SEL R43, R33, R34, P0 ;  /* 0x00000022212b7207 */ /* 0x000fe40000000000 */
[----:B------:R-:W-:Y:S02]  /*8a50*/  SEL R46, R34, R33, P0 ;  /* 0x00000021222e7207 */ /* 0x000fe40000000000 */
[----:B------:R-:W-:-:S02]  /*8a60*/  IADD3 R53, P4, R12, 0x3000, RZ ;  /* 0x000030000c357810 */ /* 0x000fc40007f9e0ff */
[----:B------:R-:W-:Y:S02]  /*8a70*/  LOP3.LUT R24, R6, R9, RZ, 0x3c, !PT ;  /* 0x0000000906187212 */ /* 0x000fe400078e3cff */
[----:B------:R-:W-:Y:S01]  /*8a80*/  SEL R33, R29, R30, P0 ;  /* 0x0000001e1d217207 */ /* 0x000fe20000000000 */
[----:B------:R-:W-:Y:S01]  /*8a90*/  IMAD.X R21, RZ, RZ, R13, P4 ;  /* 0x000000ffff157224 */ /* 0x000fe200020e060d */
[----:B------:R-:W-:Y:S02]  /*8aa0*/  SEL R48, R30, R29, P0 ;  /* 0x0000001d1e307207 */ /* 0x000fe40000000000 */
[----:B------:R-:W-:Y:S02]  /*8ab0*/  IADD3 R57, P1, R12, 0x6020, RZ ;  /* 0x000060200c397810 */ /* 0x000fe40007f3e0ff */
[----:B------:R-:W-:Y:S02]  /*8ac0*/  LOP3.LUT R9, R10, 0x180, RZ, 0xc0, !PT ;  /* 0x000001800a097812 */ /* 0x000fe400078ec0ff */
[----:B------:R-:W-:-:S02]  /*8ad0*/  SEL R29, R25, R26, P0 ;  /* 0x0000001a191d7207 */ /* 0x000fc40000000000 */
[----:B------:R-:W-:Y:S01]  /*8ae0*/  SEL R50, R26, R25, P0 ;  /* 0x000000191a327207 */ /* 0x000fe20000000000 */
[----:B------:R-:W-:Y:S01]  /*8af0*/  IMAD.X R25, RZ, RZ, R13, P5 ;  /* 0x000000ffff197224 */ /* 0x000fe200028e060d */
[----:B------:R-:W-:Y:S02]  /*8b00*/  LOP3.LUT R26, R55, 0x180, RZ, 0xc0, !PT ;  /* 0x00000180371a7812 */ /* 0x000fe400078ec0ff */
[----:B------:R-:W-:Y:S02]  /*8b10*/  LOP3.LUT R6, R53, 0x180, RZ, 0xc0, !PT ;  /* 0x0000018035067812 */ /* 0x000fe400078ec0ff */
[----:B------:R-:W-:Y:S02]  /*8b20*/  F2FP.BF16.F32.PACK_AB R11, R126, R11 ;  /* 0x0000000b7e0b723e */ /* 0x000fe400000010ff */
[----:B------:R-:W-:Y:S02]  /*8b30*/  LOP3.LUT R30, R57, 0x180, RZ, 0xc0, !PT ;  /* 0x00000180391e7812 */ /* 0x000fe400078ec0ff */
[----:B------:R-:W-:-:S02]  /*8b40*/  SHF.R.U64 R9, R9, 0x3, RZ ;  /* 0x0000000309097819 */ /* 0x000fc400000012ff */
[----:B------:R-:W-:Y:S02]  /*8b50*/  F2FP.BF16.F32.PACK_AB R15, R118, R15 ;  /* 0x0000000f760f723e */ /* 0x000fe400000010ff */
[----:B------:R-:W-:Y:S02]  /*8b60*/  F2FP.BF16.F32.PACK_AB R20, R119, R20 ;  /* 0x000000147714723e */ /* 0x000fe400000010ff */
[----:B------:R-:W-:Y:S02]  /*8b70*/  SHF.R.U64 R26, R26, 0x3, RZ ;  /* 0x000000031a1a7819 */ /* 0x000fe400000012ff */
[----:B------:R-:W-:Y:S02]  /*8b80*/  SHF.R.U64 R6, R6, 0x3, RZ ;  /* 0x0000000306067819 */ /* 0x000fe400000012ff */
[----:B------:R-:W-:Y:S02]  /*8b90*/  SEL R49, R11, R38, P0 ;  /* 0x000000260b317207 */ /* 0x000fe40000000000 */
[----:B------:R-:W-:-:S02]  /*8ba0*/  SHF.R.U64 R30, R30, 0x3, RZ ;  /* 0x000000031e1e7819 */ /* 0x000fc400000012ff */
[----:B------:R-:W-:Y:S02]  /*8bb0*/  LOP3.LUT R14, R9, R10, RZ, 0x3c, !PT ;  /* 0x0000000a090e7212 */ /* 0x000fe400078e3cff */
[----:B------:R-:W-:Y:S01]  /*8bc0*/  SEL R38, R38, R11, P0 ;  /* 0x0000000b26267207 */ /* 0x000fe20000000000 */
[--C-:B------:R-:W-:Y:S01]  /*8bd0*/  IMAD.X R11, RZ, RZ, R13.reuse, P2 ;  /* 0x000000ffff0b7224 */ /* 0x100fe200010e060d */
[----:B------:R-:W-:Y:S02]  /*8be0*/  SEL R45, R15, R20, P0 ;  /* 0x000000140f2d7207 */ /* 0x000fe40000000000 */
[----:B------:R-:W-:Y:S01]  /*8bf0*/  SEL R52, R20, R15, P0 ;  /* 0x0000000f14347207 */ /* 0x000fe20000000000 */
[----:B------:R-:W-:Y:S01]  /*8c00*/  IMAD.X R15, RZ, RZ, R13, P3 ;  /* 0x000000ffff0f7224 */ /* 0x000fe200018e060d */
[----:B------:R-:W-:Y:S02]  /*8c10*/  LOP3.LUT R10, R26, R55, RZ, 0x3c, !PT ;  /* 0x000000371a0a7212 */ /* 0x000fe400078e3cff */
[----:B------:R-:W-:-:S02]  /*8c20*/  LOP3.LUT R20, R6, R53, RZ, 0x3c, !PT ;  /* 0x0000003506147212 */ /* 0x000fc400078e3cff */
[----:B------:R-:W-:Y:S02]  /*8c30*/  LOP3.LUT R6, R30, R57, RZ, 0x3c, !PT ;  /* 0x000000391e067212 */ /* 0x000fe400078e3cff */
[----:B------:R-:W-:Y:S02]  /*8c40*/  MOV R56, R20 ;  /* 0x0000001400387202 */ /* 0x000fe40000000f00 */
[----:B------:R-:W-:Y:S02]  /*8c50*/  MOV R53, R10 ;  /* 0x0000000a00357202 */ /* 0x000fe40000000f00 */
[----:B------:R-:W-:Y:S02]  /*8c60*/  LOP3.LUT R7, R12, 0x180, RZ, 0xc0, !PT ;  /* 0x000001800c077812 */ /* 0x000fe400078ec0ff */
[----:B------:R-:W-:Y:S02]  /*8c70*/  MOV R55, R14 ;  /* 0x0000000e00377202 */ /* 0x000fe40000000f00 */
[----:B------:R-:W-:-:S02]  /*8c80*/  SHF.R.U64 R7, R7, 0x3, RZ ;  /* 0x0000000307077819 */ /* 0x000fc400000012ff */
[----:B------:R-:W-:Y:S02]  /*8c90*/  MOV R57, R24 ;  /* 0x0000001800397202 */ /* 0x000fe40000000f00 */
[----:B------:R-:W-:Y:S01]  /*8ca0*/  LOP3.LUT R12, R7, R12, RZ, 0x3c, !PT ;  /* 0x0000000c070c7212 */ /* 0x000fe200078e3cff */
[----:B------:R-:W-:Y:S01]  /*8cb0*/  IMAD.X R7, RZ, RZ, R13, P1 ;  /* 0x000000ffff077224 */ /* 0x000fe200008e060d */
[----:B------:R-:W-:Y:S02]  /*8cc0*/  PLOP3.LUT P2, PT, PT, PT, UP0, 0x80, 0x0 ;  /* 0x000000000000781c */ /* 0x000fe40003f4f008 */
[----:B------:R-:W-:Y:S02]  /*8cd0*/  MOV R58, R12 ;  /* 0x0000000c003a7202 */ /* 0x000fe40000000f00 */
[----:B--2---:R-:W-:Y:S01]  /*8ce0*/  LOP3.LUT R9, R2, 0x2, RZ, 0x3c, !PT ;  /* 0x0000000202097812 */ /* 0x004fe200078e3cff */
[----:B------:R-:W-:Y:S04]  /*8cf0*/  SHFL.IDX PT, R37, R37, R2, 0x1c1f ;  /* 0x001c1f0225257589 */ /* 0x000fe800000e0000 */
[----:B------:R-:W0:Y:S04]  /*8d00*/  SHFL.IDX PT, R36, R36, R9, 0x1c1f ;  /* 0x001c1f0924247589 */ /* 0x000e2800000e0000 */
[----:B------:R-:W-:Y:S04]  /*8d10*/  SHFL.IDX PT, R43, R43, R2, 0x1c1f ;  /* 0x001c1f022b2b7589 */ /* 0x000fe800000e0000 */
[----:B------:R-:W1:Y:S04]  /*8d20*/  SHFL.IDX PT, R46, R46, R9, 0x1c1f ;  /* 0x001c1f092e2e7589 */ /* 0x000e6800000e0000 */
[----:B------:R-:W-:Y:S04]  /*8d30*/  SHFL.IDX PT, R31, R31, R2, 0x1c1f ;  /* 0x001c1f021f1f7589 */ /* 0x000fe800000e0000 */
[----:B------:R-:W2:Y:S04]  /*8d40*/  SHFL.IDX PT, R30, R28, R9, 0x1c1f ;  /* 0x001c1f091c1e7589 */ /* 0x000ea800000e0000 */
[----:B------:R-:W-:Y:S04]  /*8d50*/  SHFL.IDX PT, R35, R35, R2, 0x1c1f ;  /* 0x001c1f0223237589 */ /* 0x000fe800000e0000 */
[----:B------:R-:W3:Y:S01]  /*8d60*/  SHFL.IDX PT, R32, R32, R9, 0x1c1f ;  /* 0x001c1f0920207589 */ /* 0x000ee200000e0000 */
[----:B0-----:R-:W-:-:S02]  /*8d70*/  SEL R12, R37, R36, P0 ;  /* 0x00000024250c7207 */ /* 0x001fc40000000000 */
[----:B------:R-:W-:Y:S01]  /*8d80*/  SEL R14, R36, R37, P0 ;  /* 0x00000025240e7207 */ /* 0x000fe20000000000 */
[----:B------:R-:W-:Y:S04]  /*8d90*/  SHFL.IDX PT, R33, R33, R2, 0x1c1f ;  /* 0x001c1f0221217589 */ /* 0x000fe800000e0000 */
[----:B------:R-:W0:Y:S01]  /*8da0*/  SHFL.IDX PT, R48, R48, R9, 0x1c1f ;  /* 0x001c1f0930307589 */ /* 0x000e2200000e0000 */
[----:B-1----:R-:W-:Y:S02]  /*8db0*/  SEL R13, R43, R46, P0 ;  /* 0x0000002e2b0d7207 */ /* 0x002fe40000000000 */
[----:B------:R-:W-:Y:S01]  /*8dc0*/  SEL R15, R46, R43, P0 ;  /* 0x0000002b2e0f7207 */ /* 0x000fe20000000000 */
[----:B------:R1:W-:Y:S01]  /*8dd0*/  SHFL.IDX PT, R34, R27, R2, 0x1c1f ;  /* 0x001c1f021b227589 */ /* 0x0003e200000e0000 */
[----:B------:R-:W-:Y:S01]  /*8de0*/  MOV R46, R6 ;  /* 0x00000006002e7202 */ /* 0x000fe20000000f00 */
[----:B------:R-:W-:-:S02]  /*8df0*/  IMAD.U32 R6, RZ, RZ, UR6 ;  /* 0x00000006ff067e24 */ /* 0x000fc4000f8e00ff */
[----:B------:R-:W-:Y:S01]  /*8e00*/  SHFL.IDX PT, R10, R29, R2, 0x1c1f ;  /* 0x001c1f021d0a7589 */ /* 0x000fe200000e0000 */
[----:B--2---:R-:W-:Y:S01]  /*8e10*/  SEL R28, R31, R30, P0 ;  /* 0x0000001e1f1c7207 */ /* 0x004fe20000000000 */
[----:B------:R-:W-:Y:S01]  /*8e20*/  IMAD.U32 R7, RZ, RZ, UR7 ;  /* 0x00000007ff077e24 */ /* 0x000fe2000f8e00ff */
[----:B------:R-:W-:Y:S01]  /*8e30*/  SEL R30, R30, R31, P0 ;  /* 0x0000001f1e1e7207 */ /* 0x000fe20000000000 */
[----:B------:R-:W2:Y:S01]  /*8e40*/  SHFL.IDX PT, R11, R40, R9, 0x1c1f ;  /* 0x001c1f09280b7589 */ /* 0x000ea200000e0000 */
[----:B------:R-:W-:-:S03]  /*8e50*/  ULDC.64 UR6, c[0x0][0xc08] ;  /* 0x0003020000067ab9 */ /* 0x000fc60000000a00 */
[----:B------:R-:W4:Y:S01]  /*8e60*/  SHFL.IDX PT, R21, R50, R9, 0x1c1f ;  /* 0x001c1f0932157589 */ /* 0x000f2200000e0000 */
[----:B---3--:R-:W-:Y:S02]  /*8e70*/  SEL R24, R35, R32, P0 ;  /* 0x0000002023187207 */ /* 0x008fe40000000000 */
[----:B------:R-:W-:Y:S01]  /*8e80*/  SEL R26, R32, R35, P0 ;  /* 0x00000023201a7207 */ /* 0x000fe20000000000 */
[----:B------:R-:W-:Y:S04]  /*8e90*/  SHFL.IDX PT, R39, R39, R2, 0x1c1f ;  /* 0x001c1f0227277589 */ /* 0x000fe800000e0000 */
[----:B------:R-:W-:Y:S01]  /*8ea0*/  SHFL.IDX PT, R45, R45, R2, 0x1c1f ;  /* 0x001c1f022d2d7589 */ /* 0x000fe200000e0000 */
[----:B0-----:R-:W-:Y:S02]  /*8eb0*/  SEL R25, R33, R48, P0 ;  /* 0x0000003021197207 */ /* 0x001fe40000000000 */
[----:B-1----:R-:W-:Y:S01]  /*8ec0*/  SEL R27, R48, R33, P0 ;  /* 0x00000021301b7207 */ /* 0x002fe20000000000 */
[----:B------:R-:W0:Y:S04]  /*8ed0*/  SHFL.IDX PT, R42, R42, R9, 0x1c1f ;  /* 0x001c1f092a2a7589 */ /* 0x000e2800000e0000 */
[----:B------:R-:W1:Y:S04]  /*8ee0*/  SHFL.IDX PT, R52, R52, R9, 0x1c1f ;  /* 0x001c1f0934347589 */ /* 0x000e6800000e0000 */
[----:B------:R-:W-:Y:S01]  /*8ef0*/  SHFL.IDX PT, R41, R41, R2, 0x1c1f ;  /* 0x001c1f0229297589 */ /* 0x000fe200000e0000 */
[----:B--2---:R-:W-:-:S02]  /*8f00*/  SEL R32, R34, R11, P0 ;  /* 0x0000000b22207207 */ /* 0x004fc40000000000 */
[----:B------:R-:W-:Y:S01]  /*8f10*/  SEL R34, R11, R34, P0 ;  /* 0x000000220b227207 */ /* 0x000fe20000000000 */
[----:B------:R-:W-:Y:S01]  /*8f20*/  SHFL.IDX PT, R49, R49, R2, 0x1c1f ;  /* 0x001c1f0231317589 */ /* 0x000fe200000e0000 */
[----:B----4-:R-:W-:Y:S02]  /*8f30*/  SEL R29, R10, R21, P0 ;  /* 0x000000150a1d7207 */ /* 0x010fe40000000000 */
[----:B------:R-:W-:Y:S01]  /*8f40*/  SEL R31, R21, R10, P0 ;  /* 0x0000000a151f7207 */ /* 0x000fe20000000000 */
[----:B------:R-:W2:Y:S04]  /*8f50*/  SHFL.IDX PT, R44, R44, R9, 0x1c1f ;  /* 0x001c1f092c2c7589 */ /* 0x000ea800000e0000 */
[----:B------:R3:W4:Y:S04]  /*8f60*/  SHFL.IDX PT, R20, R38, R9, 0x1c1f ;  /* 0x001c1f0926147589 */ /* 0x00072800000e0000 */
[----:B------:R-:W-:Y:S01]  /*8f70*/  SHFL.IDX PT, R51, R51, R2, 0x1c1f ;  /* 0x001c1f0233337589 */ /* 0x000fe200000e0000 */
[----:B0-----:R-:W-:-:S03]  /*8f80*/  SEL R36, R39, R42, P0 ;  /* 0x0000002a27247207 */ /* 0x001fc60000000000 */
[----:B------:R-:W0:Y:S01]  /*8f90*/  SHFL.IDX PT, R54, R54, R9, 0x1c1f ;  /* 0x001c1f0936367589 */ /* 0x000e2200000e0000 */
[----:B-1----:R-:W-:Y:S02]  /*8fa0*/  SEL R33, R45, R52, P0 ;  /* 0x000000342d217207 */ /* 0x002fe40000000000 */
[----:B---3--:R-:W-:Y:S01]  /*8fb0*/  SEL R38, R42, R39, P0 ;  /* 0x000000272a267207 */ /* 0x008fe20000000000 */
[----:B------:R-:W-:Y:S01]  /*8fc0*/  BAR.SYNC.DEFER_BLOCKING 0x1, 0x180 ;  /* 0x0046000000007b1d */ /* 0x000fe20000010000 */
[----:B------:R-:W-:Y:S01]  /*8fd0*/  SEL R35, R52, R45, P0 ;  /* 0x0000002d34237207 */ /* 0x000fe20000000000 */
[----:B------:R-:W-:Y:S01]  /*8fe0*/  UISETP.NE.U32.AND UP1, UPT, UR6, URZ, UPT ;  /* 0x0000003f0600728c */ /* 0x000fe2000bf25070 */
[----:B--2---:R-:W-:Y:S02]  /*8ff0*/  SEL R40, R41, R44, P0 ;  /* 0x0000002c29287207 */ /* 0x004fe40000000000 */
[----:B------:R-:W-:Y:S01]  /*9000*/  SEL R42, R44, R41, P0 ;  /* 0x000000292c2a7207 */ /* 0x000fe20000000000 */
[----:B------:R-:W-:Y:S01]  /*9010*/  UMOV UR4, URZ ;  /* 0x0000003f00047c82 */ /* 0x000fe20008000000 */
[----:B----4-:R-:W-:Y:S01]  /*9020*/  SEL R37, R49, R20, P0 ;  /* 0x0000001431257207 */ /* 0x010fe20000000000 */
[----:B------:R-:W-:Y:S01]  /*9030*/  ULDC UR8, c[0x0][0xa88] ;  /* 0x0002a20000087ab9 */ /* 0x000fe20000000800 */
[----:B------:R-:W-:Y:S01]  /*9040*/  SEL R39, R20, R49, P0 ;  /* 0x0000003114277207 */ /* 0x000fe20000000000 */
[----:B------:R-:W1:Y:S01]  /*9050*/  LDC R45, c[0x0][0xbe8] ;  /* 0x0002fa00ff2d7b82 */ /* 0x000e620000000800 */
[----:B0-----:R-:W-:-:S02]  /*9060*/  SEL R41, R51, R54, P0 ;  /* 0x0000003633297207 */ /* 0x001fc40000000000 */
[----:B------:R-:W-:Y:S01]  /*9070*/  SEL R43, R54, R51, P0 ;  /* 0x00000033362b7207 */ /* 0x000fe20000000000 */
[----:B------:R0:W-:Y:S04]  /*9080*/  STSM.16.M88.4 [R58], R12 ;  /* 0x0000000c3a007844 */ /* 0x0001e80000000200 */
[----:B------:R2:W-:Y:S04]  /*9090*/  STSM.16.M88.4 [R57], R24 ;  /* 0x0000001839007844 */ /* 0x0005e80000000200 */
[----:B------:R2:W-:Y:S04]  /*90a0*/  STSM.16.M88.4 [R56], R28 ;  /* 0x0000001c38007844 */ /* 0x0005e80000000200 */
[----:B------:R2:W-:Y:S04]  /*90b0*/  STSM.16.M88.4 [R55], R32 ;  /* 0x0000002037007844 */ /* 0x0005e80000000200 */
[----:B------:R2:W-:Y:S04]  /*90c0*/  STSM.16.M88.4 [R53], R36 ;  /* 0x0000002435007844 */ /* 0x0005e80000000200 */
[----:B------:R2:W-:Y:S01]  /*90d0*/  STSM.16.M88.4 [R46], R40 ;  /* 0x000000282e007844 */ /* 0x0005e20000000200 */
[----:B------:R-:W-:Y:S06]  /*90e0*/  BAR.SYNC.DEFER_BLOCKING 0x1, 0x180 ;  /* 0x0046000000007b1d */ /* 0x000fec0000010000 */
[----:B------:R-:W3:Y:S01]  /*90f0*/  @P2 LDG.E R2, desc[UR52][R6.64] ;  /* 0x0000003406022981 */ /* 0x000ee2000c1e1900 */
[----:B------:R-:W-:Y:S01]  /*9100*/  UISETP.NE.AND.EX UP1, UPT, UR7, URZ, UPT, UP1 ;  /* 0x0000003f0700728c */ /* 0x000fe2000bf25310 */
[----:B-1----:R-:W-:Y:S01]  /*9110*/  ISETP.NE.AND P1, PT, R45, 0x1, PT ;  /* 0x000000012d00780c */ /* 0x002fe20003f25270 */
[----:B0-----:R-:W-:-:S04]  /*9120*/  VIADD R12, R17, UR43 ;  /* 0x0000002b110c7c36 */ /* 0x001fc80008000000 */
[----:B------:R-:W-:-:S05]  /*9130*/  PLOP3.LUT P0, PT, PT, PT, UP1, 0x80, 0x0 ;  /* 0x000000000000781c */ /* 0x000fca0003f0f018 */
[----:B------:R-:W-:-:S03]  /*9140*/  @UP1 ULEA UR6, UP2, UR40, UR6, 0x2 ;  /* 0x0000000628061291 */ /* 0x000fc6000f84103f */
[----:B------:R-:W0:Y:S01]  /*9150*/  @P1 LDC R9, c[0x0][0xbec] ;  /* 0x0002fb00ff091b82 */ /* 0x000e220000000800 */
[----:B------:R-:W-:Y:S02]  /*9160*/  @UP1 ULEA.HI.X UR7, UR40, UR7, UR41, 0x2, UP2 ;  /* 0x0000000728071291 */ /* 0x000fe400090f1429 */
[----:B------:R-:W-:-:S04]  /*9170*/  IMAD.U32 R14, RZ, RZ, UR6 ;  /* 0x00000006ff0e7e24 */ /* 0x000fc8000f8e00ff */
[----:B------:R-:W-:Y:S01]  /*9180*/  IMAD.U32 R15, RZ, RZ, UR7 ;  /* 0x00000007ff0f7e24 */ /* 0x000fe2000f8e00ff */
[----:B------:R-:W1:Y:S01]  /*9190*/  @P1 LDC R10, c[0x0][0xbf0] ;  /* 0x0002fc00ff0a1b82 */ /* 0x000e620000000800 */
[----:B---3--:R-:W-:Y:S01]  /*91a0*/  @P2 R2UR UR4, R2 ;  /* 0x00000000020422ca */ /* 0x008fe200000e0000 */
[----:B------:R-:W-:-:S06]  /*91b0*/  IMAD.U32 R2, RZ, RZ, UR8 ;  /* 0x00000008ff027e24 */ /* 0x000fcc000f8e00ff */
[----:B------:R2:W5:Y:S01]  /*91c0*/  @P0 LDG.E R2, desc[UR52][R14.64] ;  /* 0x000000340e020981 */ /* 0x000562000c1e1900 */
[----:B01----:R-:W-:Y:S07]  /*91d0*/  @P0 BRA `(.L_x_2003) ;  /* 0x0000000000100947 */ /* 0x003fee0003800000 */
[----:B------:R-:W-:Y:S05]  /*91e0*/  @!P2 BRA `(.L_x_2003) ;  /* 0x00000000000ca947 */ /* 0x000fea0003800000 */
[----:B------:R-:W3:Y:S04]  /*91f0*/  LDG.E R11, desc[UR52][R6.64] ;  /* 0x00000034060b7981 */ /* 0x000ee8000c1e1900 */
[----:B-----5:R-:W3:Y:S02]  /*9200*/  LDG.E R2, desc[UR52][R6.64+0x4] ;  /* 0x0000043406027981 */ /* 0x020ee4000c1e1900 */
[----:B---3--:R-:W-:-:S07]  /*9210*/  IMAD.IADD R2, R2, 0x1, -R11 ;  /* 0x0000000102027824 */ /* 0x008fce00078e0a0b */
.L_x_2003:
[----:B------:R-:W-:Y:S01]  /*9220*/  USHF.R.S32.HI UR14, URZ, 0x1f, UR42 ;  /* 0x0000001f3f0e7899 */ /* 0x000fe2000801142a */
[----:B------:R-:W-:Y:S01]  /*9230*/  @P1 IMAD.HI.U32 R7, R12, R9, RZ ;  /* 0x000000090c071227 */ /* 0x000fe200078e00ff */
[----:B------:R-:W-:Y:S01]  /*9240*/  ULDC.64 UR12, c[0x0][0xb90] ;  /* 0x0002e400000c7ab9 */ /* 0x000fe20000000a00 */
[----:B------:R-:W-:Y:S01]  /*9250*/  USHF.R.S32.HI UR9, URZ, 0x1f, UR4 ;  /* 0x0000001f3f097899 */ /* 0x000fe20008011404 */
[----:B--2---:R-:W0:Y:S01]  /*9260*/  @P1 LDC R42, c[0x0][0xbec] ;  /* 0x0002fb00ff2a1b82 */ /* 0x004e220000000800 */
[----:B------:R-:W-:Y:S01]  /*9270*/  UIMAD UR10, UR14, UR12, URZ ;  /* 0x0000000c0e0a72a4 */ /* 0x000fe2000f8e023f */
[----:B------:R-:W-:Y:S01]  /*9280*/  IMAD.MOV.U32 R6, RZ, RZ, R12 ;  /* 0x000000ffff067224 */ /* 0x000fe200078e000c */
[----:B------:R-:W-:Y:S01]  /*9290*/  UMOV UR8, UR4 ;  /* 0x0000000400087c82 */ /* 0x000fe20008000000 */
[----:B------:R-:W-:Y:S01]  /*92a0*/  @P1 SHF.R.U32.HI R6, RZ, R10, R7 ;  /* 0x0000000aff061219 */ /* 0x000fe20000011607 */
[----:B------:R-:W-:Y:S01]  /*92b0*/  USEL UR41, UR41, URZ, !UP0 ;  /* 0x0000003f29297287 */ /* 0x000fe2000c000000 */
[----:B------:R-:W-:Y:S01]  /*92c0*/  IMAD R7, R152, 0x20, R18 ;  /* 0x0000002098077824 */ /* 0x000fe200078e0212 */
[----:B------:R-:W-:Y:S01]  /*92d0*/  UIMAD.WIDE.U32 UR6, UR42, UR12, UR8 ;  /* 0x0000000c2a0672a5 */ /* 0x000fe2000f8e0008 */
[----:B-----5:R-:W-:Y:S01]  /*92e0*/  IMAD R43, R2, R45, RZ ;  /* 0x0000002d022b7224 */ /* 0x020fe200078e02ff */
[----:B------:R-:W-:Y:S01]  /*92f0*/  UIMAD UR10, UR42, UR13, UR10 ;  /* 0x0000000d2a0a72a4 */ /* 0x000fe2000f8e020a */
[----:B------:R-:W-:Y:S01]  /*9300*/  IMAD.MOV R10, RZ, RZ, -R6 ;  /* 0x000000ffff0a7224 */ /* 0x000fe200078e0a06 */
[----:B------:R-:W-:Y:S01]  /*9310*/  USEL UR40, UR40, URZ, !UP0 ;  /* 0x0000003f28287287 */ /* 0x000fe2000c000000 */
[----:B------:R-:W-:Y:S01]  /*9320*/  IMAD.WIDE R4, R7, 0x2, R4 ;  /* 0x0000000207047825 */ /* 0x000fe200078e0204 */
[----:B------:R-:W-:Y:S01]  /*9330*/  ULDC.64 UR12, c[0x0][0xb98] ;  /* 0x0002e600000c7ab9 */ /* 0x000fe20000000a00 */
[----:B------:R-:W-:-:S02]  /*9340*/  UIADD3 UR7, UR7, UR10, URZ ;  /* 0x0000000a07077290 */ /* 0x000fc4000fffe03f */
[----:B------:R-:W-:Y:S01]  /*9350*/  UIMAD UR8, UR41, UR12, URZ ;  /* 0x0000000c290872a4 */ /* 0x000fe2000f8e023f */
[----:B------:R-:W-:Y:S01]  /*9360*/  IMAD R9, R45, R10, R12 ;  /* 0x0000000a2d097224 */ /* 0x000fe200078e020c */
[----:B------:R-:W-:Y:S01]  /*9370*/  UIMAD.WIDE.U32 UR6, UR40, UR12, UR6 ;  /* 0x0000000c280672a5 */ /* 0x000fe2000f8e0006 */
[----:B------:R-:W-:Y:S01]  /*9380*/  IADD3 R12, P2, R4, 0x1800, RZ ;  /* 0x00001800040c7810 */ /* 0x000fe20007f5e0ff */
[----:B------:R-:W-:Y:S01]  /*9390*/  UIMAD UR8, UR40, UR13, UR8 ;  /* 0x0000000d280872a4 */ /* 0x000fe2000f8e0208 */
[----:B------:R-:W-:Y:S01]  /*93a0*/  SHF.R.S32.HI R10, RZ, 0x1f, R6 ;  /* 0x0000001fff0a7819 */ /* 0x000fe20000011406 */
[----:B------:R-:W-:Y:S01]  /*93b0*/  ULDC.64 UR10, c[0x0][0xb88] ;  /* 0x0002e200000a7ab9 */ /* 0x000fe20000000a00 */
[----:B------:R-:W-:Y:S02]  /*93c0*/  SHF.R.S32.HI R7, RZ, 0x1f, R9 ;  /* 0x0000001fff077819 */ /* 0x000fe40000011409 */
[----:B------:R-:W-:Y:S01]  /*93d0*/  LOP3.LUT R11, R12, 0x180, RZ, 0xc0, !PT ;  /* 0x000001800c0b7812 */ /* 0x000fe200078ec0ff */
[----:B------:R-:W-:Y:S01]  /*93e0*/  IMAD.U32 R13, RZ, RZ, UR8 ;  /* 0x00000008ff0d7e24 */ /* 0x000fe2000f8e00ff */
[----:B------:R-:W-:Y:S01]  /*93f0*/  IADD3 R6, P0, R6, UR6, RZ ;  /* 0x0000000606067c10 */ /* 0x000fe2000ff1e0ff */
[----:B------:R-:W-:Y:S01]  /*9400*/  IMAD R14, R7, UR10, RZ ;  /* 0x0000000a070e7c24 */ /* 0x000fe2000f8e02ff */
[----:B------:R-:W-:-:S02]  /*9410*/  SHF.R.U64 R11, R11, 0x3, RZ ;  /* 0x000000030b0b7819 */ /* 0x000fc400000012ff */
[----:B------:R-:W-:Y:S01]  /*9420*/  IADD3.X R7, R10, UR7, R13, P0, !PT ;  /* 0x000000070a077c10 */ /* 0x000fe200087fe40d */
[----:B------:R-:W-:Y:S01]  /*9430*/  ULDC.64 UR6, c[0x0][0xb50] ;  /* 0x0002d40000067ab9 */ /* 0x000fe20000000a00 */
[----:B------:R-:W-:Y:S01]  /*9440*/  LOP3.LUT R10, R11, R12, RZ, 0x3c, !PT ;  /* 0x0000000c0b0a7212 */ /* 0x000fe200078e3cff */
[C---:B------:R-:W-:Y:S01]  /*9450*/  IMAD R11, R9.reuse, UR11, R14 ;  /* 0x0000000b090b7c24 */ /* 0x040fe2000f8e020e */
[C---:B------:R-:W-:Y:S01]  /*9460*/  IADD3 R33, P6, R4.reuse, 0x3000, RZ ;  /* 0x0000300004217810 */ /* 0x040fe20007fde0ff */
[----:B------:R-:W-:Y:S01]  /*9470*/  IMAD.WIDE.U32 R6, R9, UR10, R6 ;  /* 0x0000000a09067c25 */ /* 0x000fe2000f8e0006 */
[C---:B------:R-:W-:Y:S01]  /*9480*/  IADD3 R25, P5, R4.reuse, 0x4800, RZ ;  /* 0x0000480004197810 */ /* 0x040fe20007fbe0ff */
[----:B------:R-:W-:Y:S01]  /*9490*/  ULDC.64 UR10, c[0x0][0xaa0] ;  /* 0x0002a800000a7ab9 */ /* 0x000fe20000000a00 */
[----:B------:R-:W-:Y:S01]  /*94a0*/  IADD3 R37, P4, R4, 0x6000, RZ ;  /* 0x0000600004257810 */ /* 0x000fe20007f9e0ff */
[----:B------:R-:W-:Y:S01]  /*94b0*/  IMAD.IADD R7, R7, 0x1, R11 ;  /* 0x0000000107077824 */ /* 0x000fe200078e020b */
[C---:B------:R-:W-:Y:S01]  /*94c0*/  LEA R9, P0, R6.reuse, UR6, 0x2 ;  /* 0x0000000606097c11 */ /* 0x040fe2000f8010ff */
[----:B------:R-:W-:Y:S01]  /*94d0*/  VIADD R12, R155, UR43 ;  /* 0x0000002b9b0c7c36 */ /* 0x000fe20008000000 */
[----:B------:R-:W-:Y:S01]  /*94e0*/  LOP3.LUT R32, R33, 0x180, RZ, 0xc0, !PT ;  /* 0x0000018021207812 */ /* 0x000fe200078ec0ff */
[----:B------:R-:W-:Y:S01]  /*94f0*/  IMAD.X R11, RZ, RZ, R5, P2 ;  /* 0x000000ffff0b7224 */ /* 0x000fe200010e0605 */
[----:B------:R-:W-:Y:S01]  /*9500*/  LEA.HI.X R6, R6, UR7, R7, 0x2, P0 ;  /* 0x0000000706067c11 */ /* 0x000fe200080f1407 */
[----:B------:R-:W-:Y:S01]  /*9510*/  SHFL.IDX PT, R20, R9, RZ, 0x1c1f ;  /* 0x001c1fff09147589 */ /* 0x000fe200000e0000 */
[----:B------:R-:W-:Y:S01]  /*9520*/  LOP3.LUT P0, RZ, R153, 0x3, RZ, 0xc0, !PT ;  /* 0x0000000399ff7812 */ /* 0x000fe2000780c0ff */
[----:B------:R-:W-:Y:S01]  /*9530*/  VIADD R2, R12, 0x8 ;  /* 0x000000080c027836 */ /* 0x000fe20000000000 */
[----:B------:R-:W-:Y:S01]  /*9540*/  IADD3 R7, P3, R4, 0x7800, RZ ;  /* 0x0000780004077810 */ /* 0x000fe20007f7e0ff */
[----:B------:R-:W1:Y:S01]  /*9550*/  SHFL.IDX PT, R21, R6, RZ, 0x1c1f ;  /* 0x001c1fff06157589 */ /* 0x000e6200000e0000 */
[----:B------:R-:W-:-:S02]  /*9560*/  ISETP.GE.OR P2, PT, R12, R43, P0 ;  /* 0x0000002b0c00720c */ /* 0x000fc40000746670 */
[----:B------:R-:W-:Y:S01]  /*9570*/  ISETP.GE.OR P0, PT, R2, R43, P0 ;  /* 0x0000002b0200720c */ /* 0x000fe20000706670 */
[----:B------:R-:W-:Y:S01]  /*9580*/  SHFL.IDX PT, R40, R9, 0x1, 0x1c1f ;  /* 0x003c1f0009287f89 */ /* 0x000fe200000e0000 */
[----:B------:R-:W-:Y:S01]  /*9590*/  LOP3.LUT R2, R7, 0x180, RZ, 0xc0, !PT ;  /* 0x0000018007027812 */ /* 0x000fe200078ec0ff */
[----:B------:R-:W-:Y:S01]  /*95a0*/  UIMAD UR8, UR9, UR10, URZ ;  /* 0x0000000a090872a4 */ /* 0x000fe2000f8e023f */
[----:B------:R-:W-:Y:S01]  /*95b0*/  LOP3.LUT R24, R25, 0x180, RZ, 0xc0, !PT ;  /* 0x0000018019187812 */ /* 0x000fe200078ec0ff */
[----:B------:R-:W2:Y:S01]  /*95c0*/  SHFL.IDX PT, R41, R6, 0x1, 0x1c1f ;  /* 0x003c1f0006297f89 */ /* 0x000ea200000e0000 */
[----:B------:R-:W-:Y:S02]  /*95d0*/  LOP3.LUT R36, R37, 0x180, RZ, 0xc0, !PT ;  /* 0x0000018025247812 */ /* 0x000fe400078ec0ff */
[----:B------:R-:W-:Y:S01]  /*95e0*/  LOP3.LUT R13, R4, 0x180, RZ, 0xc0, !PT ;  /* 0x00000180040d7812 */ /* 0x000fe200078ec0ff */
[----:B------:R-:W-:Y:S01]  /*95f0*/  UIMAD.WIDE.U32 UR6, UR4, UR10, URZ ;  /* 0x0000000a040672a5 */ /* 0x000fe2000f8e003f */
[----:B------:R-:W-:Y:S01]  /*9600*/  SHF.R.U64 R2, R2, 0x3, RZ ;  /* 0x0000000302027819 */ /* 0x000fe200000012ff */
[----:B------:R-:W-:Y:S01]  /*9610*/  UIMAD UR8, UR4, UR11, UR8 ;  /* 0x0000000b040872a4 */ /* 0x000fe2000f8e0208 */
[----:B------:R-:W-:Y:S01]  /*9620*/  SHF.R.U64 R32, R32, 0x3, RZ ;  /* 0x0000000320207819 */ /* 0x000fe200000012ff */
[----:B------:R-:W-:Y:S01]  /*9630*/  IMAD.X R29, RZ, RZ, R5, P3 ;  /* 0x000000ffff1d7224 */ /* 0x000fe200018e0605 */
[----:B------:R-:W-:Y:S01]  /*9640*/  SHF.R.U64 R24, R24, 0x3, RZ ;  /* 0x0000000318187819 */ /* 0x000fe200000012ff */
[----:B------:R-:W-:Y:S01]  /*9650*/  ULDC.64 UR10, c[0x0][0xae8] ;  /* 0x0002ba00000a7ab9 */ /* 0x000fe20000000a00 */
[----:B------:R-:W-:-:S02]  /*9660*/  SHF.R.U64 R36, R36, 0x3, RZ ;  /* 0x0000000324247819 */ /* 0x000fc400000012ff */
[----:B------:R-:W-:Y:S02]  /*9670*/  SHF.R.U64 R13, R13, 0x3, RZ ;  /* 0x000000030d0d7819 */ /* 0x000fe400000012ff */
[----:B------:R-:W-:Y:S01]  /*9680*/  LOP3.LUT R28, R2, R7, RZ, 0x3c, !PT ;  /* 0x00000007021c7212 */ /* 0x000fe200078e3cff */
[----:B-1----:R1:W-:Y:S01]  /*9690*/  @!P2 ST.E desc[UR52][R20.64], R3 ;  /* 0x000000031400a985 */ /* 0x0023e2000c101934 */
[----:B------:R-:W-:Y:S01]  /*96a0*/  IMAD R2, R23, 0x60, R152 ;  /* 0x0000006017027824 */ /* 0x000fe200078e0298 */
[----:B------:R-:W-:Y:S01]  /*96b0*/  LOP3.LUT R32, R32, R33, RZ, 0x3c, !PT ;  /* 0x0000002120207212 */ /* 0x000fe200078e3cff */
[----:B------:R-:W-:Y:S01]  /*96c0*/  UIADD3 UR7, UR7, UR8, URZ ;  /* 0x0000000807077290 */ /* 0x000fe2000fffe03f */
[----:B------:R-:W-:Y:S01]  /*96d0*/  LOP3.LUT R24, R24, R25, RZ, 0x3c, !PT ;  /* 0x0000001918187212 */ /* 0x000fe200078e3cff */
[----:B------:R-:W-:Y:S01]  /*96e0*/  UIMAD UR4, UR14, UR10, URZ ;  /* 0x0000000a0e0472a4 */ /* 0x000fe2000f8e023f */
[----:B------:R-:W-:Y:S01]  /*96f0*/  LOP3.LUT R36, R36, R37, RZ, 0x3c, !PT ;  /* 0x0000002524247212 */ /* 0x000fe200078e3cff */
[--C-:B------:R-:W-:Y:S01]  /*9700*/  IMAD.X R33, RZ, RZ, R5.reuse, P6 ;  /* 0x000000ffff217224 */ /* 0x100fe200030e0605 */
[----:B------:R-:W-:Y:S01]  /*9710*/  LOP3.LUT R12, R13, R4, RZ, 0x3c, !PT ;  /* 0x000000040d0c7212 */ /* 0x000fe200078e3cff */
[--C-:B------:R-:W-:Y:S01]  /*9720*/  IMAD.X R25, RZ, RZ, R5.reuse, P5 ;  /* 0x000000ffff197224 */ /* 0x100fe200028e0605 */
[----:B--2---:R2:W-:Y:S01]  /*9730*/  @!P0 ST.E desc[UR52][R40.64], R8 ;  /* 0x0000000828008985 */ /* 0x0045e2000c101934 */
[--C-:B------:R-:W-:Y:S01]  /*9740*/  IMAD.X R37, RZ, RZ, R5.reuse, P4 ;  /* 0x000000ffff257224 */ /* 0x100fe200020e0605 */
[----:B-1----:R-:W1:Y:S01]  /*9750*/  @P1 LDC R3, c[0x0][0xbf0] ;  /* 0x0002fc00ff031b82 */ /* 0x002e620000000800 */
[----:B------:R-:W-:Y:S01]  /*9760*/  IMAD.MOV.U32 R13, RZ, RZ, R5 ;  /* 0x000000ffff0d7224 */ /* 0x000fe200078e0005 */
[----:B------:R-:W-:Y:S01]  /*9770*/  UIMAD UR4, UR42, UR11, UR4 ;  /* 0x0000000b2a0472a4 */ /* 0x000fe2000f8e0204 */
[----:B------:R3:W5:Y:S01]  /*9780*/  LD.E.128 R4, desc[UR52][R10.64] ;  /* 0x000000340a047980 */ /* 0x000762000c101d00 */
[----:B------:R-:W-:Y:S01]  /*9790*/  UIMAD.WIDE.U32 UR6, UR42, UR10, UR6 ;  /* 0x0000000a2a0672a5 */ /* 0x000fe2000f8e0006 */
[----:B------:R-:W-:-:S02]  /*97a0*/  ULDC.64 UR8, c[0x0][0xaf0] ;  /* 0x0002bc0000087ab9 */ /* 0x000fc40000000a00 */
[----:B------:R-:W5:Y:S01]  /*97b0*/  LD.E.128 R12, desc[UR52][R12.64] ;  /* 0x000000340c0c7980 */ /* 0x000f62000c101d00 */
[----:B------:R-:W-:-:S03]  /*97c0*/  UIADD3 UR7, UR7, UR4, URZ ;  /* 0x0000000407077290 */ /* 0x000fc6000fffe03f */
[----:B------:R-:W5:Y:S01]  /*97d0*/  LD.E.128 R32, desc[UR52][R32.64] ;  /* 0x0000003420207980 */ /* 0x000f62000c101d00 */
[----:B---3--:R-:W-:Y:S01]  /*97e0*/  VIADD R11, R2, UR43 ;  /* 0x0000002b020b7c36 */ /* 0x008fe20008000000 */
[----:B------:R-:W-:Y:S02]  /*97f0*/  UIMAD UR4, UR41, UR8, URZ ;  /* 0x00000008290472a4 */ /* 0x000fe4000f8e023f */
[----:B------:R-:W5:Y:S01]  /*9800*/  LD.E.128 R24, desc[UR52][R24.64] ;  /* 0x0000003418187980 */ /* 0x000f62000c101d00 */
[----:B0-----:R-:W-:Y:S01]  /*9810*/  @P1 IMAD.HI.U32 R2, R11, R42, RZ ;  /* 0x0000002a0b021227 */ /* 0x001fe200078e00ff */
[----:B------:R-:W-:Y:S02]  /*9820*/  UIMAD UR4, UR40, UR9, UR4 ;  /* 0x00000009280472a4 */ /* 0x000fe4000f8e0204 */
[----:B------:R-:W5:Y:S01]  /*9830*/  LD.E.128 R36, desc[UR52][R36.64] ;  /* 0x0000003424247980 */ /* 0x000f62000c101d00 */
[----:B------:R-:W-:Y:S01]  /*9840*/  IMAD.MOV.U32 R9, RZ, RZ, R11 ;  /* 0x000000ffff097224 */ /* 0x000fe200078e000b */
[----:B------:R-:W-:-:S02]  /*9850*/  UIMAD.WIDE.U32 UR6, UR40, UR8, UR6 ;  /* 0x00000008280672a5 */ /* 0x000fc4000f8e0006 */
[----:B------:R-:W5:Y:S01]  /*9860*/  LD.E.128 R28, desc[UR52][R28.64] ;  /* 0x000000341c1c7980 */ /* 0x000f62000c101d00 */
[----:B-1----:R-:W-:Y:S01]  /*9870*/  @P1 SHF.R.U32.HI R9, RZ, R3, R2 ;  /* 0x00000003ff091219 */ /* 0x002fe20000011602 */
[----:B------:R-:W-:Y:S01]  /*9880*/  ULDC.64 UR8, c[0x0][0xae0] ;  /* 0x0002b80000087ab9 */ /* 0x000fe20000000a00 */
[----:B------:R-:W-:Y:S01]  /*9890*/  UIADD3 UR4, UR7, UR4, URZ ;  /* 0x0000000407047290 */ /* 0x000fe2000fffe03f */
[----:B------:R-:W-:Y:S01]  /*98a0*/  @!PT LDS RZ, [RZ] ;  /* 0x00000000fffff984 */ /* 0x000fe20000000800 */
[----:B------:R-:W-:Y:S01]  /*98b0*/  @!PT LDS RZ, [RZ] ;  /* 0x00000000fffff984 */ /* 0x000fe20000000800 */
[----:B------:R-:W-:Y:S01]  /*98c0*/  @!PT LDS RZ, [RZ] ;  /* 0x00000000fffff984 */ /* 0x000fe20000000800 */
[----:B------:R-:W-:Y:S01]  /*98d0*/  @!PT LDS RZ, [RZ] ;  /* 0x00000000fffff984 */ /* 0x000fe20000000800 */
[----:B------:R0:W-:Y:S06]  /*98e0*/  MEMBAR.ALL.CTA ;  /* 0x0000000000007992 */ /* 0x0001ec0000008000 */
[----:B0-----:R-:W0:Y:S01]  /*98f0*/  FENCE.VIEW.ASYNC.S ;  /* 0x00000000000073c6 */ /* 0x001e220000000000 */
[--C-:B--2---:R-:W-:Y:S01]  /*9900*/  SHF.R.S32.HI R8, RZ, 0x1f, R9.reuse ;  /* 0x0000001fff087819 */ /* 0x104fe20000011409 */
[----:B------:R-:W-:-:S02]  /*9910*/  IMAD.MOV R10, RZ, RZ, -R9 ;  /* 0x000000ffff0a7224 */ /* 0x000fc400078e0a09 */
[----:B------:R-:W-:Y:S02]  /*9920*/  IMAD.U32 R3, RZ, RZ, UR7 ;  /* 0x00000007ff037e24 */ /* 0x000fe4000f8e00ff */
[----:B------:R-:W-:Y:S02]  /*9930*/  IMAD R8, R8, UR8, RZ ;  /* 0x0000000808087c24 */ /* 0x000fe4000f8e02ff */
[----:B------:R-:W-:Y:S02]  /*9940*/  IMAD R11, R45, R10, R11 ;  /* 0x0000000a2d0b7224 */ /* 0x000fe400078e020b */
[----:B------:R-:W-:Y:S01]  /*9950*/  IMAD.U32 R2, RZ, RZ, UR6 ;  /* 0x00000006ff027e24 */ /* 0x000fe2000f8e00ff */
[----:B------:R-:W-:Y:S01]  /*9960*/  ULDC.64 UR6, c[0x0][0xad8] ;  /* 0x0002b60000067ab9 */ /* 0x000fe20000000a00 */
[----:B------:R-:W-:Y:S02]  /*9970*/  IMAD.U32 R3, RZ, RZ, UR4 ;  /* 0x00000004ff037e24 */ /* 0x000fe4000f8e00ff */
        /* <DEDUP_REMOVED lines=33> */
.L_x_2005:
[----:B------:R-:W-:Y:S05]  /*9b90*/  BSYNC B1 ;  /* 0x0000000000017941 */ /* 0x000fea0003800000 */
.L_x_2004:
        /* <DEDUP_REMOVED lines=8> */
[C---:B-1-3--:R-:W-:Y:S02]  /*9c20*/  @!P2 LEA R10, P0, R19.reuse, R8, 0x1 ;  /* 0x00000008130aa211 */ /* 0x04afe400078008ff */
[----:B--2---:R-:W-:Y:S02]  /*9c30*/  @!P1 IMAD.WIDE R2, R18, 0x2, R8 ;  /* 0x0000000212029825 */ /* 0x004fe400078e0208 */
[----:B------:R-:W-:Y:S02]  /*9c40*/  @!P2 LEA.HI.X R11, R19, R9, R44, 0x1, P0 ;  /* 0x00000009130ba211 */ /* 0x000fe400000f0c2c */
[----:B------:R-:W-:Y:S01]  /*9c50*/  ISETP.GE.AND P0, PT, R22, UR4, PT ;  /* 0x0000000416007c0c */ /* 0x000fe2000bf06270 */
[----:B-----5:R0:W-:Y:S04]  /*9c60*/  @!P1 ST.E.128 desc[UR52][R2.64], R4 ;  /* 0x0000000402009985 */ /* 0x0201e8000c101d34 */
[----:B------:R0:W-:Y:S08]  /*9c70*/  @!P2 ST.E.128 desc[UR52][R10.64], R24 ;  /* 0x000000180a00a985 */ /* 0x0001f0000c101d34 */
[----:B------:R-:W-:Y:S05]  /*9c80*/  @P0 BRA `(.L_x_2006) ;  /* 0x0000000800900947 */ /* 0x000fea0003800000 */
[----:B0-----:R-:W-:-:S04]  /*9c90*/  LEA R2, P0, R22, R8, 0x1 ;  /* 0x0000000816027211 */ /* 0x001fc800078008ff */
[----:B------:R-:W-:-:S05]  /*9ca0*/  LEA.HI.X R3, R22, R9, R157, 0x1, P0 ;  /* 0x0000000916037211 */ /* 0x000fca00000f0c9d */
[----:B------:R4:W-:Y:S01]  /*9cb0*/  ST.E.128 desc[UR52][R2.64], R28 ;  /* 0x0000001c02007985 */ /* 0x0009e2000c101d34 */
[----:B------:R-:W-:Y:S05]  /*9cc0*/  BRA `(.L_x_2006) ;  /* 0x0000000800807947 */ /* 0x000fea0003800000 */
.L_x_2002:
        /* <DEDUP_REMOVED lines=35> */
.L_x_2007:
[----:B------:R-:W-:Y:S01]  /*9f00*/  USEL UR40, UR40, URZ, !UP0 ;  /* 0x0000003f28287287 */ /* 0x000fe2000c000000 */
[----:B------:R-:W-:Y:S01]  /*9f10*/  BSSY B1, `(.L_x_2008) ;  /* 0x000002c000017945 */ /* 0x000fe20003800000 */
[----:B------:R-:W-:-:S03]  /*9f20*/  USEL UR41, UR41, URZ, !UP0 ;  /* 0x0000003f29297287 */ /* 0x000fc6000c000000 */
[----:B------:R-:W-:Y:S09]  /*9f30*/  @P1 BRA `(.L_x_2009) ;  /* 0x0000000000a41947 */ /* 0x000ff20003800000 */
        /* <DEDUP_REMOVED lines=41> */
.L_x_2009:
[----:B------:R-:W-:Y:S05]  /*a1d0*/  BSYNC B1 ;  /* 0x0000000000017941 */ /* 0x000fea0003800000 */
.L_x_2008:
        /* <DEDUP_REMOVED lines=61> */
.L_x_2011:
[----:B------:R-:W-:Y:S05]  /*a5b0*/  BSYNC B1 ;  /* 0x0000000000017941 */ /* 0x000fea0003800000 */
.L_x_2010:
        /* <DEDUP_REMOVED lines=17> */
.L_x_2006:
[----:B------:R-:W-:Y:S05]  /*a6d0*/  BSYNC B0 ;  /* 0x0000000000007941 */ /* 0x000fea0003800000 */
.L_x_2001:
[----:B------:R-:W-:Y:S02]  /*a6e0*/  ULDC UR4, c[0x0][0xc3c] ;  /* 0x00030f0000047ab9 */ /* 0x000fe40000000800 */
[----:B------:R-:W-:-:S13]  /*a6f0*/  ISETP.GE.AND P0, PT, R47, UR4, PT ;  /* 0x000000042f007c0c */ /* 0x000fda000bf06270 */
[----:B------:R-:W-:Y:S05]  /*a700*/  @!P0 BRA `(.L_x_2012) ;  /* 0xffffff6400788947 */ /* 0x000fea000383ffff */
[----:B------:R-:W-:Y:S05]  /*a710*/  EXIT ;  /* 0x000000000000794d */ /* 0x000fea0003800000 */
.L_x_1959:
        /* <DEDUP_REMOVED lines=55> */
.L_x_2018:
        /* <DEDUP_REMOVED lines=12> */
.L_x_2017:
[----:B------:R-:W-:Y:S05]  /*ab50*/  BSYNC B0 ;  /* 0x0000000000007941 */ /* 0x000fea0003800000 */
.L_x_2016:
        /* <DEDUP_REMOVED lines=21> */
.L_x_2014:
[----:B------:R-:W-:-:S04]  /*acb0*/  IMAD.IADD R14, R6, 0x1, -R3 ;  /* 0x00000001060e7824 */ /* 0x000fc800078e0a03 */
[----:B------:R-:W-:-:S05]  /*acc0*/  IMAD R2, R10, R9, R14 ;  /* 0x000000090a027224 */ /* 0x000fca00078e020e */
[----:B------:R-:W-:-:S13]  /*acd0*/  ISETP.GT.AND P0, PT, R2, R7, PT ;  /* 0x000000070200720c */ /* 0x000fda0003f04270 */
[----:B------:R-:W-:Y:S02]  /*ace0*/  VOTEU.ANY UR7, UPT, !P0 ;  /* 0x0000000000077886 */ /* 0x000fe400040e0100 */
[----:B------:R-:W-:-:S04]  /*acf0*/  UPOPC UR6, UR7 ;  /* 0x00000007000672bf */ /* 0x000fc80008000000 */
[----:B------:R-:W-:-:S03]  /*ad00*/  UIADD3 UR40, UR6, UR4, URZ ;  /* 0x0000000406287290 */ /* 0x000fc6000fffe03f */
[----:B------:R-:W-:Y:S02]  /*ad10*/  ULDC.64 UR4, c[0x0][0xc90] ;  /* 0x0003240000047ab9 */ /* 0x000fe40000000a00 */
[----:B------:R-:W-:-:S06]  /*ad20*/  UIMAD.WIDE UR4, UR40, 0x4, UR4 ;  /* 0x00000004280478a5 */ /* 0x000fcc000f8e0204 */
[----:B------:R-:W-:Y:S02]  /*ad30*/  IMAD.U32 R2, RZ, RZ, UR4 ;  /* 0x00000004ff027e24 */ /* 0x000fe4000f8e00ff */
[----:B------:R-:W-:-:S05]  /*ad40*/  IMAD.U32 R3, RZ, RZ, UR5 ;  /* 0x00000005ff037e24 */ /* 0x000fca000f8e00ff */
[----:B------:R-:W2:Y:S01]  /*ad50*/  LDG.E R8, desc[UR52][R2.64] ;  /* 0x0000003402087981 */ /* 0x000ea2000c1e1900 */
[----:B------:R-:W-:Y:S01]  /*ad60*/  IMAD.U32 R15, RZ, RZ, UR6 ;  /* 0x00000006ff0f7e24 */ /* 0x000fe2000f8e00ff */
[----:B------:R-:W-:-:S04]  /*ad70*/  ISETP.NE.AND P0, PT, RZ, UR7, PT ;  /* 0x00000007ff007c0c */ /* 0x000fc8000bf05270 */
        /* <DEDUP_REMOVED lines=9> */
[----:B------:R-:W-:-:S06]  /*ae10*/  UIADD3 UR4, UR6, -0x1, URZ ;  /* 0xffffffff06047890 */ /* 0x000fcc000fffe03f */
[----:B------:R-:W-:-:S05]  /*ae20*/  IMAD.U32 R13, RZ, RZ, UR4 ;  /* 0x00000004ff0d7e24 */ /* 0x000fca000f8e00ff */
[----:B------:R0:W1:Y:S02]  /*ae30*/  SHFL.IDX PT, R16, R10, R13, 0x1f ;  /* 0x00001f0d0a107589 */ /* 0x00006400000e0000 */
.L_x_2019:
[----:B-1----:R-:W-:Y:S01]  /*ae40*/  IMAD R16, R16, R9, R14 ;  /* 0x0000000910107224 */ /* 0x002fe200078e020e */
[----:B------:R-:W-:Y:S01]  /*ae50*/  IABS R12, R6 ;  /* 0x00000006000c7213 */ /* 0x000fe20000000000 */
[----:B------:R-:W-:Y:S02]  /*ae60*/  IMAD.MOV.U32 R2, RZ, RZ, R17 ;  /* 0x000000ffff027224 */ /* 0x000fe400078e0011 */
[----:B------:R-:W-:Y:S02]  /*ae70*/  IMAD.IADD R7, R7, 0x1, -R16 ;  /* 0x0000000107077824 */ /* 0x000fe400078e0a10 */
[----:B0-----:R-:W-:Y:S02]  /*ae80*/  IMAD R13, R2, R11, RZ ;  /* 0x0000000b020d7224 */ /* 0x001fe400078e02ff */
        /* <DEDUP_REMOVED lines=16> */
[----:B------:R-:W-:Y:S01]  /*af90*/  @!P2 IMAD.MOV R2, RZ, RZ, -R2 ;  /* 0x000000ffff02a224 */ /* 0x000fe200078e0a02 */
[----:B------:R-:W-:-:S05]  /*afa0*/  @!P1 LOP3.LUT R2, RZ, R6, RZ, 0x33, !PT ;  /* 0x00000006ff029212 */ /* 0x000fca00078e33ff */
[----:B------:R-:W-:Y:S02]  /*afb0*/  IMAD R10, R8, R2, RZ ;  /* 0x00000002080a7224 */ /* 0x000fe400078e02ff */
[----:B------:R-:W-:Y:S02]  /*afc0*/  IMAD.MOV R2, RZ, RZ, -R2 ;  /* 0x000000ffff027224 */ /* 0x000fe400078e0a02 */
[----:B------:R-:W-:Y:S02]  /*afd0*/  IMAD.MOV R3, RZ, RZ, -R10 ;  /* 0x000000ffff037224 */ /* 0x000fe400078e0a0a */
[----:B------:R-:W-:-:S03]  /*afe0*/  IMAD R15, R6, R2, R7 ;  /* 0x00000002060f7224 */ /* 0x000fc600078e0207 */
[----:B------:R-:W-:Y:S02]  /*aff0*/  VIADDMNMX R8, R3, R9, R8, PT ;  /* 0x0000000903087246 */ /* 0x000fe40003800108 */
[----:B------:R-:W-:Y:S02]  /*b000*/  IABS R13, R15 ;  /* 0x0000000f000d7213 */ /* 0x000fe40000000000 */
[-C--:B------:R-:W-:Y:S02]  /*b010*/  IABS R9, R8.reuse ;  /* 0x0000000800097213 */ /* 0x080fe40000000000 */
[----:B------:R-:W-:Y:S02]  /*b020*/  IABS R6, R8 ;  /* 0x0000000800067213 */ /* 0x000fe40000000000 */
[----:B------:R-:W0:Y:S03]  /*b030*/  I2F.RP R11, R9 ;  /* 0x00000009000b7306 */ /* 0x000e260000209400 */
[----:B------:R-:W-:-:S05]  /*b040*/  IMAD.MOV R6, RZ, RZ, -R6 ;  /* 0x000000ffff067224 */ /* 0x000fca00078e0a06 */
[----:B0-----:R-:W0:Y:S02]  /*b050*/  MUFU.RCP R11, R11 ;  /* 0x0000000b000b7308 */ /* 0x001e240000001000 */
[----:B0-----:R-:W-:-:S06]  /*b060*/  VIADD R3, R11, 0xffffffe ;  /* 0x0ffffffe0b037836 */ /* 0x001fcc0000000000 */
[----:B------:R-:W0:Y:S02]  /*b070*/  F2I.FTZ.U32.TRUNC.NTZ R3, R3 ;  /* 0x0000000300037305 */ /* 0x000e24000021f000 */
[----:B0-----:R-:W-:-:S04]  /*b080*/  IMAD.MOV R12, RZ, RZ, -R3 ;  /* 0x000000ffff0c7224 */ /* 0x001fc800078e0a03 */
[----:B------:R-:W-:-:S04]  /*b090*/  IMAD.MOV.U32 R2, RZ, RZ, R12 ;  /* 0x000000ffff027224 */ /* 0x000fc800078e000c */
[----:B------:R-:W-:Y:S02]  /*b0a0*/  IMAD R7, R2, R9, RZ ;  /* 0x0000000902077224 */ /* 0x000fe400078e02ff */
[----:B------:R-:W-:-:S04]  /*b0b0*/  IMAD.MOV.U32 R2, RZ, RZ, RZ ;  /* 0x000000ffff027224 */ /* 0x000fc800078e00ff */
[----:B------:R-:W-:Y:S01]  /*b0c0*/  IMAD.HI.U32 R2, R3, R7, R2 ;  /* 0x0000000703027227 */ /* 0x000fe200078e0002 */
[----:B------:R-:W-:-:S04]  /*b0d0*/  LOP3.LUT R3, R15, R8, RZ, 0x3c, !PT ;  /* 0x000000080f037212 */ /* 0x000fc800078e3cff */
[----:B------:R-:W-:Y:S01]  /*b0e0*/  ISETP.GE.AND P2, PT, R3, RZ, PT ;  /* 0x000000ff0300720c */ /* 0x000fe20003f46270 */
[----:B------:R-:W-:-:S04]  /*b0f0*/  IMAD.HI.U32 R2, R2, R13, RZ ;  /* 0x0000000d02027227 */ /* 0x000fc800078e00ff */
[----:B------:R-:W-:Y:S02]  /*b100*/  IMAD R6, R2, R6, R13 ;  /* 0x0000000602067224 */ /* 0x000fe400078e020d */
[----:B------:R-:W-:-:S03]  /*b110*/  IMAD.IADD R3, R15, 0x1, R10 ;  /* 0x000000010f037824 */ /* 0x000fc600078e020a */
[----:B------:R-:W-:-:S13]  /*b120*/  ISETP.GT.U32.AND P1, PT, R9, R6, PT ;  /* 0x000000060900720c */ /* 0x000fda0003f24070 */
[----:B------:R-:W-:Y:S02]  /*b130*/  @!P1 IMAD.IADD R6, R6, 0x1, -R9 ;  /* 0x0000000106069824 */ /* 0x000fe400078e0a09 */
[----:B------:R-:W-:Y:S01]  /*b140*/  @!P1 VIADD R2, R2, 0x1 ;  /* 0x0000000102029836 */ /* 0x000fe20000000000 */
[----:B------:R-:W-:Y:S02]  /*b150*/  ISETP.NE.AND P1, PT, R8, RZ, PT ;  /* 0x000000ff0800720c */ /* 0x000fe40003f25270 */
[----:B------:R-:W-:-:S13]  /*b160*/  ISETP.GE.U32.AND P0, PT, R6, R9, PT ;  /* 0x000000090600720c */ /* 0x000fda0003f06070 */
[----:B------:R-:W-:-:S04]  /*b170*/  @P0 VIADD R2, R2, 0x1 ;  /* 0x0000000102020836 */ /* 0x000fc80000000000 */
[----:B------:R-:W-:Y:S01]  /*b180*/  @!P2 IMAD.MOV R2, RZ, RZ, -R2 ;  /* 0x000000ffff02a224 */ /* 0x000fe200078e0a02 */
[----:B------:R-:W-:Y:S01]  /*b190*/  @!P1 LOP3.LUT R2, RZ, R8, RZ, 0x33, !PT ;  /* 0x00000008ff029212 */ /* 0x000fe200078e33ff */
[----:B------:R-:W-:-:S03]  /*b1a0*/  IMAD.MOV R8, RZ, RZ, -R8 ;  /* 0x000000ffff087224 */ /* 0x000fc600078e0a08 */
[----:B------:R-:W-:Y:S01]  /*b1b0*/  LOP3.LUT R17, RZ, R2, RZ, 0x33, !PT ;  /* 0x00000002ff117212 */ /* 0x000fe200078e33ff */
[----:B------:R-:W-:-:S04]  /*b1c0*/  IMAD R18, R2, R8, R3 ;  /* 0x0000000802127224 */ /* 0x000fc800078e0203 */
[----:B------:R-:W-:Y:S01]  /*b1d0*/  IMAD.IADD R17, R4, 0x1, R17 ;  /* 0x0000000104117824 */ /* 0x000fe200078e0211 */
[----:B------:R-:W-:Y:S06]  /*b1e0*/  BRA `(.L_x_2020) ;  /* 0x0000000000107947 */ /* 0x000fec0003800000 */
.L_x_2015:
[----:B------:R-:W-:Y:S01]  /*b1f0*/  IMAD.MOV.U32 R16, RZ, RZ, R7 ;  /* 0x000000ffff107224 */ /* 0x000fe200078e0007 */
[----:B------:R-:W-:Y:S01]  /*b200*/  ULDC UR40, c[0x0][0xc3c] ;  /* 0x00030f0000287ab9 */ /* 0x000fe20000000800 */
[----:B------:R-:W-:Y:S02]  /*b210*/  IMAD.MOV.U32 R17, RZ, RZ, RZ ;  /* 0x000000ffff117224 */ /* 0x000fe400078e00ff */
[----:B------:R-:W-:-:S07]  /*b220*/  IMAD.MOV.U32 R18, RZ, RZ, RZ ;  /* 0x000000ffff127224 */ /* 0x000fce00078e00ff */
.L_x_2020:
[----:B------:R-:W-:Y:S01]  /*b230*/  ISETP.NE.AND P0, PT, R5, RZ, PT ;  /* 0x000000ff0500720c */ /* 0x000fe20003f05270 */
[----:B------:R-:W-:-:S12]  /*b240*/  IMAD.U32 R19, RZ, RZ, UR40 ;  /* 0x00000028ff137e24 */ /* 0x000fd8000f8e00ff */
[----:B------:R-:W0:Y:S01]  /*b250*/  @!P0 S2R R3, SR_CgaCtaId ;  /* 0x0000000000038919 */ /* 0x000e220000008800 */
[----:B------:R-:W-:-:S04]  /*b260*/  @!P0 MOV R2, 0x400 ;  /* 0x0000040000028802 */ /* 0x000fc80000000f00 */
[----:B0-----:R-:W-:-:S05]  /*b270*/  @!P0 LEA R2, R3, R2, 0x18 ;  /* 0x0000000203028211 */ /* 0x001fca00078ec0ff */
[----:B------:R0:W-:Y:S01]  /*b280*/  @!P0 STS.128 [R2+0x19cd0], R16 ;  /* 0x019cd01002008388 */ /* 0x0001e20000000c00 */
[----:B------:R-:W-:Y:S06]  /*b290*/  BAR.ARV 0x5, 0x200 ;  /* 0x0148000000007b1d */ /* 0x000fec0000002000 */
.L_x_2013:
        /* <DEDUP_REMOVED lines=46> */
[----:B------:R0:W-:Y:S01]  /*b580*/  STL [R1+0x4], R4 ;  /* 0x0000040401007387 */ /* 0x0001e20000100800 */
[----:B------:R-:W-:Y:S01]  /*b590*/  LOP3.LUT R3, R28, 0x20, RZ, 0xfc, !PT ;  /* 0x000000201c037812 */ /* 0x000fe200078efcff */
[----:B-1----:R-:W-:Y:S01]  /*b5a0*/  IMAD.SHL.U32 R0, R10, 0x40, RZ ;  /* 0x000000400a007824 */ /* 0x002fe200078e00ff */
[----:B------:R-:W-:Y:S01]  /*b5b0*/  SEL R2, R2, 0xffffffc0, !P0 ;  /* 0xffffffc002027807 */ /* 0x000fe20004000000 */
[----:B------:R0:W-:Y:S01]  /*b5c0*/  STL [R1], R6 ;  /* 0x0000000601007387 */ /* 0x0001e20000100800 */
[----:B------:R-:W-:-:S02]  /*b5d0*/  LOP3.LUT R2, R28, 0x40, RZ, 0xfc, !PT ;  /* 0x000000401c027812 */ /* 0x000fc400078efcff */
[----:B------:R-:W-:Y:S01]  /*b5e0*/  LOP3.LUT R5, R0, 0x40, RZ, 0xc0, !PT ;  /* 0x0000004000057812 */ /* 0x000fe200078ec0ff */
[----:B------:R0:W-:Y:S01]  /*b5f0*/  STL [R1+0x18], RZ ;  /* 0x000018ff01007387 */ /* 0x0001e20000100800 */
[----:B------:R-:W-:-:S04]  /*b600*/  SHF.R.U32.HI R0, RZ, 0x1, R8 ;  /* 0x00000001ff007819 */ /* 0x000fc80000011608 */
[----:B------:R-:W-:Y:S01]  /*b610*/  LOP3.LUT R0, R0, R5, RZ, 0xfc, !PT ;  /* 0x0000000500007212 */ /* 0x000fe200078efcff */
[----:B------:R-:W-:-:S05]  /*b620*/  IMAD.IADD R0, R22, 0x1, R4 ;  /* 0x0000000116007824 */ /* 0x000fca00078e0204 */
[----:B------:R0:W-:Y:S02]  /*b630*/  STL [R1+0x10], R0 ;  /* 0x0000100001007387 */ /* 0x0001e40000100800 */
.L_x_2096:
[----:B------:R-:W-:Y:S01]  /*b640*/  ULDC.64 UR4, c[0x0][0xc88] ;  /* 0x0003220000047ab9 */ /* 0x000fe20000000a00 */
[----:B------:R-:W-:Y:S01]  /*b650*/  ULDC.64 UR6, c[0x0][0xa18] ;  /* 0x0002860000067ab9 */ /* 0x000fe20000000a00 */
[----:B------:R-:W-:Y:S01]  /*b660*/  UIMAD.WIDE UR4, UR40, 0x4, UR4 ;  /* 0x00000004280478a5 */ /* 0x000fe2000f8e0204 */
[----:B------:R-:W-:-:S05]  /*b670*/  ULDC.64 UR8, c[0x0][0xa00] ;  /* 0x0002800000087ab9 */ /* 0x000fca0000000a00 */
[----:B0-----:R-:W-:Y:S02]  /*b680*/  IMAD.U32 R2, RZ, RZ, UR4 ;  /* 0x00000004ff027e24 */ /* 0x001fe4000f8e00ff */
        /* <DEDUP_REMOVED lines=26> */
[----:B0-----:R0:W2:Y:S03]  /*b830*/  @P0 LDG.E R0, desc[UR52][R2.64] ;  /* 0x0000003402000981 */ /* 0x0010a6000c1e1900 */
        /* <DEDUP_REMOVED lines=19> */
.L_x_2022:
        /* <DEDUP_REMOVED lines=19> */
.L_x_2023:
        /* <DEDUP_REMOVED lines=11> */
.L_x_2024:
[----:B------:R-:W-:Y:S01]  /*bb50*/  R2UR UR6, R17 ;  /* 0x00000000110672ca */ /* 0x000fe200000e0000 */
[----:B------:R-:W-:Y:S01]  /*bb60*/  ULDC UR4, c[0x0][0x448] ;  /* 0x0001120000047ab9 */ /* 0x000fe20000000800 */
[----:B------:R-:W-:Y:S01]  /*bb70*/  UIADD3 UR36, -UR38, UR36, URZ ;  /* 0x0000002426247290 */ /* 0x000fe2000fffe13f */
[----:B------:R-:W-:Y:S01]  /*bb80*/  BSSY B7, `(.L_x_2025) ;  /* 0x0000370000077945 */ /* 0x000fe20003800000 */
[----:B------:R-:W-:Y:S02]  /*bb90*/  UISETP.NE.AND UP0, UPT, UR4, 0x1, UPT ;  /* 0x000000010400788c */ /* 0x000fe4000bf05270 */
[----:B------:R-:W-:Y:S02]  /*bba0*/  UIADD3 UR7, UR36, 0x80, -UR41 ;  /* 0x0000008024077890 */ /* 0x000fe4000fffe829 */
[----:B------:R-:W-:-:S05]  /*bbb0*/  UP2UR UR49, UPR, URZ, 0x1 ;  /* 0x000000013f317883 */ /* 0x000fca0008000000 */
[----:B------:R-:W-:Y:S02]  /*bbc0*/  UIMAD UR6, UR6, 0xc0, URZ ;  /* 0x000000c0060678a4 */ /* 0x000fe4000f8e023f */
[----:B------:R-:W-:Y:S01]  /*bbd0*/  @UP0 ULDC UR4, c[0x0][0x44c] ;  /* 0x0001130000040ab9 */ /* 0x000fe20000000800 */
[----:B------:R-:W-:Y:S01]  /*bbe0*/  @UP0 ULDC UR8, c[0x0][0x450] ;  /* 0x0001140000080ab9 */ /* 0x000fe20000000800 */
[----:B------:R-:W-:-:S04]  /*bbf0*/  UIADD3 UR6, UR6, 0xbf, URZ ;  /* 0x000000bf06067890 */ /* 0x000fc8000fffe03f */
[----:B------:R-:W-:Y:S02]  /*bc00*/  UIMAD.WIDE.U32 UR4, UR6, UR4, URZ ;  /* 0x00000004060472a5 */ /* 0x000fe4000f8e003f */
        /* <DEDUP_REMOVED lines=10> */
[----:B------:R-:W-:-:S06]  /*bcb0*/  USEL UR42, UR5, UR7, UP0 ;  /* 0x00000007052a7287 */ /* 0x000fcc0008000000 */
[----:B------:R-:W-:-:S13]  /*bcc0*/  ISETP.LT.AND P0, PT, RZ, UR42, PT ;  /* 0x0000002aff007c0c */ /* 0x000fda000bf01270 */
        /* <DEDUP_REMOVED lines=18> */
.L_x_2026:
        /* <DEDUP_REMOVED lines=20> */
.L_x_2029:
[----:B------:R-:W-:Y:S05]  /*bf30*/  BSYNC B6 ;  /* 0x0000000000067941 */ /* 0x000fea0003800000 */
.L_x_2028:
        /* <DEDUP_REMOVED lines=22> */
.L_x_2031:
[----:B------:R-:W-:Y:S05]  /*c0a0*/  BSYNC B6 ;  /* 0x0000000000067941 */ /* 0x000fea0003800000 */
.L_x_2030:
        /* <DEDUP_REMOVED lines=20> */
.L_x_2033:
[----:B------:R-:W-:Y:S05]  /*c1f0*/  BSYNC B6 ;  /* 0x0000000000067941 */ /* 0x000fea0003800000 */
.L_x_2032:
        /* <DEDUP_REMOVED lines=19> */
.L_x_2035:
[----:B------:R-:W-:Y:S05]  /*c330*/  BSYNC B6 ;  /* 0x0000000000067941 */ /* 0x000fea0003800000 */
.L_x_2034:
        /* <DEDUP_REMOVED lines=61> */
.L_x_2116:
[----:B------:R-:W-:Y:S01]  /*c710*/  SHF.R.S32.HI R26, RZ, 0x1f, R18 ;  /* 0x0000001fff1a7819 */ /* 0x000fe20000011412 */
[----:B------:R-:W-:Y:S06]  /*c720*/  @!P2 BRA `(.L_x_2037) ;  /* 0x000000000004a947 */ /* 0x000fec0003800000 */
[----:B------:R-:W-:Y:S01]  /*c730*/  BPT.TRAP 0x1 ;  /* 0x000000040000795c */ /* 0x000fe20000300000 */
.L_x_2037:
[----:B------:R-:W-:Y:S01]  /*c740*/  IMAD R4, R23, 0x8, R22 ;  /* 0x0000000817047824 */ /* 0x000fe200078e0216 */
[----:B------:R-:W-:Y:S01]  /*c750*/  SHF.L.U32 R0, R24, 0x1f, RZ ;  /* 0x0000001f18007819 */ /* 0x000fe200000006ff */
[----:B------:R-:W-:Y:S01]  /*c760*/  BSSY B0, `(.L_x_2038) ;  /* 0x0000005000007945 */ /* 0x000fe20003800000 */
[----:B------:R-:W-:Y:S02]  /*c770*/  SHF.R.S32.HI R20, RZ, 0x1f, R6 ;  /* 0x0000001fff147819 */ /* 0x000fe40000011406 */
[----:B------:R-:W0:Y:S01]  /*c780*/  SYNCS.PHASECHK.TRANS64.TRYWAIT P0, [R4+URZ+0x19c80], R0 ;  /* 0x019c8000040075a7 */ /* 0x000e22000800017f */
[----:B------:R1:W-:Y:S02]  /*c790*/  STL [R1+0x14], R0 ;  /* 0x0000140001007387 */ /* 0x0003e40000100800 */
[----:B01----:R-:W-:Y:S05]  /*c7a0*/  @!P0 BRA `(.L_x_2039) ;  /* 0x0000003c00808947 */ /* 0x003fea0003800000 */
.L_x_2117:
[----:B------:R-:W-:Y:S05]  /*c7b0*/  BSYNC B0 ;  /* 0x0000000000007941 */ /* 0x000fea0003800000 */
.L_x_2038:
        /* <DEDUP_REMOVED lines=47> */
.L_x_2123:
        /* <DEDUP_REMOVED lines=13> */
.L_x_2041:
        /* <DEDUP_REMOVED lines=11> */
.L_x_2042:
[----:B------:R1:W-:Y:S01]  /*cc30*/  SYNCS.ARRIVE.TRANS64.A1T0 RZ, [R4+URZ+0x19c70], RZ ;  /* 0x019c70ff04ff79a7 */ /* 0x0003e2000810003f */
[----:B------:R-:W-:Y:S05]  /*cc40*/  @!P3 BRA `(.L_x_2043) ;  /* 0x000000000004b947 */ /* 0x000fea0003800000 */
[----:B------:R-:W-:Y:S01]  /*cc50*/  BPT.TRAP 0x1 ;  /* 0x000000040000795c */ /* 0x000fe20000300000 */
.L_x_2043:
[----:B------:R-:W2:Y:S01]  /*cc60*/  LDL R2, [R1+0x14] ;  /* 0x0000140001027983 */ /* 0x000ea20000100800 */
[----:B------:R-:W-:Y:S01]  /*cc70*/  BSSY B0, `(.L_x_2044) ;  /* 0x0000003000007945 */ /* 0x000fe20003800000 */
[----:B--2---:R-:W2:Y:S03]  /*cc80*/  SYNCS.PHASECHK.TRANS64.TRYWAIT P1, [R4+URZ+0x19c40], R2 ;  /* 0x019c4002040075a7 */ /* 0x004ea6000802017f */
[----:B--2---:R-:W-:Y:S05]  /*cc90*/  @!P1 BRA `(.L_x_2045) ;  /* 0x0000003c00349947 */ /* 0x004fea0003800000 */
.L_x_2124:
[----:B------:R-:W-:Y:S05]  /*cca0*/  BSYNC B0 ;  /* 0x0000000000007941 */ /* 0x000fea0003800000 */
.L_x_2044:
        /* <DEDUP_REMOVED lines=37> */
.L_x_2130:
        /* <DEDUP_REMOVED lines=10> */
.L_x_2047:
        /* <DEDUP_REMOVED lines=11> */
.L_x_2048:
        /* <DEDUP_REMOVED lines=34> */
.L_x_2050:
[----:B------:R-:W-:Y:S05]  /*d270*/  BSYNC B6 ;  /* 0x0000000000067941 */ /* 0x000fea0003800000 */
.L_x_2049:
[----:B------:R2:W5:Y:S01]  /*d280*/  LDL R9, [R1+0x10] ;  /* 0x0000100001097983 */ /* 0x0005620000100800 */
[----:B------:R-:W-:Y:S01]  /*d290*/  UISETP.NE.AND UP0, UPT, UR49, URZ, UPT ;  /* 0x0000003f3100728c */ /* 0x000fe2000bf05270 */
[----:B------:R-:W-:Y:S01]  /*d2a0*/  R2UR UR6, R26 ;  /* 0x000000001a0672ca */ /* 0x000fe200000e0000 */
[----:B------:R-:W-:Y:S01]  /*d2b0*/  ULDC.64 UR8, c[0x0][0x2d8] ;  /* 0x0000b60000087ab9 */ /* 0x000fe20000000a00 */
[----:B------:R-:W3:Y:S01]  /*d2c0*/  S2R R19, SR_TID.X ;  /* 0x0000000000137919 */ /* 0x000ee20000002100 */
[C---:B------:R-:W-:Y:S01]  /*d2d0*/  R2UR UR7, R18.reuse ;  /* 0x00000000120772ca */ /* 0x040fe200000e0000 */
[----:B------:R-:W4:Y:S01]  /*d2e0*/  LDC R8, c[0x0][0x448] ;  /* 0x00011200ff087b82 */ /* 0x000f220000000800 */
[----:B------:R-:W-:Y:S02]  /*d2f0*/  PLOP3.LUT P0, PT, PT, PT, UP0, 0x80, 0x0 ;  /* 0x000000000000781c */ /* 0x000fe40003f0f008 */
[----:B------:R-:W-:-:S03]  /*d300*/  R2UR UR10, R18 ;  /* 0x00000000120a72ca */ /* 0x000fc600000e0000 */
[----:B------:R-:W-:Y:S01]  /*d310*/  @UP0 ULDC UR4, c[0x0][0x44c] ;  /* 0x0001130000040ab9 */ /* 0x000fe20000000800 */
[----:B------:R-:W-:Y:S01]  /*d320*/  UMOV UR5, UR45 ;  /* 0x0000002d00057c82 */ /* 0x000fe20008000000 */
[----:B------:R-:W-:Y:S01]  /*d330*/  @UP0 ULDC UR12, c[0x0][0x44c] ;  /* 0x00011300000c0ab9 */ /* 0x000fe20000000800 */
[C---:B---3--:R-:W-:Y:S01]  /*d340*/  LOP3.LUT R2, R19.reuse, 0x7f, RZ, 0xc0, !PT ;  /* 0x0000007f13027812 */ /* 0x048fe200078ec0ff */
[----:B------:R-:W-:-:S03]  /*d350*/  IMAD.SHL.U32 R19, R19, 0x40, RZ ;  /* 0x0000004013137824 */ /* 0x000fc600078e00ff */
[----:B------:R-:W-:Y:S02]  /*d360*/  SHF.R.U32.HI R2, RZ, 0x1, R2 ;  /* 0x00000001ff027819 */ /* 0x000fe40000011602 */
[----:B------:R-:W-:-:S04]  /*d370*/  LOP3.LUT R19, R19, 0x40, RZ, 0xc0, !PT ;  /* 0x0000004013137812 */ /* 0x000fc800078ec0ff */
[----:B------:R-:W-:-:S05]  /*d380*/  LOP3.LUT R2, R2, R19, RZ, 0xfc, !PT ;  /* 0x0000001302027212 */ /* 0x000fca00078efcff */
[----:B------:R-:W-:-:S04]  /*d390*/  IMAD R6, R17, 0xc0, R2 ;  /* 0x000000c011067824 */ /* 0x000fc800078e0202 */
[----:B------:R-:W-:Y:S01]  /*d3a0*/  @P0 IMAD.HI.U32 R0, R6, UR4, RZ ;  /* 0x0000000406000c27 */ /* 0x000fe2000f8e00ff */
[----:B------:R-:W-:Y:S01]  /*d3b0*/  PLOP3.LUT P0, PT, PT, PT, UP0, 0x80, 0x0 ;  /* 0x000000000000781c */ /* 0x000fe20003f0f008 */
[----:B------:R-:W-:Y:S01]  /*d3c0*/  UIMAD UR6, UR6, UR8, URZ ;  /* 0x00000008060672a4 */ /* 0x000fe2000f8e023f */
[----:B------:R-:W-:Y:S02]  /*d3d0*/  UMOV UR4, UR36 ;  /* 0x0000002400047c82 */ /* 0x000fe40008000000 */
[----:B------:R-:W-:Y:S02]  /*d3e0*/  UIMAD.WIDE.U32 UR4, UR7, UR8, UR4 ;  /* 0x00000008070472a5 */ /* 0x000fe4000f8e0004 */
[----:B------:R-:W-:Y:S01]  /*d3f0*/  UIMAD UR6, UR10, UR9, UR6 ;  /* 0x000000090a0672a4 */ /* 0x000fe2000f8e0206 */
[----:B------:R-:W-:Y:S01]  /*d400*/  IMAD.MOV.U32 R2, RZ, RZ, R6 ;  /* 0x000000ffff027224 */ /* 0x000fe200078e0006 */
[----:B------:R-:W-:Y:S01]  /*d410*/  @UP0 ULDC UR7, c[0x0][0x450] ;  /* 0x0001140000070ab9 */ /* 0x000fe20000000800 */
[----:B------:R-:W-:Y:S01]  /*d420*/  ULDC.64 UR8, c[0x0][0x2e0] ;  /* 0x0000b80000087ab9 */ /* 0x000fe20000000a00 */
[----:B------:R-:W-:-:S03]  /*d430*/  UIADD3 UR5, UR5, UR6, URZ ;  /* 0x0000000605057290 */ /* 0x000fc6000fffe03f */
[----:B------:R-:W-:Y:S01]  /*d440*/  @P0 SHF.R.U32.HI R2, RZ, UR7, R0 ;  /* 0x00000007ff020c19 */ /* 0x000fe20008011600 */
[----:B------:R-:W-:Y:S02]  /*d450*/  UIMAD UR6, UR44, UR8, URZ ;  /* 0x000000082c0672a4 */ /* 0x000fe4000f8e023f */
[----:B------:R-:W-:Y:S01]  /*d460*/  UIMAD.WIDE.U32 UR4, UR43, UR8, UR4 ;  /* 0x000000082b0472a5 */ /* 0x000fe2000f8e0004 */
[----:B01----:R-:W-:Y:S01]  /*d470*/  SHF.R.S32.HI R4, RZ, 0x1f, R2 ;  /* 0x0000001fff047819 */ /* 0x003fe20000011402 */
[----:B------:R-:W-:Y:S01]  /*d480*/  UIMAD UR6, UR43, UR9, UR6 ;  /* 0x000000092b0672a4 */ /* 0x000fe2000f8e0206 */
[----:B------:R-:W-:Y:S02]  /*d490*/  ULDC.64 UR10, c[0x0][0x280] ;  /* 0x0000a000000a7ab9 */ /* 0x000fe40000000a00 */
[----:B------:R-:W-:Y:S01]  /*d4a0*/  ULDC.64 UR8, c[0x0][0x2d0] ;  /* 0x0000b40000087ab9 */ /* 0x000fe20000000a00 */
[----:B------:R-:W-:Y:S01]  /*d4b0*/  UIADD3 UR5, UR5, UR6, URZ ;  /* 0x0000000605057290 */ /* 0x000fe2000fffe03f */
[----:B------:R-:W-:-:S02]  /*d4c0*/  IMAD R4, R4, UR8, RZ ;  /* 0x0000000804047c24 */ /* 0x000fc4000f8e02ff */
[----:B------:R-:W-:Y:S01]  /*d4d0*/  IMAD.U32 R5, RZ, RZ, UR8 ;  /* 0x00000008ff057e24 */ /* 0x000fe2000f8e00ff */
[----:B------:R-:W-:Y:S01]  /*d4e0*/  ULDC.64 UR6, c[0x0][0x2c8] ;  /* 0x0000b20000067ab9 */ /* 0x000fe20000000a00 */
[----:B------:R-:W-:Y:S02]  /*d4f0*/  IMAD.MOV R0, RZ, RZ, -R2 ;  /* 0x000000ffff007224 */ /* 0x000fe400078e0a02 */
[C---:B------:R-:W-:Y:S02]  /*d500*/  IMAD R4, R2.reuse, UR9, R4 ;  /* 0x0000000902047c24 */ /* 0x040fe4000f8e0204 */
[----:B------:R-:W-:-:S04]  /*d510*/  IMAD.WIDE.U32 R2, R2, R5, UR4 ;  /* 0x0000000402027e25 */ /* 0x000fc8000f8e0005 */
[----:B----4-:R-:W-:Y:S02]  /*d520*/  IMAD R0, R8, R0, R6 ;  /* 0x0000000008007224 */ /* 0x010fe400078e0206 */
        /* <DEDUP_REMOVED lines=32> */
[----:B0-----:R-:W-:Y:S02]  /*d730*/  LOP3.LUT R19, R19, 0x7f, RZ, 0xc0, !PT ;  /* 0x0000007f13137812 */ /* 0x001fe400078ec0ff */
        /* <DEDUP_REMOVED lines=30> */
.L_x_2137:
        /* <DEDUP_REMOVED lines=12> */
.L_x_2053:
[----:B------:R-:W-:Y:S05]  /*d9e0*/  BSYNC B0 ;  /* 0x0000000000007941 */ /* 0x000fea0003800000 */
.L_x_2052:
[----:B------:R-:W-:Y:S01]  /*d9f0*/  NOP ;  /* 0x0000000000007918 */ /* 0x000fe20000000000 */
[----:B------:R-:W-:-:S13]  /*da00*/  PLOP3.LUT P0, PT, PT, PT, PT, 0x80, 0x0 ;  /* 0x000000000000781c */ /* 0x000fda0003f0f070 */
.L_x_2054:
        /* <DEDUP_REMOVED lines=18> */
.L_x_2138:
[----:B------:R-:W-:Y:S05]  /*db30*/  BSYNC B0 ;  /* 0x0000000000007941 */ /* 0x000fea0003800000 */
.L_x_2055:
[----:B------:R-:W-:-:S06]  /*db40*/  UISETP.GE.AND UP0, UPT, UR42, 0x2, UPT ;  /* 0x000000022a00788c */ /* 0x000fcc000bf06270 */
[----:B------:R-:W-:-:S13]  /*db50*/  PLOP3.LUT P0, PT, PT, PT, UP0, 0x80, 0x0 ;  /* 0x000000000000781c */ /* 0x000fda0003f0f008 */
[----:B------:R-:W-:Y:S05]  /*db60*/  @!P0 BRA `(.L_x_2057) ;  /* 0x0000001000148947 */ /* 0x000fea0003800000 */
[----:B------:R-:W-:Y:S01]  /*db70*/  UIADD3 UR4, UR42, -0x2, URZ ;  /* 0xfffffffe2a047890 */ /* 0x000fe2000fffe03f */
[----:B------:R-:W-:Y:S02]  /*db80*/  IMAD.MOV.U32 R5, RZ, RZ, R24 ;  /* 0x000000ffff057224 */ /* 0x000fe400078e0018 */
[----:B------:R-:W-:-:S03]  /*db90*/  IMAD.MOV.U32 R4, RZ, RZ, R23 ;  /* 0x000000ffff047224 */ /* 0x000fc600078e0017 */
[----:B------:R-:W-:-:S07]  /*dba0*/  IMAD.U32 R19, RZ, RZ, UR4 ;  /* 0x00000004ff137e24 */ /* 0x000fce000f8e00ff */
.L_x_2077:
        /* <DEDUP_REMOVED lines=41> */
.L_x_2058:
[----:B------:R-:W-:Y:S01]  /*de40*/  IMAD R0, R23, 0x8, R22 ;  /* 0x0000000817007824 */ /* 0x000fe200078e0216 */
[----:B------:R-:W-:Y:S01]  /*de50*/  SHF.L.U32 R10, R24, 0x1f, RZ ;  /* 0x0000001f180a7819 */ /* 0x000fe200000006ff */
[----:B------:R-:W-:Y:S01]  /*de60*/  BSSY B0, `(.L_x_2059) ;  /* 0x0000004000007945 */ /* 0x000fe20003800000 */
[----:B------:R-:W-:Y:S02]  /*de70*/  SHF.R.S32.HI R9, RZ, 0x1f, R8 ;  /* 0x0000001fff097819 */ /* 0x000fe40000011408 */
[----:B------:R-:W0:Y:S02]  /*de80*/  SYNCS.PHASECHK.TRANS64.TRYWAIT P0, [R0+URZ+0x19c80], R10 ;  /* 0x019c800a000075a7 */ /* 0x000e24000800017f */
[----:B0-----:R-:W-:Y:S05]  /*de90*/  @!P0 BRA `(.L_x_2060) ;  /* 0x0000003000788947 */ /* 0x001fea0003800000 */
.L_x_2139:
[----:B------:R-:W-:Y:S05]  /*dea0*/  BSYNC B0 ;  /* 0x0000000000007941 */ /* 0x000fea0003800000 */
.L_x_2059:
        /* <DEDUP_REMOVED lines=37> */
.L_x_2145:
        /* <DEDUP_REMOVED lines=10> */
.L_x_2062:
        /* <DEDUP_REMOVED lines=11> */
.L_x_2063:
[----:B------:R2:W-:Y:S01]  /*e250*/  SYNCS.ARRIVE.TRANS64.A1T0 RZ, [R0+URZ+0x19c70], RZ ;  /* 0x019c70ff00ff79a7 */ /* 0x0005e2000810003f */
[----:B------:R-:W-:Y:S05]  /*e260*/  @!P3 BRA `(.L_x_2064) ;  /* 0x000000000004b947 */ /* 0x000fea0003800000 */
[----:B------:R-:W-:Y:S01]  /*e270*/  BPT.TRAP 0x1 ;  /* 0x000000040000795c */ /* 0x000fe20000300000 */
.L_x_2064:
[----:B------:R-:W3:Y:S01]  /*e280*/  SYNCS.PHASECHK.TRANS64.TRYWAIT P0, [R0+URZ+0x19c40], R10 ;  /* 0x019c400a000075a7 */ /* 0x000ee2000800017f */
[----:B------:R-:W-:Y:S04]  /*e290*/  BSSY B0, `(.L_x_2065) ;  /* 0x0000002000007945 */ /* 0x000fe80003800000 */
[----:B---3--:R-:W-:Y:S05]  /*e2a0*/  @!P0 BRA `(.L_x_2066) ;  /* 0x0000003000248947 */ /* 0x008fea0003800000 */
.L_x_2146:
[----:B------:R-:W-:Y:S05]  /*e2b0*/  BSYNC B0 ;  /* 0x0000000000007941 */ /* 0x000fea0003800000 */
.L_x_2065:
        /* <DEDUP_REMOVED lines=34> */
.L_x_2152:
        /* <DEDUP_REMOVED lines=10> */
.L_x_2068:
        /* <DEDUP_REMOVED lines=11> */
.L_x_2069:
[----:B------:R2:W-:Y:S02]  /*e630*/  SYNCS.ARRIVE.TRANS64.A1T0 RZ, [R0+URZ+0x19c30], RZ ;  /* 0x019c30ff00ff79a7 */ /* 0x0005e4000810003f */
[----:B--23--:R-:W-:-:S05]  /*e640*/  IMAD.U32 R0, RZ, RZ, UR47 ;  /* 0x0000002fff007e24 */ /* 0x00cfca000f8e00ff */
[----:B------:R-:W-:-:S13]  /*e650*/  ISETP.NE.AND P0, PT, R0, 0x3, PT ;  /* 0x000000030000780c */ /* 0x000fda0003f05270 */
[----:B------:R-:W-:Y:S05]  /*e660*/  @!P0 BRA `(.L_x_2070) ;  /* 0x0000000000048947 */ /* 0x000fea0003800000 */
[----:B------:R-:W-:Y:S01]  /*e670*/  BPT.TRAP 0x1 ;  /* 0x000000040000795c */ /* 0x000fe20000300000 */
.L_x_2070:
[----:B------:R-:W-:Y:S01]  /*e680*/  LOP3.LUT R0, R5, 0x1, RZ, 0x3c, !PT ;  /* 0x0000000105007812 */ /* 0x000fe200078e3cff */
[----:B------:R-:W-:Y:S01]  /*e690*/  IMAD R2, R4, 0x8, R22 ;  /* 0x0000000804027824 */ /* 0x000fe200078e0216 */
[----:B------:R-:W-:Y:S02]  /*e6a0*/  BSSY B0, `(.L_x_2071) ;  /* 0x0000004000007945 */ /* 0x000fe40003800000 */
[----:B------:R-:W-:-:S04]  /*e6b0*/  SHF.L.U32 R0, R0, 0x1f, RZ ;  /* 0x0000001f00007819 */ /* 0x000fc800000006ff */
[----:B------:R-:W0:Y:S02]  /*e6c0*/  SYNCS.PHASECHK.TRANS64.TRYWAIT P2, [R2+URZ+0x19c70], R0 ;  /* 0x019c7000020075a7 */ /* 0x000e24000804017f */
[----:B0-----:R-:W-:Y:S05]  /*e6d0*/  @!P2 BRA `(.L_x_2072) ;  /* 0x0000002c00c4a947 */ /* 0x001fea0003800000 */
.L_x_2153:
[----:B------:R-:W-:Y:S05]  /*e6e0*/  BSYNC B0 ;  /* 0x0000000000007941 */ /* 0x000fea0003800000 */
.L_x_2071:
[----:B------:R-:W-:-:S05]  /*e6f0*/  IMAD.U32 R3, RZ, RZ, UR46 ;  /* 0x0000002eff037e24 */ /* 0x000fca000f8e00ff */
[----:B------:R-:W-:-:S13]  /*e700*/  ISETP.NE.AND P2, PT, R3, 0x3, PT ;  /* 0x000000030300780c */ /* 0x000fda0003f45270 */
[----:B------:R-:W-:Y:S05]  /*e710*/  @!P2 BRA `(.L_x_2073) ;  /* 0x000000000004a947 */ /* 0x000fea0003800000 */
[----:B------:R-:W-:Y:S01]  /*e720*/  BPT.TRAP 0x1 ;  /* 0x000000040000795c */ /* 0x000fe20000300000 */
.L_x_2073:
[----:B0-----:R-:W-:Y:S01]  /*e730*/  SHF.L.U32 R0, R5, 0x1f, RZ ;  /* 0x0000001f05007819 */ /* 0x001fe200000006ff */
[----:B------:R-:W-:-:S03]  /*e740*/  IMAD R3, R4, 0x3000, RZ ;  /* 0x0000300004037824 */ /* 0x000fc600078e02ff */
[----:B------:R-:W0:Y:S02]  /*e750*/  SYNCS.PHASECHK.TRANS64.TRYWAIT P2, [R2+URZ+0x19c60], R0 ;  /* 0x019c6000020075a7 */ /* 0x000e24000804017f */
[----:B0-----:R-:W-:Y:S05]  /*e760*/  @!P2 BRA `(.L_x_2074) ;  /* 0x0000002c00b4a947 */ /* 0x001fea0003800000 */
.L_x_2154:
        /* <DEDUP_REMOVED lines=58> */
.L_x_2075:
[----:B--2---:R2:W-:Y:S01]  /*eb10*/  SYNCS.ARRIVE.TRANS64.A1T0 RZ, [R2+URZ+0x19c50], RZ ;  /* 0x019c50ff02ff79a7 */ /* 0x0045e2000810003f */
[----:B------:R-:W-:Y:S06]  /*eb20*/  BAR.SYNC.DEFER_BLOCKING 0x2, 0x80 ;  /* 0x0082000000007b1d */ /* 0x000fec0000010000 */
[----:B------:R-:W-:Y:S05]  /*eb30*/  @!P0 BRA `(.L_x_2076) ;  /* 0x0000000000048947 */ /* 0x000fea0003800000 */
[----:B------:R-:W-:Y:S01]  /*eb40*/  BPT.TRAP 0x1 ;  /* 0x000000040000795c */ /* 0x000fe20000300000 */
.L_x_2076:
[----:B------:R-:W3:Y:S01]  /*eb50*/  LDL R0, [R1] ;  /* 0x0000000001007983 */ /* 0x000ee20000100800 */
[----:B--2---:R-:W-:Y:S02]  /*eb60*/  VIADD R2, R2, 0x19c80 ;  /* 0x00019c8002027836 */ /* 0x004fe40000000000 */
[----:B------:R-:W-:Y:S02]  /*eb70*/  IMAD.MOV.U32 R5, RZ, RZ, R24 ;  /* 0x000000ffff057224 */ /* 0x000fe400078e0018 */
[----:B------:R-:W-:Y:S01]  /*eb80*/  IMAD.MOV.U32 R4, RZ, RZ, R23 ;  /* 0x000000ffff047224 */ /* 0x000fe200078e0017 */
[----:B---3--:R-:W-:-:S04]  /*eb90*/  PRMT R2, R0, 0x654, R2 ;  /* 0x0000065400027816 */ /* 0x008fc80000000002 */
[----:B------:R2:W-:Y:S01]  /*eba0*/  SYNCS.ARRIVE.TRANS64.RED.A1T0 RZ, [R2+URZ], RZ ;  /* 0x000000ff02ff79a7 */ /* 0x0005e2000810043f */
[----:B------:R-:W-:Y:S05]  /*ebb0*/  @P1 BRA `(.L_x_2077) ;  /* 0xffffffec00fc1947 */ /* 0x000fea000383ffff */
.L_x_2057:
        /* <DEDUP_REMOVED lines=19> */
.L_x_2079:
[----:B------:R-:W-:Y:S05]  /*ecf0*/  BSYNC B0 ;  /* 0x0000000000007941 */ /* 0x000fea0003800000 */
.L_x_2078:
[----:B------:R-:W-:Y:S05]  /*ed00*/  @!P0 BRA `(.L_x_2080) ;  /* 0x0000000000048947 */ /* 0x000fea0003800000 */
[----:B------:R-:W-:Y:S01]  /*ed10*/  BPT.TRAP 0x1 ;  /* 0x000000040000795c */ /* 0x000fe20000300000 */
.L_x_2080:
[----:B------:R-:W-:Y:S01]  /*ed20*/  LOP3.LUT R0, R24, 0x1, RZ, 0x3c, !PT ;  /* 0x0000000118007812 */ /* 0x000fe200078e3cff */
[----:B01----:R-:W-:Y:S01]  /*ed30*/  IMAD R3, R23, 0x8, R22 ;  /* 0x0000000817037824 */ /* 0x003fe200078e0216 */
[----:B------:R-:W-:Y:S02]  /*ed40*/  BSSY B0, `(.L_x_2081) ;  /* 0x0000004000007945 */ /* 0x000fe40003800000 */
[----:B------:R-:W-:-:S04]  /*ed50*/  SHF.L.U32 R0, R0, 0x1f, RZ ;  /* 0x0000001f00007819 */ /* 0x000fc800000006ff */
[----:B------:R-:W0:Y:S02]  /*ed60*/  SYNCS.PHASECHK.TRANS64.TRYWAIT P1, [R3+URZ+0x19c70], R0 ;  /* 0x019c7000030075a7 */ /* 0x000e24000802017f */
[----:B0-----:R-:W-:Y:S05]  /*ed70*/  @!P1 BRA `(.L_x_2082) ;  /* 0x0000002800449947 */ /* 0x001fea0003800000 */
.L_x_2155:
[----:B------:R-:W-:Y:S05]  /*ed80*/  BSYNC B0 ;  /* 0x0000000000007941 */ /* 0x000fea0003800000 */
.L_x_2081:
[----:B------:R-:W-:-:S05]  /*ed90*/  IMAD.U32 R2, RZ, RZ, UR46 ;  /* 0x0000002eff027e24 */ /* 0x000fca000f8e00ff */
[----:B------:R-:W-:-:S13]  /*eda0*/  ISETP.NE.AND P1, PT, R2, 0x3, PT ;  /* 0x000000030200780c */ /* 0x000fda0003f25270 */
[----:B------:R-:W-:Y:S05]  /*edb0*/  @!P1 BRA `(.L_x_2083) ;  /* 0x0000000000049947 */ /* 0x000fea0003800000 */
[----:B------:R-:W-:Y:S01]  /*edc0*/  BPT.TRAP 0x1 ;  /* 0x000000040000795c */ /* 0x000fe20000300000 */
.L_x_2083:
[----:B0-----:R-:W-:-:S04]  /*edd0*/  SHF.L.U32 R0, R24, 0x1f, RZ ;  /* 0x0000001f18007819 */ /* 0x001fc800000006ff */
[----:B------:R-:W0:Y:S02]  /*ede0*/  SYNCS.PHASECHK.TRANS64.TRYWAIT P1, [R3+URZ+0x19c60], R0 ;  /* 0x019c6000030075a7 */ /* 0x000e24000802017f */
[----:B0-----:R-:W-:Y:S05]  /*edf0*/  @!P1 BRA `(.L_x_2084) ;  /* 0x0000002800389947 */ /* 0x001fea0003800000 */
.L_x_2156:
        /* <DEDUP_REMOVED lines=59> */
.L_x_2085:
[----:B-1----:R1:W-:Y:S01]  /*f1b0*/  SYNCS.ARRIVE.TRANS64.A1T0 RZ, [R3+URZ+0x19c50], RZ ;  /* 0x019c50ff03ff79a7 */ /* 0x0023e2000810003f */
[----:B------:R-:W-:Y:S06]  /*f1c0*/  BAR.SYNC.DEFER_BLOCKING 0x2, 0x80 ;  /* 0x0082000000007b1d */ /* 0x000fec0000010000 */
[----:B------:R-:W-:Y:S05]  /*f1d0*/  @!P0 BRA `(.L_x_2086) ;  /* 0x0000000000048947 */ /* 0x000fea0003800000 */
[----:B------:R-:W-:Y:S01]  /*f1e0*/  BPT.TRAP 0x1 ;  /* 0x000000040000795c */ /* 0x000fe20000300000 */
.L_x_2086:
        /* <DEDUP_REMOVED lines=9> */
.L_x_2027:
[----:B------:R-:W-:Y:S05]  /*f280*/  BSYNC B7 ;  /* 0x0000000000077941 */ /* 0x000fea0003800000 */
.L_x_2025:
        /* <DEDUP_REMOVED lines=12> */
.L_x_2087:
[----:B------:R-:W1:Y:S01]  /*f350*/  S2R R0, SR_TID.X ;  /* 0x0000000000007919 */ /* 0x000e620000002100 */
[----:B------:R-:W-:Y:S01]  /*f360*/  ULDC UR4, c[0x0][0xc3c] ;  /* 0x00030f0000047ab9 */ /* 0x000fe20000000800 */
[----:B------:R-:W-:Y:S01]  /*f370*/  IMAD.MOV.U32 R17, RZ, RZ, RZ ;  /* 0x000000ffff117224 */ /* 0x000fe200078e00ff */
[----:B-1----:R-:W-:-:S04]  /*f380*/  LOP3.LUT R6, R0, 0x1f, RZ, 0xc0, !PT ;  /* 0x0000001f00067812 */ /* 0x002fc800078ec0ff */
[C---:B------:R-:W-:Y:S01]  /*f390*/  ISETP.NE.AND P0, PT, R6.reuse, 0x1f, PT ;  /* 0x0000001f0600780c */ /* 0x040fe20003f05270 */
[----:B------:R-:W-:-:S05]  /*f3a0*/  VIADD R5, R6, UR40 ;  /* 0x0000002806057c36 */ /* 0x000fca0008000000 */
[----:B------:R-:W-:Y:S01]  /*f3b0*/  ISETP.GE.OR P1, PT, R5, UR4, !P0 ;  /* 0x0000000405007c0c */ /* 0x000fe2000c726670 */
[----:B------:R-:W-:Y:S01]  /*f3c0*/  SHFL.IDX PT, R7, R16, 0x1, 0x1f ;  /* 0x00201f0010077f89 */ /* 0x000fe200000e0000 */
[----:B------:R-:W-:Y:S01]  /*f3d0*/  ISETP.GE.U32.AND P2, PT, R6, 0x2, PT ;  /* 0x000000020600780c */ /* 0x000fe20003f46070 */
[----:B------:R-:W-:-:S10]  /*f3e0*/  ULDC UR4, c[0x0][0xc3c] ;  /* 0x00030f0000047ab9 */ /* 0x000fd40000000800 */
[----:B0-----:R-:W0:Y:S02]  /*f3f0*/  @!P1 LDC.64 R2, c[0x0][0xc80] ;  /* 0x00032000ff029b82 */ /* 0x001e240000000a00 */
        /* <DEDUP_REMOVED lines=21> */
[----:B------:R-:W-:Y:S02]  /*f550*/  IMAD.IADD R6, R3, 0x1, R0 ;  /* 0x0000000103067824 */ /* 0x000fe400078e0200 */
[----:B------:R-:W-:Y:S04]  /*f560*/  SHFL.IDX PT, R0, R16, RZ, 0x1f ;  /* 0x00001fff10007589 */ /* 0x000fe800000e0000 */
[----:B------:R-:W0:Y:S02]  /*f570*/  SHFL.IDX PT, R5, R6, 0x1f, 0x1f ;  /* 0x03e01f0006057f89 */ /* 0x000e2400000e0000 */
[----:B0-----:R-:W-:-:S04]  /*f580*/  IMAD R2, R5, R4, RZ ;  /* 0x0000000405027224 */ /* 0x001fc800078e02ff */
[----:B------:R-:W-:-:S05]  /*f590*/  IMAD.IADD R5, R7, 0x1, R2 ;  /* 0x0000000107057824 */ /* 0x000fca00078e0202 */
[----:B------:R-:W-:-:S13]  /*f5a0*/  ISETP.GT.AND P6, PT, R5, R0, PT ;  /* 0x000000000500720c */ /* 0x000fda0003fc4270 */
[----:B------:R-:W-:Y:S05]  /*f5b0*/  @P6 BRA `(.L_x_2089) ;  /* 0x0000000000906947 */ /* 0x000fea0003800000 */
.L_x_2093:
        /* <DEDUP_REMOVED lines=14> */
.L_x_2092:
[----:B------:R-:W-:Y:S05]  /*f6a0*/  BSYNC B0 ;  /* 0x0000000000007941 */ /* 0x000fea0003800000 */
.L_x_2091:
        /* <DEDUP_REMOVED lines=21> */
.L_x_2089:
[----:B------:R-:W-:Y:S01]  /*f800*/  IMAD.IADD R16, R5, 0x1, -R2 ;  /* 0x0000000105107824 */ /* 0x000fe200078e0a02 */
[----:B------:R-:W-:-:S03]  /*f810*/  ULDC.64 UR4, c[0x0][0xc90] ;  /* 0x0003240000047ab9 */ /* 0x000fc60000000a00 */
[----:B------:R-:W-:-:S05]  /*f820*/  IMAD R3, R6, R4, R16 ;  /* 0x0000000406037224 */ /* 0x000fca00078e0210 */
[----:B------:R-:W-:-:S13]  /*f830*/  ISETP.GT.AND P0, PT, R3, R0, PT ;  /* 0x000000000300720c */ /* 0x000fda0003f04270 */
[----:B------:R-:W-:Y:S02]  /*f840*/  VOTEU.ANY UR7, UPT, !P0 ;  /* 0x0000000000077886 */ /* 0x000fe400040e0100 */
[----:B------:R-:W-:-:S04]  /*f850*/  UPOPC UR6, UR7 ;  /* 0x00000007000672bf */ /* 0x000fc80008000000 */
[----:B------:R-:W-:-:S04]  /*f860*/  UIADD3 UR40, UR6, UR40, URZ ;  /* 0x0000002806287290 */ /* 0x000fc8000fffe03f */
[----:B------:R-:W-:-:S06]  /*f870*/  UIMAD.WIDE UR4, UR40, 0x4, UR4 ;  /* 0x00000004280478a5 */ /* 0x000fcc000f8e0204 */
[----:B------:R-:W-:Y:S02]  /*f880*/  IMAD.U32 R2, RZ, RZ, UR4 ;  /* 0x00000004ff027e24 */ /* 0x000fe4000f8e00ff */
[----:B------:R-:W-:-:S05]  /*f890*/  IMAD.U32 R3, RZ, RZ, UR5 ;  /* 0x00000005ff037e24 */ /* 0x000fca000f8e00ff */
[----:B------:R0:W2:Y:S01]  /*f8a0*/  LDG.E R7, desc[UR52][R2.64] ;  /* 0x0000003402077981 */ /* 0x0000a2000c1e1900 */
[----:B------:R-:W-:Y:S01]  /*f8b0*/  IMAD.U32 R10, RZ, RZ, UR6 ;  /* 0x00000006ff0a7e24 */ /* 0x000fe2000f8e00ff */
[----:B------:R-:W-:-:S04]  /*f8c0*/  ISETP.NE.AND P0, PT, RZ, UR7, PT ;  /* 0x00000007ff007c0c */ /* 0x000fc8000bf05270 */
[----:B------:R-:W2:Y:S01]  /*f8d0*/  SHFL.IDX PT, R17, R17, R10, 0x1f ;  /* 0x00001f0a11117589 */ /* 0x000ea200000e0000 */
[----:B0-----:R-:W-:Y:S02]  /*f8e0*/  IMAD.MOV.U32 R2, RZ, RZ, RZ ;  /* 0x000000ffff027224 */ /* 0x001fe400078e00ff */
[----:B--2---:R-:W-:-:S05]  /*f8f0*/  IMAD R5, R17, R7, RZ ;  /* 0x0000000711057224 */ /* 0x004fca00078e02ff */
[----:B------:R-:W-:Y:S01]  /*f900*/  IABS R8, R5 ;  /* 0x0000000500087213 */ /* 0x000fe20000000000 */
[----:B------:R-:W-:Y:S06]  /*f910*/  @!P0 BRA `(.L_x_2094) ;  /* 0x00000000000c8947 */ /* 0x000fec0003800000 */
[----:B------:R-:W-:-:S06]  /*f920*/  UIADD3 UR4, UR6, -0x1, URZ ;  /* 0xffffffff06047890 */ /* 0x000fcc000fffe03f */
[----:B------:R-:W-:-:S05]  /*f930*/  IMAD.U32 R3, RZ, RZ, UR4 ;  /* 0x00000004ff037e24 */ /* 0x000fca000f8e00ff */
[----:B------:R0:W1:Y:S02]  /*f940*/  SHFL.IDX PT, R2, R6, R3, 0x1f ;  /* 0x00001f0306027589 */ /* 0x00006400000e0000 */
.L_x_2094:
[----:B------:R-:W2:Y:S01]  /*f950*/  I2F.RP R9, R8 ;  /* 0x0000000800097306 */ /* 0x000ea20000209400 */
[----:B-1----:R-:W-:-:S04]  /*f960*/  IMAD R16, R2, R4, R16 ;  /* 0x0000000402107224 */ /* 0x002fc800078e0210 */
[----:B------:R-:W-:-:S03]  /*f970*/  IMAD.IADD R0, R0, 0x1, -R16 ;  /* 0x0000000100007824 */ /* 0x000fc600078e0a10 */
[----:B--2---:R-:W1:Y:S02]  /*f980*/  MUFU.RCP R9, R9 ;  /* 0x0000000900097308 */ /* 0x004e640000001000 */
[----:B-1----:R-:W-:-:S06]  /*f990*/  VIADD R10, R9, 0xffffffe ;  /* 0x0ffffffe090a7836 */ /* 0x002fcc0000000000 */
[----:B0-----:R-:W0:Y:S02]  /*f9a0*/  F2I.FTZ.U32.TRUNC.NTZ R3, R10 ;  /* 0x0000000a00037305 */ /* 0x001e24000021f000 */
        /* <DEDUP_REMOVED lines=32> */
[----:B------:R-:W-:Y:S01]  /*fbb0*/  IMAD R9, R0, R7, RZ ;  /* 0x0000000700097224 */ /* 0x000fe200078e02ff */
[----:B------:R-:W-:-:S03]  /*fbc0*/  IABS R0, R5 ;  /* 0x0000000500007213 */ /* 0x000fc60000000000 */
[----:B------:R-:W-:Y:S01]  /*fbd0*/  IMAD.HI.U32 R9, R3, R9, R2 ;  /* 0x0000000903097227 */ /* 0x000fe200078e0002 */
[----:B------:R-:W-:-:S05]  /*fbe0*/  IABS R2, R4 ;  /* 0x0000000400027213 */ /* 0x000fca0000000000 */
        /* <DEDUP_REMOVED lines=18> */
.L_x_2090:
[----:B------:R-:W-:Y:S01]  /*fd10*/  IMAD.MOV.U32 R16, RZ, RZ, R0 ;  /* 0x000000ffff107224 */ /* 0x000fe200078e0000 */
[----:B------:R-:W-:Y:S01]  /*fd20*/  ULDC UR40, c[0x0][0xc3c] ;  /* 0x00030f0000287ab9 */ /* 0x000fe20000000800 */
[----:B------:R-:W-:Y:S02]  /*fd30*/  IMAD.MOV.U32 R17, RZ, RZ, RZ ;  /* 0x000000ffff117224 */ /* 0x000fe400078e00ff */
[----:B------:R-:W-:-:S07]  /*fd40*/  IMAD.MOV.U32 R18, RZ, RZ, RZ ;  /* 0x000000ffff127224 */ /* 0x000fce00078e00ff */
.L_x_2095:
[----:B------:R0:W2:Y:S01]  /*fd50*/  LDL R2, [R1] ;  /* 0x0000000001027983 */ /* 0x0000a20000100800 */
[----:B------:R-:W1:Y:S02]  /*fd60*/  S2R R0, SR_TID.X ;  /* 0x0000000000007919 */ /* 0x000e640000002100 */
[----:B-1----:R-:W-:Y:S01]  /*fd70*/  LOP3.LUT R0, R0, 0x1f, RZ, 0xc0, !PT ;  /* 0x0000001f00007812 */ /* 0x002fe200078ec0ff */
[----:B------:R-:W-:Y:S03]  /*fd80*/  BAR.SYNC.DEFER_BLOCKING 0x4, 0x200 ;  /* 0x0108000000007b1d */ /* 0x000fe60000010000 */
[----:B------:R-:W-:Y:S01]  /*fd90*/  ISETP.NE.AND P0, PT, R0, RZ, PT ;  /* 0x000000ff0000720c */ /* 0x000fe20003f05270 */
[----:B-----5:R-:W-:-:S12]  /*fda0*/  IMAD.U32 R19, RZ, RZ, UR40 ;  /* 0x00000028ff137e24 */ /* 0x020fd8000f8e00ff */
[----:B------:R-:W-:Y:S01]  /*fdb0*/  @!P0 MOV R0, 0x400 ;  /* 0x0000040000008802 */ /* 0x000fe20000000f00 */
[----:B--2---:R-:W1:Y:S03]  /*fdc0*/  @!P0 S2R R2, SR_CgaCtaId ;  /* 0x0000000000028919 */ /* 0x004e660000008800 */
[----:B-1----:R-:W-:Y:S01]  /*fdd0*/  @!P0 LEA R22, R2, R0, 0x18 ;  /* 0x0000000002168211 */ /* 0x002fe200078ec0ff */
[----:B------:R0:W-:Y:S04]  /*fde0*/  @!P0 STL [R1], R2 ;  /* 0x0000000201008387 */ /* 0x0001e80000100800 */
[----:B------:R0:W-:Y:S01]  /*fdf0*/  @!P0 STS.128 [R22+0x19cd0], R16 ;  /* 0x019cd01016008388 */ /* 0x0001e20000000c00 */
[----:B------:R-:W-:Y:S06]  /*fe00*/  BAR.ARV 0x5, 0x200 ;  /* 0x0148000000007b1d */ /* 0x000fec0000002000 */
.L_x_2088:
[----:B------:R-:W-:Y:S02]  /*fe10*/  ULDC UR4, c[0x0][0xc3c] ;  /* 0x00030f0000047ab9 */ /* 0x000fe40000000800 */
[----:B------:R-:W-:-:S06]  /*fe20*/  UISETP.GE.AND UP0, UPT, UR40, UR4, UPT ;  /* 0x000000042800728c */ /* 0x000fcc000bf06270 */
[----:B------:R-:W-:-:S13]  /*fe30*/  PLOP3.LUT P0, PT, PT, PT, UP0, 0x80, 0x0 ;  /* 0x000000000000781c */ /* 0x000fda0003f0f008 */
[----:B------:R-:W-:Y:S05]  /*fe40*/  @!P0 BRA `(.L_x_2096) ;  /* 0xffffffb400fc8947 */ /* 0x000fea000383ffff */
.L_x_2021:
[----:B------:R-:W2:Y:S01]  /*fe50*/  LDL.LU R0, [R1+0x18] ;  /* 0x0000180001007983 */ /* 0x000ea20000300800 */
[----:B------:R-:W-:Y:S01]  /*fe60*/  BSSY B0, `(.L_x_2097) ;  /* 0x000000b000007945 */ /* 0x000fe20003800000 */
[----:B------:R-:W1:Y:S01]  /*fe70*/  S2R R5, SR_CgaCtaId ;  /* 0x0000000000057919 */ /* 0x000e620000008800 */
[----:B--2---:R-:W-:-:S05]  /*fe80*/  VIADD R0, R0, 0x1 ;  /* 0x0000000100007836 */ /* 0x004fca0000000000 */
[----:B0-----:R-:W-:-:S04]  /*fe90*/  LEA.HI R2, R0, R0, RZ, 0x1 ;  /* 0x0000000000027211 */ /* 0x001fc800078f08ff */
[----:B------:R-:W-:Y:S02]  /*fea0*/  LOP3.LUT R3, R2, 0xfffffffe, RZ, 0xc0, !PT ;  /* 0xfffffffe02037812 */ /* 0x000fe400078ec0ff */
[----:B------:R-:W-:-:S03]  /*feb0*/  MOV R2, 0x400 ;  /* 0x0000040000027802 */ /* 0x000fc60000000f00 */
[----:B------:R-:W-:Y:S01]  /*fec0*/  IMAD.IADD R0, R0, 0x1, -R3 ;  /* 0x0000000100007824 */ /* 0x000fe200078e0a03 */
[----:B-1----:R-:W-:-:S04]  /*fed0*/  LEA R4, R5, R2, 0x18 ;  /* 0x0000000205047211 */ /* 0x002fc800078ec0ff */
[----:B------:R-:W-:-:S04]  /*fee0*/  SHF.L.U32 R0, R0, 0x1f, RZ ;  /* 0x0000001f00007819 */ /* 0x000fc800000006ff */
[----:B------:R-:W0:Y:S02]  /*fef0*/  SYNCS.PHASECHK.TRANS64.TRYWAIT P0, [R4+URZ+0x19c20], R0 ;  /* 0x019c2000040075a7 */ /* 0x000e24000800017f */
[----:B0-----:R-:W-:Y:S05]  /*ff00*/  @!P0 BRA `(.L_x_2098) ;  /* 0x0000001800088947 */ /* 0x001fea0003800000 */
.L_x_2157:
[----:B------:R-:W-:Y:S05]  /*ff10*/  BSYNC B0 ;  /* 0x0000000000007941 */ /* 0x000fea0003800000 */
.L_x_2097:
[----:B------:R-:W-:-:S03]  /*ff20*/  UMOV UR4, 0xffffffff ;  /* 0xffffffff00047882 */ /* 0x000fc60000000000 */
[----:B------:R-:W-:Y:S05]  /*ff30*/  BRA.DIV UR4, `(.L_x_2099) ;  /* 0x0000001a04107947 */ /* 0x000fea000b800000 */
[----:B0-----:R-:W0:Y:S02]  /*ff40*/  S2R R0, SR_TID.X ;  /* 0x0000000000007919 */ /* 0x001e240000002100 */
[----:B0-----:R-:W-:-:S04]  /*ff50*/  SHF.R.U32.HI R0, RZ, 0x5, R0 ;  /* 0x00000005ff007819 */ /* 0x001fc80000011600 */
[----:B------:R-:W-:-:S05]  /*ff60*/  LOP3.LUT R0, R0, 0x3, RZ, 0xc0, !PT ;  /* 0x0000000300007812 */ /* 0x000fca00078ec0ff */
[----:B------:R0:W1:Y:S02]  /*ff70*/  SHFL.IDX PT, R14, R0, RZ, 0x1f ;  /* 0x00001fff000e7589 */ /* 0x00006400000e0000 */
.L_x_2160:
[----:B-1----:R-:W-:Y:S01]  /*ff80*/  ISETP.NE.AND P0, PT, R14, RZ, PT ;  /* 0x000000ff0e00720c */ /* 0x002fe20003f05270 */
[----:B------:R-:W-:-:S12]  /*ff90*/  BSSY B0, `(.L_x_2100) ;  /* 0x000002c000007945 */ /* 0x000fd80003800000 */
[----:B------:R-:W-:Y:S05]  /*ffa0*/  @P0 BRA `(.L_x_2101) ;  /* 0x0000000000a80947 */ /* 0x000fea0003800000 */
[----:B------:R-:W-:-:S03]  /*ffb0*/  UMOV UR4, 0xffffffff ;  /* 0xffffffff00047882 */ /* 0x000fc60000000000 */
[----:B------:R-:W-:Y:S05]  /*ffc0*/  BRA.DIV UR4, `(.L_x_2102) ;  /* 0x0000001a04207947 */ /* 0x000fea000b800000 */
[----:B------:R-:W-:-:S13]  /*ffd0*/  ELECT P6, URZ, PT ;  /* 0x00000000003f782f */ /* 0x000fda00038c0000 */
.L_x_2163:
[----:B------:R-:W-:Y:S05]  /*ffe0*/  @!P6 BRA `(.L_x_2101) ;  /* 0x000000000098e947 */ /* 0x000fea0003800000 */
[----:B------:R-:W-:-:S06]  /*fff0*/  ULOP3.LUT UR4, UR39, 0x2, URZ, 0xfc, !UPT ;  /* 0x0000000227047892 */ /* 0x000fcc000f8efc3f */
[----:B0-----:R-:W-:-:S05]  /*10000*/  IMAD.U32 R0, RZ, RZ, UR4 ;  /* 0x00000004ff007e24 */ /* 0x001fca000f8e00ff */
[----:B------:R-:W-:-:S13]  /*10010*/  ISETP.NE.AND P0, PT, R0, 0x3, PT ;  /* 0x000000030000780c */ /* 0x000fda0003f05270 */
[----:B------:R-:W-:Y:S05]  /*10020*/  @!P0 BRA `(.L_x_2103) ;  /* 0x0000000000048947 */ /* 0x000fea0003800000 */
[----:B------:R-:W-:Y:S01]  /*10030*/  BPT.TRAP 0x1 ;  /* 0x000000040000795c */ /* 0x000fe20000300000 */
.L_x_2103:
[C---:B------:R-:W-:Y:S01]  /*10040*/  IMAD R5, R23.reuse, 0x8, R4 ;  /* 0x0000000817057824 */ /* 0x040fe200078e0204 */
[----:B------:R-:W-:Y:S01]  /*10050*/  SHF.L.U32 R0, R24, 0x1f, RZ ;  /* 0x0000001f18007819 */ /* 0x000fe200000006ff */
[----:B------:R-:W-:-:S03]  /*10060*/  VIADD R23, R23, 0x1 ;  /* 0x0000000117177836 */ /* 0x000fc60000000000 */
[----:B------:R-:W0:Y:S02]  /*10070*/  SYNCS.PHASECHK.TRANS64.TRYWAIT P1, [R5+URZ+0x19c40], R0 ;  /* 0x019c4000050075a7 */ /* 0x000e24000802017f */
[----:B------:R-:W-:-:S04]  /*10080*/  ISETP.NE.AND P2, PT, R23, 0x2, PT ;  /* 0x000000021700780c */ /* 0x000fc80003f45270 */
[----:B------:R-:W-:Y:S01]  /*10090*/  SEL R3, RZ, 0x1, P2 ;  /* 0x00000001ff037807 */ /* 0x000fe20001000000 */
[----:B0-----:R-:W-:Y:S08]  /*100a0*/  @!P1 BRA `(.L_x_2104) ;  /* 0x0000001800089947 */ /* 0x001ff00003800000 */
.L_x_2164:
[----:B------:R-:W-:Y:S02]  /*100b0*/  SEL R23, R23, RZ, P2 ;  /* 0x000000ff17177207 */ /* 0x000fe40001000000 */
[----:B------:R-:W-:Y:S01]  /*100c0*/  LOP3.LUT R2, R24, R3, RZ, 0x3c, !PT ;  /* 0x0000000318027212 */ /* 0x000fe200078e3cff */
[----:B------:R-:W-:Y:S06]  /*100d0*/  @!P0 BRA `(.L_x_2105) ;  /* 0x0000000000048947 */ /* 0x000fec0003800000 */
[----:B------:R-:W-:Y:S01]  /*100e0*/  BPT.TRAP 0x1 ;  /* 0x000000040000795c */ /* 0x000fe20000300000 */
.L_x_2105:
[----:B------:R-:W-:Y:S01]  /*100f0*/  IMAD R23, R23, 0x8, R4 ;  /* 0x0000000817177824 */ /* 0x000fe200078e0204 */
[----:B------:R-:W-:-:S04]  /*10100*/  SHF.L.U32 R2, R2, 0x1f, RZ ;  /* 0x0000001f02027819 */ /* 0x000fc800000006ff */
[----:B------:R-:W1:Y:S02]  /*10110*/  SYNCS.PHASECHK.TRANS64.TRYWAIT P1, [R23+URZ+0x19c40], R2 ;  /* 0x019c4002170075a7 */ /* 0x000e64000802017f */
[----:B-1----:R-:W-:Y:S05]  /*10120*/  @!P1 BRA `(.L_x_2106) ;  /* 0x0000001400fc9947 */ /* 0x002fea0003800000 */
.L_x_2165:
[----:B------:R-:W-:Y:S05]  /*10130*/  @!P0 BRA `(.L_x_2107) ;  /* 0x0000000000048947 */ /* 0x000fea0003800000 */
[----:B------:R-:W-:Y:S01]  /*10140*/  BPT.TRAP 0x1 ;  /* 0x000000040000795c */ /* 0x000fe20000300000 */
.L_x_2107:
[----:B------:R-:W2:Y:S02]  /*10150*/  SYNCS.PHASECHK.TRANS64.TRYWAIT P1, [R5+URZ+0x19c60], R0 ;  /* 0x019c6000050075a7 */ /* 0x000ea4000802017f */
[----:B--2---:R-:W-:Y:S05]  /*10160*/  @!P1 BRA `(.L_x_2108) ;  /* 0x0000001800009947 */ /* 0x004fea0003800000 */
.L_x_2166:
[----:B------:R-:W-:Y:S05]  /*10170*/  @!P0 BRA `(.L_x_2109) ;  /* 0x0000000000048947 */ /* 0x000fea0003800000 */
[----:B------:R-:W-:Y:S01]  /*10180*/  BPT.TRAP 0x1 ;  /* 0x000000040000795c */ /* 0x000fe20000300000 */
.L_x_2109:
[----:B------:R-:W3:Y:S02]  /*10190*/  SYNCS.PHASECHK.TRANS64.TRYWAIT P1, [R23+URZ+0x19c60], R2 ;  /* 0x019c6002170075a7 */ /* 0x000ee4000802017f */
[----:B---3--:R-:W-:Y:S05]  /*101a0*/  @!P1 BRA `(.L_x_2110) ;  /* 0x0000001800049947 */ /* 0x008fea0003800000 */
.L_x_2167:
[----:B------:R-:W-:Y:S05]  /*101b0*/  @!P0 BRA `(.L_x_2111) ;  /* 0x0000000000048947 */ /* 0x000fea0003800000 */
[----:B------:R-:W-:Y:S01]  /*101c0*/  BPT.TRAP 0x1 ;  /* 0x000000040000795c */ /* 0x000fe20000300000 */
.L_x_2111:
[----:B------:R-:W4:Y:S02]  /*101d0*/  SYNCS.PHASECHK.TRANS64.TRYWAIT P1, [R5+URZ+0x19c80], R0 ;  /* 0x019c8000050075a7 */ /* 0x000f24000802017f */
[----:B----4-:R-:W-:Y:S05]  /*101e0*/  @!P1 BRA `(.L_x_2112) ;  /* 0x0000001800089947 */ /* 0x010fea0003800000 */
.L_x_2168:
[----:B------:R-:W-:Y:S05]  /*101f0*/  @!P0 BRA `(.L_x_2113) ;  /* 0x0000000000048947 */ /* 0x000fea0003800000 */
[----:B------:R-:W-:Y:S01]  /*10200*/  BPT.TRAP 0x1 ;  /* 0x000000040000795c */ /* 0x000fe20000300000 */
.L_x_2113:
[----:B------:R0:W0:Y:S02]  /*10210*/  SYNCS.PHASECHK.TRANS64.TRYWAIT P0, [R23+URZ+0x19c80], R2 ;  /* 0x019c8002170075a7 */ /* 0x000024000800017f */
[----:B0-----:R-:W-:Y:S05]  /*10220*/  @!P0 NANOSLEEP.SYNCS 0x989680 ;  /* 0x009896800000895d */ /* 0x001fea0003900000 */
[----:B------:R-:W0:Y:S02]  /*10230*/  @!P0 SYNCS.PHASECHK.TRANS64 P0, [R23+URZ+0x19c80], R2 ;  /* 0x019c8002170085a7 */ /* 0x000e24000800007f */
[----:B0-----:R-:W-:Y:S05]  /*10240*/  @!P0 BRA `(.L_x_2113) ;  /* 0xfffffffc00f08947 */ /* 0x001fea000383ffff */
.L_x_2101:
[----:B------:R-:W-:Y:S05]  /*10250*/  BSYNC B0 ;  /* 0x0000000000007941 */ /* 0x000fea0003800000 */
.L_x_2100:
[----:B------:R-:W-:Y:S05]  /*10260*/  EXIT ;  /* 0x000000000000794d */ /* 0x000fea0003800000 */
.L_x_1966:
[----:B0-----:R-:W-:-:S04]  /*10270*/  IMAD.U32 R3, RZ, RZ, UR46 ;  /* 0x0000002eff037e24 */ /* 0x001fc8000f8e00ff */
[----:B------:R0:W1:Y:S03]  /*10280*/  SYNCS.PHASECHK.TRANS64.TRYWAIT P1, [R3+URZ+0x19c00], R0 ;  /* 0x019c0000030075a7 */ /* 0x000066000802017f */
[----:B-1----:R-:W-:Y:S05]  /*10290*/  @!P1 NANOSLEEP.SYNCS 0x989680 ;  /* 0x009896800000995d */ /* 0x002fea0003900000 */
[----:B------:R-:W1:Y:S02]  /*102a0*/  @!P1 SYNCS.PHASECHK.TRANS64 P1, [R3+URZ+0x19c00], R0 ;  /* 0x019c0000030095a7 */ /* 0x000e64000802007f */
[----:B-1----:R-:W-:Y:S05]  /*102b0*/  @!P1 BRA `(.L_x_1966) ;  /* 0xfffffffc00ec9947 */ /* 0x002fea000383ffff */
[----:B------:R-:W-:Y:S05]  /*102c0*/  BRA `(.L_x_2114) ;  /* 0xffffff1400d07947 */ /* 0x000fea000383ffff */
.L_x_1970:
[----:B-1----:R1:W2:Y:S02]  /*102d0*/  SYNCS.PHASECHK.TRANS64.TRYWAIT P1, [R3+URZ+0x19c30], R0 ;  /* 0x019c3000030075a7 */ /* 0x0022a4000802017f */
[----:B--2---:R-:W-:Y:S05]  /*102e0*/  @!P1 NANOSLEEP.SYNCS 0x989680 ;  /* 0x009896800000995d */ /* 0x004fea0003900000 */
[----:B------:R-:W2:Y:S02]  /*102f0*/  @!P1 SYNCS.PHASECHK.TRANS64 P1, [R3+URZ+0x19c30], R0 ;  /* 0x019c3000030095a7 */ /* 0x000ea4000802007f */
[----:B--2---:R-:W-:Y:S05]  /*10300*/  @!P1 BRA `(.L_x_1970) ;  /* 0xfffffffc00f09947 */ /* 0x004fea000383ffff */
[----:B------:R-:W-:Y:S05]  /*10310*/  BRA `(.L_x_1969) ;  /* 0xffffff1400ec7947 */ /* 0x000fea000383ffff */
.L_x_1976:
[----:B-1----:R-:W-:-:S04]  /*10320*/  IMAD.U32 R7, RZ, RZ, UR19 ;  /* 0x00000013ff077e24 */ /* 0x002fc8000f8e00ff */
[----:B------:R1:W2:Y:S03]  /*10330*/  SYNCS.PHASECHK.TRANS64.TRYWAIT P1, [R7+URZ+0x19c30], R0 ;  /* 0x019c3000070075a7 */ /* 0x0002a6000802017f */
[----:B--2---:R-:W-:Y:S05]  /*10340*/  @!P1 NANOSLEEP.SYNCS 0x989680 ;  /* 0x009896800000995d */ /* 0x004fea0003900000 */
[----:B------:R-:W2:Y:S02]  /*10350*/  @!P1 SYNCS.PHASECHK.TRANS64 P1, [R7+URZ+0x19c30], R0 ;  /* 0x019c3000070095a7 */ /* 0x000ea4000802007f */
[----:B--2---:R-:W-:Y:S05]  /*10360*/  @!P1 BRA `(.L_x_1976) ;  /* 0xfffffffc00ec9947 */ /* 0x004fea000383ffff */
[----:B------:R-:W-:Y:S05]  /*10370*/  BRA `(.L_x_1975) ;  /* 0xffffff3800507947 */ /* 0x000fea000383ffff */
.L_x_1980:
[----:B-1----:R-:W-:-:S04]  /*10380*/  IMAD.U32 R7, RZ, RZ, UR11 ;  /* 0x0000000bff077e24 */ /* 0x002fc8000f8e00ff */
[----:B------:R1:W2:Y:S03]  /*10390*/  SYNCS.PHASECHK.TRANS64.TRYWAIT P1, [R7+URZ+0x19c50], R0 ;  /* 0x019c5000070075a7 */ /* 0x0002a6000802017f */
[----:B--2---:R-:W-:Y:S05]  /*103a0*/  @!P1 NANOSLEEP.SYNCS 0x989680 ;  /* 0x009896800000995d */ /* 0x004fea0003900000 */
[----:B------:R-:W2:Y:S02]  /*103b0*/  @!P1 SYNCS.PHASECHK.TRANS64 P1, [R7+URZ+0x19c50], R0 ;  /* 0x019c5000070095a7 */ /* 0x000ea4000802007f */
[----:B--2---:R-:W-:Y:S05]  /*103c0*/  @!P1 BRA `(.L_x_1980) ;  /* 0xfffffffc00ec9947 */ /* 0x004fea000383ffff */
[----:B------:R-:W-:Y:S05]  /*103d0*/  BRA `(.L_x_1979) ;  /* 0xffffff3800a07947 */ /* 0x000fea000383ffff */
.L_x_1988:
[----:B-1----:R-:W-:-:S04]  /*103e0*/  IMAD.U32 R9, RZ, RZ, UR6 ;  /* 0x00000006ff097e24 */ /* 0x002fc8000f8e00ff */
[----:B------:R1:W2:Y:S03]  /*103f0*/  SYNCS.PHASECHK.TRANS64.TRYWAIT P1, [R9+URZ+0x19c30], R0 ;  /* 0x019c3000090075a7 */ /* 0x0002a6000802017f */
[----:B--2---:R-:W-:Y:S05]  /*10400*/  @!P1 NANOSLEEP.SYNCS 0x989680 ;  /* 0x009896800000995d */ /* 0x004fea0003900000 */
[----:B------:R-:W2:Y:S02]  /*10410*/  @!P1 SYNCS.PHASECHK.TRANS64 P1, [R9+URZ+0x19c30], R0 ;  /* 0x019c3000090095a7 */ /* 0x000ea4000802007f */
[----:B--2---:R-:W-:Y:S05]  /*10420*/  @!P1 BRA `(.L_x_1988) ;  /* 0xfffffffc00ec9947 */ /* 0x004fea000383ffff */
[----:B------:R-:W-:Y:S05]  /*10430*/  BRA `(.L_x_1987) ;  /* 0xffffff5c00747947 */ /* 0x000fea000383ffff */
.L_x_1992:
[----:B-1----:R-:W-:-:S04]  /*10440*/  IMAD.U32 R9, RZ, RZ, UR11 ;  /* 0x0000000bff097e24 */ /* 0x002fc8000f8e00ff */
[----:B------:R1:W2:Y:S03]  /*10450*/  SYNCS.PHASECHK.TRANS64.TRYWAIT P1, [R9+URZ+0x19c50], R0 ;  /* 0x019c5000090075a7 */ /* 0x0002a6000802017f */
[----:B--2---:R-:W-:Y:S05]  /*10460*/  @!P1 NANOSLEEP.SYNCS 0x989680 ;  /* 0x009896800000995d */ /* 0x004fea0003900000 */
[----:B------:R-:W2:Y:S02]  /*10470*/  @!P1 SYNCS.PHASECHK.TRANS64 P1, [R9+URZ+0x19c50], R0 ;  /* 0x019c5000090095a7 */ /* 0x000ea4000802007f */
[----:B--2---:R-:W-:Y:S05]  /*10480*/  @!P1 BRA `(.L_x_1992) ;  /* 0xfffffffc00ec9947 */ /* 0x004fea000383ffff */
[----:B------:R-:W-:Y:S05]  /*10490*/  BRA `(.L_x_1991) ;  /* 0xffffff5c00c47947 */ /* 0x000fea000383ffff */
.L_x_1999:
[----:B-1----:R-:W-:-:S04]  /*104a0*/  IMAD.U32 R6, RZ, RZ, UR14 ;  /* 0x0000000eff067e24 */ /* 0x002fc8000f8e00ff */
[----:B------:R1:W2:Y:S03]  /*104b0*/  SYNCS.PHASECHK.TRANS64.TRYWAIT P1, [R6+URZ+0x19c50], R5 ;  /* 0x019c5005060075a7 */ /* 0x0002a6000802017f */
[----:B--2---:R-:W-:Y:S05]  /*104c0*/  @!P1 NANOSLEEP.SYNCS 0x989680 ;  /* 0x009896800000995d */ /* 0x004fea0003900000 */
[----:B------:R-:W2:Y:S02]  /*104d0*/  @!P1 SYNCS.PHASECHK.TRANS64 P1, [R6+URZ+0x19c50], R5 ;  /* 0x019c5005060095a7 */ /* 0x000ea4000802007f */
[----:B--2---:R-:W-:Y:S05]  /*104e0*/  @!P1 BRA `(.L_x_1999) ;  /* 0xfffffffc00ec9947 */ /* 0x004fea000383ffff */
[----:B------:R-:W-:Y:S05]  /*104f0*/  BRA `(.L_x_1998) ;  /* 0xffffff7800147947 */ /* 0x000fea000383ffff */
.L_x_2036:
        /* <DEDUP_REMOVED lines=10> */
.L_x_2115:
[----:B------:R-:W-:Y:S05]  /*105a0*/  BRA `(.L_x_2116) ;  /* 0xffffffc000587947 */ /* 0x000fea000383ffff */
.L_x_2039:
[----:B0-----:R-:W2:Y:S02]  /*105b0*/  LDL R0, [R1+0x14] ;  /* 0x0000140001007983 */ /* 0x001ea40000100800 */
[----:B--2---:R0:W1:Y:S02]  /*105c0*/  SYNCS.PHASECHK.TRANS64.TRYWAIT P0, [R4+URZ+0x19c80], R0 ;  /* 0x019c8000040075a7 */ /* 0x004064000800017f */
[----:B-1----:R-:W-:Y:S05]  /*105d0*/  @!P0 NANOSLEEP.SYNCS 0x989680 ;  /* 0x009896800000895d */ /* 0x002fea0003900000 */
[----:B------:R-:W1:Y:S02]  /*105e0*/  @!P0 SYNCS.PHASECHK.TRANS64 P0, [R4+URZ+0x19c80], R0 ;  /* 0x019c8000040085a7 */ /* 0x000e64000800007f */
[----:B-1----:R-:W-:Y:S05]  /*105f0*/  @!P0 BRA `(.L_x_2039) ;  /* 0xfffffffc00ec8947 */ /* 0x002fea000383ffff */
[----:B------:R-:W-:Y:S05]  /*10600*/  BRA `(.L_x_2117) ;  /* 0xffffffc000687947 */ /* 0x000fea000383ffff */
.L_x_2040:
        /* <DEDUP_REMOVED lines=8> */
.L_x_2119:
[----:B------:R-:W-:Y:S05]  /*10690*/  BSYNC B0 ;  /* 0x0000000000007941 */ /* 0x000fea0003800000 */
.L_x_2118:
        /* <DEDUP_REMOVED lines=8> */
.L_x_2120:
        /* <DEDUP_REMOVED lines=25> */
.L_x_2121:
        /* <DEDUP_REMOVED lines=10> */
.L_x_2122:
[----:B------:R-:W-:Y:S01]  /*10950*/  IMAD.MOV.U32 R2, RZ, RZ, R14 ;  /* 0x000000ffff027224 */ /* 0x000fe200078e000e */
[----:B------:R-:W-:Y:S06]  /*10960*/  BRA `(.L_x_2123) ;  /* 0xffffffc000507947 */ /* 0x000fec000383ffff */
.L_x_2045:
[----:B--2---:R-:W2:Y:S02]  /*10970*/  LDL R2, [R1+0x14] ;  /* 0x0000140001027983 */ /* 0x004ea40000100800 */
[----:B--2---:R2:W3:Y:S02]  /*10980*/  SYNCS.PHASECHK.TRANS64.TRYWAIT P1, [R4+URZ+0x19c40], R2 ;  /* 0x019c4002040075a7 */ /* 0x0044e4000802017f */
[----:B---3--:R-:W-:Y:S05]  /*10990*/  @!P1 NANOSLEEP.SYNCS 0x989680 ;  /* 0x009896800000995d */ /* 0x008fea0003900000 */
[----:B------:R-:W3:Y:S02]  /*109a0*/  @!P1 SYNCS.PHASECHK.TRANS64 P1, [R4+URZ+0x19c40], R2 ;  /* 0x019c4002040095a7 */ /* 0x000ee4000802007f */
[----:B---3--:R-:W-:Y:S05]  /*109b0*/  @!P1 BRA `(.L_x_2045) ;  /* 0xfffffffc00ec9947 */ /* 0x008fea000383ffff */
[----:B------:R-:W-:Y:S05]  /*109c0*/  BRA `(.L_x_2124) ;  /* 0xffffffc000b47947 */ /* 0x000fea000383ffff */
.L_x_2046:
        /* <DEDUP_REMOVED lines=8> */
.L_x_2126:
[----:B------:R-:W-:Y:S05]  /*10a50*/  BSYNC B0 ;  /* 0x0000000000007941 */ /* 0x000fea0003800000 */
.L_x_2125:
        /* <DEDUP_REMOVED lines=8> */
.L_x_2127:
[----:B------:R-:W-:Y:S02]  /*10ae0*/  IMAD.MOV.U32 R13, RZ, RZ, R6 ;  /* 0x000000ffff0d7224 */ /* 0x000fe400078e0006 */
[----:B------:R-:W-:Y:S02]  /*10af0*/  IMAD.MOV.U32 R12, RZ, RZ, 0x1 ;  /* 0x00000001ff0c7424 */ /* 0x000fe400078e00ff */
[----:B------:R-:W-:-:S07]  /*10b00*/  IMAD.MOV.U32 R3, RZ, RZ, R14 ;  /* 0x000000ffff037224 */ /* 0x000fce00078e000e */
[----:B------:R-:W-:Y:S05]  /*10b10*/  WARPSYNC.COLLECTIVE R15, `(.L_x_2128) ;  /* 0x000000000f087348 */ /* 0x000fea0003c00000 */
[----:B------:R0:W1:Y:S02]  /*10b20*/  SHFL.IDX P6, R14, R13, R12, R11 ;  /* 0x0000000c0d0e7389 */ /* 0x00006400000c000b */
[----:B01----:R-:W-:Y:S01]  /*10b30*/  ENDCOLLECTIVE ;  /* 0x000000000000791b */ /* 0x003fe20003800000 */
.L_x_2128:
        /* <DEDUP_REMOVED lines=10> */
.L_x_2129:
        /* <DEDUP_REMOVED lines=8> */
.L_x_2051:
        /* <DEDUP_REMOVED lines=9> */
.L_x_2131:
[----:B------:R-:W-:Y:S01]  /*10cf0*/  ISETP.GE.AND P1, PT, R17, R5, PT ;  /* 0x000000051100720c */ /* 0x000fe20003f26270 */
[----:B------:R-:W-:Y:S02]  /*10d00*/  IMAD.MOV.U32 R13, RZ, RZ, R4 ;  /* 0x000000ffff0d7224 */ /* 0x000fe400078e0004 */
[----:B------:R-:W-:-:S10]  /*10d10*/  IMAD.MOV.U32 R2, RZ, RZ, R14 ;  /* 0x000000ffff027224 */ /* 0x000fd400078e000e */
[----:B------:R-:W-:Y:S05]  /*10d20*/  WARPSYNC.COLLECTIVE R15, `(.L_x_2132) ;  /* 0x000000000f087348 */ /* 0x000fea0003c00000 */
[----:B------:R0:W1:Y:S02]  /*10d30*/  SHFL.IDX P6, R14, R13, R12, R11 ;  /* 0x0000000c0d0e7389 */ /* 0x00006400000c000b */
[----:B01----:R-:W-:Y:S01]  /*10d40*/  ENDCOLLECTIVE ;  /* 0x000000000000791b */ /* 0x003fe20003800000 */
.L_x_2132:
[----:B------:R-:W-:Y:S02]  /*10d50*/  IMAD.MOV.U32 R13, RZ, RZ, R0 ;  /* 0x000000ffff0d7224 */ /* 0x000fe400078e0000 */
[----:B------:R-:W-:Y:S02]  /*10d60*/  IMAD.MOV.U32 R12, RZ, RZ, 0x1 ;  /* 0x00000001ff0c7424 */ /* 0x000fe400078e00ff */
[----:B------:R-:W-:-:S07]  /*10d70*/  IMAD.MOV.U32 R3, RZ, RZ, R14 ;  /* 0x000000ffff037224 */ /* 0x000fce00078e000e */
[----:B------:R-:W-:Y:S05]  /*10d80*/  WARPSYNC.COLLECTIVE R15, `(.L_x_2133) ;  /* 0x000000000f087348 */ /* 0x000fea0003c00000 */
[----:B------:R0:W1:Y:S02]  /*10d90*/  SHFL.IDX P6, R14, R13, R12, R11 ;  /* 0x0000000c0d0e7389 */ /* 0x00006400000c000b */
[----:B01----:R-:W-:Y:S01]  /*10da0*/  ENDCOLLECTIVE ;  /* 0x000000000000791b */ /* 0x003fe20003800000 */
.L_x_2133:
        /* <DEDUP_REMOVED lines=10> */
.L_x_2134:
        /* <DEDUP_REMOVED lines=12> */
.L_x_2135:
        /* <DEDUP_REMOVED lines=8> */
.L_x_2136:
        /* <DEDUP_REMOVED lines=10> */
.L_x_2056:
[----:B-1----:R1:W2:Y:S02]  /*11030*/  SYNCS.PHASECHK.TRANS64.TRYWAIT P0, [R22+URZ+0x19c20], R3 ;  /* 0x019c2003160075a7 */ /* 0x0022a4000800017f */
[----:B--2---:R-:W-:Y:S05]  /*11040*/  @!P0 NANOSLEEP.SYNCS 0x989680 ;  /* 0x009896800000895d */ /* 0x004fea0003900000 */
[----:B------:R-:W2:Y:S02]  /*11050*/  @!P0 SYNCS.PHASECHK.TRANS64 P0, [R22+URZ+0x19c20], R3 ;  /* 0x019c2003160085a7 */ /* 0x000ea4000800007f */
[----:B--2---:R-:W-:Y:S05]  /*11060*/  @!P0 BRA `(.L_x_2056) ;  /* 0xfffffffc00f08947 */ /* 0x004fea000383ffff */
[----:B------:R-:W-:Y:S05]  /*11070*/  BRA `(.L_x_2138) ;  /* 0xffffffc800ac7947 */ /* 0x000fea000383ffff */
.L_x_2060:
[----:B0-----:R0:W1:Y:S02]  /*11080*/  SYNCS.PHASECHK.TRANS64.TRYWAIT P0, [R0+URZ+0x19c80], R10 ;  /* 0x019c800a000075a7 */ /* 0x001064000800017f */
[----:B-1----:R-:W-:Y:S05]  /*11090*/  @!P0 NANOSLEEP.SYNCS 0x989680 ;  /* 0x009896800000895d */ /* 0x002fea0003900000 */
[----:B------:R-:W1:Y:S02]  /*110a0*/  @!P0 SYNCS.PHASECHK.TRANS64 P0, [R0+URZ+0x19c80], R10 ;  /* 0x019c800a000085a7 */ /* 0x000e64000800007f */
[----:B-1----:R-:W-:Y:S05]  /*110b0*/  @!P0 BRA `(.L_x_2060) ;  /* 0xfffffffc00f08947 */ /* 0x002fea000383ffff */
[----:B------:R-:W-:Y:S05]  /*110c0*/  BRA `(.L_x_2139) ;  /* 0xffffffcc00747947 */ /* 0x000fea000383ffff */
.L_x_2061:
        /* <DEDUP_REMOVED lines=8> */
.L_x_2141:
[----:B------:R-:W-:Y:S05]  /*11150*/  BSYNC B0 ;  /* 0x0000000000007941 */ /* 0x000fea0003800000 */
.L_x_2140:
        /* <DEDUP_REMOVED lines=9> */
.L_x_2142:
[----:B------:R-:W-:Y:S02]  /*111f0*/  IMAD.MOV.U32 R13, RZ, RZ, R21 ;  /* 0x000000ffff0d7224 */ /* 0x000fe400078e0015 */
[----:B------:R-:W-:Y:S02]  /*11200*/  IMAD.MOV.U32 R12, RZ, RZ, 0x1 ;  /* 0x00000001ff0c7424 */ /* 0x000fe400078e00ff */
[----:B------:R-:W-:-:S07]  /*11210*/  IMAD.MOV.U32 R2, RZ, RZ, R14 ;  /* 0x000000ffff027224 */ /* 0x000fce00078e000e */
[----:B------:R-:W-:Y:S05]  /*11220*/  WARPSYNC.COLLECTIVE R15, `(.L_x_2143) ;  /* 0x000000000f087348 */ /* 0x000fea0003c00000 */
[----:B------:R0:W1:Y:S02]  /*11230*/  SHFL.IDX P6, R14, R13, R12, R11 ;  /* 0x0000000c0d0e7389 */ /* 0x00006400000c000b */
[----:B01----:R-:W-:Y:S01]  /*11240*/  ENDCOLLECTIVE ;  /* 0x000000000000791b */ /* 0x003fe20003800000 */
.L_x_2143:
        /* <DEDUP_REMOVED lines=13> */
.L_x_2144:
[----:B------:R-:W-:Y:S01]  /*11320*/  IMAD.MOV.U32 R2, RZ, RZ, R14 ;  /* 0x000000ffff027224 */ /* 0x000fe200078e000e */
[----:B------:R-:W-:Y:S06]  /*11330*/  BRA `(.L_x_2145) ;  /* 0xffffffcc00707947 */ /* 0x000fec000383ffff */
.L_x_2066:
[----:B---3--:R3:W4:Y:S02]  /*11340*/  SYNCS.PHASECHK.TRANS64.TRYWAIT P0, [R0+URZ+0x19c40], R10 ;  /* 0x019c400a000075a7 */ /* 0x008724000800017f */
[----:B----4-:R-:W-:Y:S05]  /*11350*/  @!P0 NANOSLEEP.SYNCS 0x989680 ;  /* 0x009896800000895d */ /* 0x010fea0003900000 */
[----:B------:R-:W4:Y:S02]  /*11360*/  @!P0 SYNCS.PHASECHK.TRANS64 P0, [R0+URZ+0x19c40], R10 ;  /* 0x019c400a000085a7 */ /* 0x000f24000800007f */
[----:B----4-:R-:W-:Y:S05]  /*11370*/  @!P0 BRA `(.L_x_2066) ;  /* 0xfffffffc00f08947 */ /* 0x010fea000383ffff */
[----:B------:R-:W-:Y:S05]  /*11380*/  BRA `(.L_x_2146) ;  /* 0xffffffcc00c87947 */ /* 0x000fea000383ffff */
.L_x_2067:
        /* <DEDUP_REMOVED lines=8> */
.L_x_2148:
[----:B------:R-:W-:Y:S05]  /*11410*/  BSYNC B0 ;  /* 0x0000000000007941 */ /* 0x000fea0003800000 */
.L_x_2147:
        /* <DEDUP_REMOVED lines=8> */
.L_x_2149:
[----:B------:R-:W-:Y:S02]  /*114a0*/  IMAD.MOV.U32 R13, RZ, RZ, R8 ;  /* 0x000000ffff0d7224 */ /* 0x000fe400078e0008 */
[----:B------:R-:W-:Y:S02]  /*114b0*/  IMAD.MOV.U32 R12, RZ, RZ, 0x1 ;  /* 0x00000001ff0c7424 */ /* 0x000fe400078e00ff */
[----:B------:R-:W-:-:S07]  /*114c0*/  IMAD.MOV.U32 R2, RZ, RZ, R14 ;  /* 0x000000ffff027224 */ /* 0x000fce00078e000e */
[----:B------:R-:W-:Y:S05]  /*114d0*/  WARPSYNC.COLLECTIVE R15, `(.L_x_2150) ;  /* 0x000000000f087348 */ /* 0x000fea0003c00000 */
[----:B------:R0:W1:Y:S02]  /*114e0*/  SHFL.IDX P6, R14, R13, R12, R11 ;  /* 0x0000000c0d0e7389 */ /* 0x00006400000c000b */
[----:B01----:R-:W-:Y:S01]  /*114f0*/  ENDCOLLECTIVE ;  /* 0x000000000000791b */ /* 0x003fe20003800000 */
.L_x_2150:
        /* <DEDUP_REMOVED lines=13> */
.L_x_2151:
[----:B------:R-:W-:Y:S01]  /*115d0*/  IMAD.MOV.U32 R2, RZ, RZ, R14 ;  /* 0x000000ffff027224 */ /* 0x000fe200078e000e */
[----:B------:R-:W-:Y:S06]  /*115e0*/  BRA `(.L_x_2152) ;  /* 0xffffffcc00bc7947 */ /* 0x000fec000383ffff */
.L_x_2072:
[----:B0-----:R0:W2:Y:S02]  /*115f0*/  SYNCS.PHASECHK.TRANS64.TRYWAIT P2, [R2+URZ+0x19c70], R0 ;  /* 0x019c7000020075a7 */ /* 0x0010a4000804017f */
[----:B--2---:R-:W-:Y:S05]  /*11600*/  @!P2 NANOSLEEP.SYNCS 0x989680 ;  /* 0x009896800000a95d */ /* 0x004fea0003900000 */
[----:B------:R-:W2:Y:S02]  /*11610*/  @!P2 SYNCS.PHASECHK.TRANS64 P2, [R2+URZ+0x19c70], R0 ;  /* 0x019c70000200a5a7 */ /* 0x000ea4000804007f */
[----:B--2---:R-:W-:Y:S05]  /*11620*/  @!P2 BRA `(.L_x_2072) ;  /* 0xfffffffc00f0a947 */ /* 0x004fea000383ffff */
[----:B------:R-:W-:Y:S05]  /*11630*/  BRA `(.L_x_2153) ;  /* 0xffffffd000287947 */ /* 0x000fea000383ffff */
.L_x_2074:
[----:B0-----:R0:W2:Y:S02]  /*11640*/  SYNCS.PHASECHK.TRANS64.TRYWAIT P2, [R2+URZ+0x19c60], R0 ;  /* 0x019c6000020075a7 */ /* 0x0010a4000804017f */
[----:B--2---:R-:W-:Y:S05]  /*11650*/  @!P2 NANOSLEEP.SYNCS 0x989680 ;  /* 0x009896800000a95d */ /* 0x004fea0003900000 */
[----:B------:R-:W2:Y:S02]  /*11660*/  @!P2 SYNCS.PHASECHK.TRANS64 P2, [R2+URZ+0x19c60], R0 ;  /* 0x019c60000200a5a7 */ /* 0x000ea4000804007f */
[----:B--2---:R-:W-:Y:S05]  /*11670*/  @!P2 BRA `(.L_x_2074) ;  /* 0xfffffffc00f0a947 */ /* 0x004fea000383ffff */
[----:B------:R-:W-:Y:S05]  /*11680*/  BRA `(.L_x_2154) ;  /* 0xffffffd000387947 */ /* 0x000fea000383ffff */
.L_x_2082:
[----:B0-----:R0:W1:Y:S02]  /*11690*/  SYNCS.PHASECHK.TRANS64.TRYWAIT P1, [R3+URZ+0x19c70], R0 ;  /* 0x019c7000030075a7 */ /* 0x001064000802017f */
[----:B-1----:R-:W-:Y:S05]  /*116a0*/  @!P1 NANOSLEEP.SYNCS 0x989680 ;  /* 0x009896800000995d */ /* 0x002fea0003900000 */
[----:B------:R-:W1:Y:S02]  /*116b0*/  @!P1 SYNCS.PHASECHK.TRANS64 P1, [R3+URZ+0x19c70], R0 ;  /* 0x019c7000030095a7 */ /* 0x000e64000802007f */
[----:B-1----:R-:W-:Y:S05]  /*116c0*/  @!P1 BRA `(.L_x_2082) ;  /* 0xfffffffc00f09947 */ /* 0x002fea000383ffff */
[----:B------:R-:W-:Y:S05]  /*116d0*/  BRA `(.L_x_2155) ;  /* 0xffffffd400a87947 */ /* 0x000fea000383ffff */
.L_x_2084:
[----:B0-----:R0:W1:Y:S02]  /*116e0*/  SYNCS.PHASECHK.TRANS64.TRYWAIT P1, [R3+URZ+0x19c60], R0 ;  /* 0x019c6000030075a7 */ /* 0x001064000802017f */
[----:B-1----:R-:W-:Y:S05]  /*116f0*/  @!P1 NANOSLEEP.SYNCS 0x989680 ;  /* 0x009896800000995d */ /* 0x002fea0003900000 */
[----:B------:R-:W1:Y:S02]  /*11700*/  @!P1 SYNCS.PHASECHK.TRANS64 P1, [R3+URZ+0x19c60], R0 ;  /* 0x019c6000030095a7 */ /* 0x000e64000802007f */
[----:B-1----:R-:W-:Y:S05]  /*11710*/  @!P1 BRA `(.L_x_2084) ;  /* 0xfffffffc00f09947 */ /* 0x002fea000383ffff */
[----:B------:R-:W-:Y:S05]  /*11720*/  BRA `(.L_x_2156) ;  /* 0xffffffd400b47947 */ /* 0x000fea000383ffff */
.L_x_2098:
[----:B0-----:R0:W1:Y:S02]  /*11730*/  SYNCS.PHASECHK.TRANS64.TRYWAIT P0, [R4+URZ+0x19c20], R0 ;  /* 0x019c2000040075a7 */ /* 0x001064000800017f */
[----:B-1----:R-:W-:Y:S05]  /*11740*/  @!P0 NANOSLEEP.SYNCS 0x989680 ;  /* 0x009896800000895d */ /* 0x002fea0003900000 */
[----:B------:R-:W1:Y:S02]  /*11750*/  @!P0 SYNCS.PHASECHK.TRANS64 P0, [R4+URZ+0x19c20], R0 ;  /* 0x019c2000040085a7 */ /* 0x000e64000800007f */
[----:B-1----:R-:W-:Y:S05]  /*11760*/  @!P0 BRA `(.L_x_2098) ;  /* 0xfffffffc00f08947 */ /* 0x002fea000383ffff */
[----:B------:R-:W-:Y:S05]  /*11770*/  BRA `(.L_x_2157) ;  /* 0xffffffe400e47947 */ /* 0x000fea000383ffff */
.L_x_2099:
        /* <DEDUP_REMOVED lines=11> */
.L_x_2159:
[----:B------:R-:W-:Y:S05]  /*11830*/  BSYNC B0 ;  /* 0x0000000000007941 */ /* 0x000fea0003800000 */
.L_x_2158:
[----:B------:R-:W-:Y:S05]  /*11840*/  BRA `(.L_x_2160) ;  /* 0xffffffe400cc7947 */ /* 0x000fea000383ffff */
.L_x_2102:
[----:B------:R-:W-:Y:S01]  /*11850*/  BSSY B1, `(.L_x_2161) ;  /* 0x0000006000017945 */ /* 0x000fe20003800000 */
[----:B------:R-:W-:-:S07]  /*11860*/  IMAD.MOV.U32 R15, RZ, RZ, -0x1 ;  /* 0xffffffffff0f7424 */ /* 0x000fce00078e00ff */
[----:B0-----:R-:W-:Y:S05]  /*11870*/  WARPSYNC.COLLECTIVE R15, `(.L_x_2162) ;  /* 0x000000000f0c7348 */ /* 0x001fea0003c00000 */
[----:B------:R-:W-:Y:S02]  /*11880*/  ELECT P6, UR62, PT ;  /* 0x00000000003e782f */ /* 0x000fe400038c0000 */
[----:B------:R-:W-:Y:S01]  /*11890*/  MOV R14, UR62 ;  /* 0x0000003e000e7c02 */ /* 0x000fe20008000f00 */
[----:B0-----:R-:W-:Y:S10]  /*118a0*/  ENDCOLLECTIVE ;  /* 0x000000000000791b */ /* 0x001ff40003800000 */
.L_x_2162:
[----:B------:R-:W-:Y:S05]  /*118b0*/  BSYNC B1 ;  /* 0x0000000000017941 */ /* 0x000fea0003800000 */
.L_x_2161:
[----:B------:R-:W-:Y:S05]  /*118c0*/  BRA `(.L_x_2163) ;  /* 0xffffffe400c47947 */ /* 0x000fea000383ffff */
.L_x_2104:
[----:B0-----:R0:W1:Y:S02]  /*118d0*/  SYNCS.PHASECHK.TRANS64.TRYWAIT P1, [R5+URZ+0x19c40], R0 ;  /* 0x019c4000050075a7 */ /* 0x001064000802017f */
[----:B-1----:R-:W-:Y:S05]  /*118e0*/  @!P1 NANOSLEEP.SYNCS 0x989680 ;  /* 0x009896800000995d */ /* 0x002fea0003900000 */
[----:B------:R-:W1:Y:S02]  /*118f0*/  @!P1 SYNCS.PHASECHK.TRANS64 P1, [R5+URZ+0x19c40], R0 ;  /* 0x019c4000050095a7 */ /* 0x000e64000802007f */
[----:B-1----:R-:W-:Y:S05]  /*11900*/  @!P1 BRA `(.L_x_2104) ;  /* 0xfffffffc00f09947 */ /* 0x002fea000383ffff */
[----:B------:R-:W-:Y:S05]  /*11910*/  BRA `(.L_x_2164) ;  /* 0xffffffe400e47947 */ /* 0x000fea000383ffff */
.L_x_2106:
[----:B-1----:R1:W2:Y:S02]  /*11920*/  SYNCS.PHASECHK.TRANS64.TRYWAIT P1, [R23+URZ+0x19c40], R2 ;  /* 0x019c4002170075a7 */ /* 0x0022a4000802017f */
[----:B--2---:R-:W-:Y:S05]  /*11930*/  @!P1 NANOSLEEP.SYNCS 0x989680 ;  /* 0x009896800000995d */ /* 0x004fea0003900000 */
[----:B------:R-:W2:Y:S02]  /*11940*/  @!P1 SYNCS.PHASECHK.TRANS64 P1, [R23+URZ+0x19c40], R2 ;  /* 0x019c4002170095a7 */ /* 0x000ea4000802007f */
[----:B--2---:R-:W-:Y:S05]  /*11950*/  @!P1 BRA `(.L_x_2106) ;  /* 0xfffffffc00f09947 */ /* 0x004fea000383ffff */
[----:B------:R-:W-:Y:S05]  /*11960*/  BRA `(.L_x_2165) ;  /* 0xffffffe400f07947 */ /* 0x000fea000383ffff */
.L_x_2108:
[----:B--2---:R2:W3:Y:S02]  /*11970*/  SYNCS.PHASECHK.TRANS64.TRYWAIT P1, [R5+URZ+0x19c60], R0 ;  /* 0x019c6000050075a7 */ /* 0x0044e4000802017f */
[----:B---3--:R-:W-:Y:S05]  /*11980*/  @!P1 NANOSLEEP.SYNCS 0x989680 ;  /* 0x009896800000995d */ /* 0x008fea0003900000 */
[----:B------:R-:W3:Y:S02]  /*11990*/  @!P1 SYNCS.PHASECHK.TRANS64 P1, [R5+URZ+0x19c60], R0 ;  /* 0x019c6000050095a7 */ /* 0x000ee4000802007f */
[----:B---3--:R-:W-:Y:S05]  /*119a0*/  @!P1 BRA `(.L_x_2108) ;  /* 0xfffffffc00f09947 */ /* 0x008fea000383ffff */
[----:B------:R-:W-:Y:S05]  /*119b0*/  BRA `(.L_x_2166) ;  /* 0xffffffe400ec7947 */ /* 0x000fea000383ffff */
.L_x_2110:
[----:B---3--:R3:W4:Y:S02]  /*119c0*/  SYNCS.PHASECHK.TRANS64.TRYWAIT P1, [R23+URZ+0x19c60], R2 ;  /* 0x019c6002170075a7 */ /* 0x008724000802017f */
[----:B----4-:R-:W-:Y:S05]  /*119d0*/  @!P1 NANOSLEEP.SYNCS 0x989680 ;  /* 0x009896800000995d */ /* 0x010fea0003900000 */
[----:B------:R-:W4:Y:S02]  /*119e0*/  @!P1 SYNCS.PHASECHK.TRANS64 P1, [R23+URZ+0x19c60], R2 ;  /* 0x019c6002170095a7 */ /* 0x000f24000802007f */
[----:B----4-:R-:W-:Y:S05]  /*119f0*/  @!P1 BRA `(.L_x_2110) ;  /* 0xfffffffc00f09947 */ /* 0x010fea000383ffff */
[----:B------:R-:W-:Y:S05]  /*11a00*/  BRA `(.L_x_2167) ;  /* 0xffffffe400e87947 */ /* 0x000fea000383ffff */
.L_x_2112:
[----:B----4-:R4:W0:Y:S02]  /*11a10*/  SYNCS.PHASECHK.TRANS64.TRYWAIT P1, [R5+URZ+0x19c80], R0 ;  /* 0x019c8000050075a7 */ /* 0x010824000802017f */
[----:B0-----:R-:W-:Y:S05]  /*11a20*/  @!P1 NANOSLEEP.SYNCS 0x989680 ;  /* 0x009896800000995d */ /* 0x001fea0003900000 */
[----:B------:R-:W0:Y:S02]  /*11a30*/  @!P1 SYNCS.PHASECHK.TRANS64 P1, [R5+URZ+0x19c80], R0 ;  /* 0x019c8000050095a7 */ /* 0x000e24000802007f */
[----:B0-----:R-:W-:Y:S05]  /*11a40*/  @!P1 BRA `(.L_x_2112) ;  /* 0xfffffffc00f09947 */ /* 0x001fea000383ffff */
[----:B------:R-:W-:Y:S05]  /*11a50*/  BRA `(.L_x_2168) ;  /* 0xffffffe400e47947 */ /* 0x000fea000383ffff */
.L_x_2169:
        /* <DEDUP_REMOVED lines=10> */
.L_x_2585:


//--------------------- .text._ZN7cutlass13device_kernelIN5flash11enable_sm90INS1_16FlashAttnFwdSm90INS1_25CollectiveMainloopFwdSm90ILi2EN4cute5tupleIJNS5_1CILi1EEES8_S8_EEENS6_IJNS7_ILi192EEENS7_ILi128EEENS7_ILi96EEEEEELi96ENS_12float_e4m3_tEfNS_4arch4Sm90ELb1ELb0ELb0ELb1ELb1ELb1ELb0ELb1ELb1ELb1ELb0ELb0EEENS1_21CollectiveEpilogueFwdINS6_IJSA_SC_SB_EEES9_NS_10bfloat16_tESG_Li384ELb1ELb1ELb0ELb1EEENS1_36VarlenDynamicPersistentTileSchedulerILi192ELi128ELi384ELi128ELb0ELb1ELb1ELb1ELb1ELb1EEEEEEEEEvNT_6ParamsE --------------------------
	.section	.text._ZN7cutlass13device_kernelIN5flash11enable_sm90INS1_16FlashAttnFwdSm90INS1_25CollectiveMainloopFwdSm90ILi2EN4cute5tupleIJNS5_1CILi1EEES8_S8_EEENS6_IJNS7_ILi192EEENS7_ILi128EEENS7_ILi96EEEEEELi96ENS_12float_e4m3_tEfNS_4arch4Sm90ELb1ELb0ELb0ELb1ELb1ELb1ELb0ELb1ELb1ELb1ELb0ELb0EEENS1_21CollectiveEpilogueFwdINS6_IJSA_SC_SB_EEES9_NS_10bfloat16_tESG_Li384ELb1ELb1ELb0ELb1EEENS1_36VarlenDynamicPersistentTileSchedulerILi192ELi128ELi384ELi128ELb0ELb1ELb1ELb1ELb1ELb1EEEEEEEEEvNT_6ParamsE,"ax",@progbits
	.align	128
.text._ZN7cutlass13device_kernelIN5flash11enable_sm90INS1_16FlashAttnFwdSm90INS1_25CollectiveMainloopFwdSm90ILi2EN4cute5tupleIJNS5_1CILi1EEES8_S8_EEENS6_IJNS7_ILi192EEENS7_ILi128EEENS7_ILi96EEEEEELi96ENS_12float_e4m3_tEfNS_4arch4Sm90ELb1ELb0ELb0ELb1ELb1ELb1ELb0ELb1ELb1ELb1ELb0ELb0EEENS1_21CollectiveEpilogueFwdINS6_IJSA_SC_SB_EEES9_NS_10bfloat16_tESG_Li384ELb1ELb1ELb0ELb1EEENS1_36VarlenDynamicPersistentTileSchedulerILi192ELi128ELi384ELi128ELb0ELb1ELb1ELb1ELb1ELb1EEEEEEEEEvNT_6ParamsE:
        .type           _ZN7cutlass13device_kernelIN5flash11enable_sm90INS1_16FlashAttnFwdSm90INS1_25CollectiveMainloopFwdSm90ILi2EN4cute5tupleIJNS5_1CILi1EEES8_S8_EEENS6_IJNS7_ILi192EEENS7_ILi128EEENS7_ILi96EEEEEELi96ENS_12float_e4m3_tEfNS_4arch4Sm90ELb1ELb0ELb0ELb1ELb1ELb1ELb0ELb1ELb1ELb1ELb0ELb0EEENS1_21CollectiveEpilogueFwdINS6_IJSA_SC_SB_EEES9_NS_10bfloat16_tESG_Li384ELb1ELb1ELb0ELb1EEENS1_36VarlenDynamicPersistentTileSchedulerILi192ELi128ELi384ELi128ELb0ELb1ELb1ELb1ELb1ELb1EEEEEEEEEvNT_6ParamsE,@function
        .size           _ZN7cutlass13device_kernelIN5flash11enable_sm90INS1_16FlashAttnFwdSm90INS1_25CollectiveMainloopFwdSm90ILi2EN4cute5tupleIJNS5_1CILi1EEES8_S8_EEENS6_IJNS7_ILi192EEENS7_ILi128EEENS7_ILi96EEEEEELi96ENS_12float_e4m3_tEfNS_4arch4Sm90ELb1ELb0ELb0ELb1ELb1ELb1ELb0ELb1ELb1ELb1ELb0ELb0EEENS1_21CollectiveEpilogueFwdINS6_IJSA_SC_SB_EEES9_NS_10bfloat16_tESG_Li384ELb1ELb1ELb0ELb1EEENS1_36VarlenDynamicPersistentTileSchedulerILi192ELi128ELi384ELi128ELb0ELb1ELb1ELb1ELb1ELb1EEEEEEEEEvNT_6ParamsE,(.L_x_2586 - _ZN7cutlass13device_kernelIN5flash11enable_sm90INS1_16FlashAttnFwdSm90INS1_25CollectiveMainloopFwdSm90ILi2EN4cute5tupleIJNS5_1CILi1EEES8_S8_EEENS6_IJNS7_ILi192EEENS7_ILi128EEENS7_ILi96EEEEEELi96ENS_12float_e4m3_tEfNS_4arch4Sm90ELb1ELb0ELb0ELb1ELb1ELb1ELb0ELb1ELb1ELb1ELb0ELb0EEENS1_21CollectiveEpilogueFwdINS6_IJSA_SC_SB_EEES9_NS_10bfloat16_tESG_Li384ELb1ELb1ELb0ELb1EEENS1_36VarlenDynamicPersistentTileSchedulerILi192ELi128ELi384ELi128ELb0ELb1ELb1ELb1ELb1ELb1EEEEEEEEEvNT_6ParamsE)
        .other          _ZN7cutlass13device_kernelIN5flash11enable_sm90INS1_16FlashAttnFwdSm90INS1_25CollectiveMainloopFwdSm90ILi2EN4cute5tupleIJNS5_1CILi1EEES8_S8_EEENS6_IJNS7_ILi192EEENS7_ILi128EEENS7_ILi96EEEEEELi96ENS_12float_e4m3_tEfNS_4arch4Sm90ELb1ELb0ELb0ELb1ELb1ELb1ELb0ELb1ELb1ELb1ELb0ELb0EEENS1_21CollectiveEpilogueFwdINS6_IJSA_SC_SB_EEES9_NS_10bfloat16_tESG_Li384ELb1ELb1ELb0ELb1EEENS1_36VarlenDynamicPersistentTileSchedulerILi192ELi128ELi384ELi128ELb0ELb1ELb1ELb1ELb1ELb1EEEEEEEEEvNT_6ParamsE,@"STO_CUDA_ENTRY STV_DEFAULT"
_ZN7cutlass13device_kernelIN5flash11enable_sm90INS1_16FlashAttnFwdSm90INS1_25CollectiveMainloopFwdSm90ILi2EN4cute5tupleIJNS5_1CILi1EEES8_S8_EEENS6_IJNS7_ILi192EEENS7_ILi128EEENS7_ILi96EEEEEELi96ENS_12float_e4m3_tEfNS_4arch4Sm90ELb1ELb0ELb0ELb1ELb1ELb1ELb0ELb1ELb1ELb1ELb0ELb0EEENS1_21CollectiveEpilogueFwdINS6_IJSA_SC_SB_EEES9_NS_10bfloat16_tESG_Li384ELb1ELb1ELb0ELb1EEENS1_36VarlenDynamicPersistentTileSchedulerILi192ELi128ELi384ELi128ELb0ELb1ELb1ELb1ELb1ELb1EEEEEEEEEvNT_6ParamsE:
        /* <DEDUP_REMOVED lines=18> */
.L_x_2171:
[----:B------:R-:W-:Y:S05]  /*0120*/  BSYNC B0 ;  /* 0x0000000000007941 */ /* 0x000fea0003800000 */
.L_x_2170:
        /* <DEDUP_REMOVED lines=41> */
.L_x_2172:
        /* <DEDUP_REMOVED lines=22> */
.L_x_2173:
        /* <DEDUP_REMOVED lines=18> */
.L_x_2174:
        /* <DEDUP_REMOVED lines=22> */
.L_x_2175:
        /* <DEDUP_REMOVED lines=23> */
.L_x_2176:
        /* <DEDUP_REMOVED lines=8> */
.L_x_2179:
        /* <DEDUP_REMOVED lines=26> */
[----:B------:R-:W-:Y:S01]  /*0b30*/  IMAD.IADD R4, R22, 0x1, -R2 ;  /* 0x0000000116047824 */ /* 0x000fe200078e0a02 */
[-C--:B------:R-:W-:Y:S02]  /*0b40*/  LEA.HI R2, R0, R22.reuse, RZ, 0x7 ;  /* 0x0000001600027211 */ /* 0x080fe400078f38ff */
[----:B------:R-:W-:Y:S01]  /*0b50*/  LEA.HI R3, R22, R22, RZ, 0x1 ;  /* 0x0000001616037211 */ /* 0x000fe200078f08ff */
        /* <DEDUP_REMOVED lines=19> */
[----:B------:R-:W-:Y:S01]  /*0c90*/  STL [R1], R24 ;  /* 0x0000001801007387 */ /* 0x000fe20000100800 */
        /* <DEDUP_REMOVED lines=19> */
[----:B------:R-:W-:Y:S01]  /*0dd0*/  LEA.HI R2, R2, R2, RZ, 0x1 ;  /* 0x0000000202027211 */ /* 0x000fe200078f08ff */
[----:B------:R-:W-:Y:S01]  /*0de0*/  VIADD R157, R16, 0x40 ;  /* 0x00000040109d7836 */ /* 0x000fe20000000000 */
        /* <DEDUP_REMOVED lines=14> */
[----:B------:R-:W-:Y:S01]  /*0ed0*/  IMAD.MOV.U32 R19, RZ, RZ, RZ ;  /* 0x000000ffff137224 */ /* 0x000fe200078e00ff */
[----:B------:R-:W-:Y:S01]  /*0ee0*/  IADD3 R4, R18, R5, R4 ;  /* 0x0000000512047210 */ /* 0x000fe20007ffe004 */
[----:B------:R-:W-:Y:S01]  /*0ef0*/  STL [R1+0x78], R20 ;  /* 0x0000781401007387 */ /* 0x000fe20000100800 */
[----:B------:R-:W-:Y:S01]  /*0f00*/  VIADD R5, R24, 0x10 ;  /* 0x0000001018057836 */ /* 0x000fe20000000000 */
[----:B------:R-:W-:-:S02]  /*0f10*/  SHF.R.S32.HI R7, RZ, 0x1f, R157 ;  /* 0x0000001fff077819 */ /* 0x000fc4000001149d */
[----:B------:R0:W-:Y:S01]  /*0f20*/  STL [R1+0x80], R6 ;  /* 0x0000800601007387 */ /* 0x0001e20000100800 */
[----:B------:R-:W-:Y:S02]  /*0f30*/  LOP3.LUT R9, R9, 0x7ffffffc, RZ, 0xc0, !PT ;  /* 0x7ffffffc09097812 */ /* 0x000fe400078ec0ff */
[----:B------:R-:W-:Y:S01]  /*0f40*/  SHF.R.S32.HI R8, RZ, 0x1f, R5 ;  /* 0x0000001fff087819 */ /* 0x000fe20000011405 */
[----:B------:R1:W-:Y:S04]  /*0f50*/  STL [R1+0x74], R4 ;  /* 0x0000740401007387 */ /* 0x0003e80000100800 */
[----:B------:R-:W-:Y:S01]  /*0f60*/  STL [R1+0x7c], R3 ;  /* 0x00007c0301007387 */ /* 0x000fe20000100800 */
[----:B0-----:R-:W-:Y:S01]  /*0f70*/  IMAD.IADD R6, R22, 0x1, -R2 ;  /* 0x0000000116067824 */ /* 0x001fe200078e0a02 */
[----:B------:R-:W-:-:S02]  /*0f80*/  SHF.R.S32.HI R2, RZ, 0x2, R0 ;  /* 0x00000002ff027819 */ /* 0x000fc40000011400 */
        /* <DEDUP_REMOVED lines=12> */
[----:B------:R-:W-:-:S03]  /*1050*/  IMAD.IADD R6, R15, 0x1, -R9 ;  /* 0x000000010f067824 */ /* 0x000fc600078e0a09 */
[----:B------:R-:W-:Y:S01]  /*1060*/  STL [R1+0x70], R8 ;  /* 0x0000700801007387 */ /* 0x000fe20000100800 */
[C---:B0-----:R-:W-:Y:S02]  /*1070*/  VIADD R5, R4.reuse, 0x20 ;  /* 0x0000002004057836 */ /* 0x041fe40000000000 */
[----:B------:R-:W-:Y:S01]  /*1080*/  VIADD R4, R4, 0x40 ;  /* 0x0000004004047836 */ /* 0x000fe20000000000 */
[----:B-1----:R-:W-:-:S05]  /*1090*/  SHF.R.S32.HI R7, RZ, 0x1f, R21 ;  /* 0x0000001fff077819 */ /* 0x002fca0000011415 */
        /* <DEDUP_REMOVED lines=14> */
.L_x_2315:
[----:B0-----:R-:W0:Y:S01]  /*1180*/  LDC.64 R2, c[0x0][0xc88] ;  /* 0x00032200ff027b82 */ /* 0x001e220000000a00 */
[----:B------:R-:W-:Y:S01]  /*1190*/  ULDC.64 UR4, c[0x0][0xa28] ;  /* 0x00028a0000047ab9 */ /* 0x000fe20000000a00 */
[----:B------:R-:W-:Y:S01]  /*11a0*/  ULDC.64 UR8, c[0x0][0xa18] ;  /* 0x0002860000087ab9 */ /* 0x000fe20000000a00 */
[----:B------:R-:W-:Y:S01]  /*11b0*/  ULDC.64 UR6, c[0x0][0xa08] ;  /* 0x0002820000067ab9 */ /* 0x000fe20000000a00 */
[----:B0-----:R-:W-:-:S05]  /*11c0*/  IMAD.WIDE R2, R155, 0x4, R2 ;  /* 0x000000049b027825 */ /* 0x001fca00078e0202 */
[----:B--2---:R-:W2:Y:S01]  /*11d0*/  LDG.E R0, desc[UR42][R2.64] ;  /* 0x0000002a02007981 */ /* 0x004ea2000c1e1900 */
[----:B------:R-:W-:Y:S01]  /*11e0*/  ISETP.NE.U32.AND P2, PT, RZ, UR4, PT ;  /* 0x00000004ff007c0c */ /* 0x000fe2000bf45070 */
[----:B----4-:R-:W-:Y:S01]  /*11f0*/  IMAD.MOV.U32 R9, RZ, RZ, RZ ;  /* 0x000000ffff097224 */ /* 0x010fe200078e00ff */
        /* <DEDUP_REMOVED lines=13> */
[----:B------:R-:W-:Y:S01]  /*12d0*/  ULDC UR4, c[0x0][0x288] ;  /* 0x0000a20000047ab9 */ /* 0x000fe20000000800 */
[----:B------:R-:W-:-:S02]  /*12e0*/  IADD3 R6, P4, R30, UR6, RZ ;  /* 0x000000061e067c10 */ /* 0x000fc4000ff9e0ff */
[----:B-----5:R1:W5:Y:S01]  /*12f0*/  @P2 LDG.E R9, desc[UR42][R2.64] ;  /* 0x0000002a02092981 */ /* 0x020362000c1e1900 */
[----:B------:R-:W-:Y:S01]  /*1300*/  IMAD.U32 R8, RZ, RZ, UR4 ;  /* 0x00000004ff087e24 */ /* 0x000fe2000f8e00ff */
[----:B------:R-:W-:Y:S01]  /*1310*/  IADD3.X R7, R29, UR7, RZ, P4, !PT ;  /* 0x000000071d077c10 */ /* 0x000fe2000a7fe4ff */
[----:B------:R-:W-:Y:S01]  /*1320*/  ULDC.64 UR4, c[0x0][0x418] ;  /* 0x0001060000047ab9 */ /* 0x000fe20000000a00 */
[----:B------:R1:W-:Y:S01]  /*1330*/  STL [R1+0x54], R30 ;  /* 0x0000541e01007387 */ /* 0x0003e20000100800 */
[----:B0-----:R-:W-:-:S03]  /*1340*/  @P1 IADD3 R4, P2, R30, UR8, RZ ;  /* 0x000000081e041c10 */ /* 0x001fc6000ff5e0ff */
[----:B------:R1:W5:Y:S01]  /*1350*/  @P0 LDG.E R67, desc[UR42][R6.64] ;  /* 0x0000002a06430981 */ /* 0x000362000c1e1900 */
[----:B---3--:R-:W-:Y:S01]  /*1360*/  @P1 IADD3.X R5, R29, UR9, RZ, P2, !PT ;  /* 0x000000091d051c10 */ /* 0x008fe200097fe4ff */
[----:B------:R-:W-:Y:S02]  /*1370*/  UISETP.NE.U32.AND UP0, UPT, UR4, URZ, UPT ;  /* 0x0000003f0400728c */ /* 0x000fe4000bf05070 */
[----:B------:R1:W-:Y:S01]  /*1380*/  STL [R1+0x58], R29 ;  /* 0x0000581d01007387 */ /* 0x0003e20000100800 */
[----:B------:R-:W-:Y:S01]  /*1390*/  ULDC.64 UR8, c[0x0][0xa20] ;  /* 0x0002880000087ab9 */ /* 0x000fe20000000a00 */
[----:B------:R-:W-:Y:S02]  /*13a0*/  ULDC UR4, c[0x0][0x424] ;  /* 0x0001090000047ab9 */ /* 0x000fe40000000800 */
[----:B------:R-:W2:Y:S01]  /*13b0*/  @P1 LDG.E R8, desc[UR42][R4.64] ;  /* 0x0000002a04081981 */ /* 0x000ea2000c1e1900 */
[----:B------:R-:W-:Y:S01]  /*13c0*/  UISETP.NE.AND.EX UP0, UPT, UR5, URZ, UPT, UP0 ;  /* 0x0000003f0500728c */ /* 0x000fe2000bf05300 */
[----:B------:R-:W-:-:S02]  /*13d0*/  ISETP.NE.U32.AND P2, PT, RZ, UR8, PT ;  /* 0x00000008ff007c0c */ /* 0x000fc4000bf45070 */
[----:B------:R-:W-:Y:S01]  /*13e0*/  ULDC UR5, c[0x0][0x2f0] ;  /* 0x0000bc0000057ab9 */ /* 0x000fe20000000800 */
[----:B------:R-:W-:Y:S01]  /*13f0*/  USEL UR4, UR4, 0x1, UP0 ;  /* 0x0000000104047887 */ /* 0x000fe20008000000 */
[----:B------:R-:W-:-:S03]  /*1400*/  ISETP.NE.AND.EX P2, PT, RZ, UR9, PT, P2 ;  /* 0x00000009ff007c0c */ /* 0x000fc6000bf45320 */
[----:B------:R-:W-:-:S03]  /*1410*/  UIMAD UR4, UR4, UR5, URZ ;  /* 0x00000005040472a4 */ /* 0x000fc6000f8e023f */
[----:B------:R-:W-:Y:S01]  /*1420*/  ULDC UR5, c[0x0][0x348] ;  /* 0x0000d20000057ab9 */ /* 0x000fe20000000800 */
[----:B------:R-:W-:Y:S01]  /*1430*/  IMAD.MOV.U32 R41, RZ, RZ, R0 ;  /* 0x000000ffff297224 */ /* 0x000fe200078e0000 */
[----:B--2---:R1:W-:Y:S04]  /*1440*/  STL [R1+0x34], R8 ;  /* 0x0000340801007387 */ /* 0x0043e80000100800 */
[----:B------:R1:W-:Y:S01]  /*1450*/  STL [R1+0x50], R154 ;  /* 0x0000509a01007387 */ /* 0x0003e20000100800 */
[----:B------:R-:W-:Y:S05]  /*1460*/  @P1 BRA `(.L_x_2181) ;  /* 0x0000000000281947 */ /* 0x000fea0003800000 */
[----:B------:R-:W-:Y:S02]  /*1470*/  ULDC.64 UR6, c[0x0][0xa00] ;  /* 0x0002800000067ab9 */ /* 0x000fe40000000a00 */
[----:B------:R-:W-:-:S04]  /*1480*/  ISETP.NE.U32.AND P1, PT, RZ, UR6, PT ;  /* 0x00000006ff007c0c */ /* 0x000fc8000bf25070 */
[----:B------:R-:W-:-:S13]  /*1490*/  ISETP.NE.AND.EX P1, PT, RZ, UR7, PT, P1 ;  /* 0x00000007ff007c0c */ /* 0x000fda000bf25310 */
[----:B------:R-:W-:Y:S05]  /*14a0*/  @!P1 BRA `(.L_x_2181) ;  /* 0x0000000000189947 */ /* 0x000fea0003800000 */
[----:B-1----:R-:W0:Y:S02]  /*14b0*/  LDC.64 R2, c[0x0][0xa00] ;  /* 0x00028000ff027b82 */ /* 0x002e240000000a00 */
[----:B0-----:R-:W-:-:S05]  /*14c0*/  IMAD.WIDE R2, R41, 0x4, R2 ;  /* 0x0000000429027825 */ /* 0x001fca00078e0202 */
[----:B------:R-:W2:Y:S04]  /*14d0*/  LDG.E R0, desc[UR42][R2.64] ;  /* 0x0000002a02007981 */ /* 0x000ea8000c1e1900 */
[----:B------:R-:W2:Y:S02]  /*14e0*/  LDG.E R5, desc[UR42][R2.64+0x4] ;  /* 0x0000042a02057981 */ /* 0x000ea4000c1e1900 */
[----:B--2---:R-:W-:-:S05]  /*14f0*/  IMAD.IADD R8, R5, 0x1, -R0 ;  /* 0x0000000105087824 */ /* 0x004fca00078e0a00 */
[----:B------:R0:W-:Y:S02]  /*1500*/  STL [R1+0x34], R8 ;  /* 0x0000340801007387 */ /* 0x0001e40000100800 */
.L_x_2181:
[----:B------:R-:W-:Y:S02]  /*1510*/  IMAD.U32 R40, RZ, RZ, UR5 ;  /* 0x00000005ff287e24 */ /* 0x000fe4000f8e00ff */
[----:B------:R-:W-:Y:S01]  /*1520*/  IMAD.U32 R28, RZ, RZ, UR4 ;  /* 0x00000004ff1c7e24 */ /* 0x000fe2000f8e00ff */
[----:B------:R-:W-:Y:S06]  /*1530*/  @!P2 BRA `(.L_x_2182) ;  /* 0x000000000010a947 */ /* 0x000fec0003800000 */
[----:B-1----:R-:W-:-:S04]  /*1540*/  IADD3 R2, P0, R30, UR8, RZ ;  /* 0x000000081e027c10 */ /* 0x002fc8000ff1e0ff */
[----:B------:R-:W-:-:S05]  /*1550*/  IADD3.X R3, R29, UR9, RZ, P0, !PT ;  /* 0x000000091d037c10 */ /* 0x000fca00087fe4ff */
[----:B------:R2:W5:Y:S01]  /*1560*/  LDG.E R28, desc[UR42][R2.64] ;  /* 0x0000002a021c7981 */ /* 0x000562000c1e1900 */
[----:B------:R-:W-:Y:S05]  /*1570*/  BRA `(.L_x_2183) ;  /* 0x0000000000107947 */ /* 0x000fea0003800000 */
.L_x_2182:
[----:B------:R-:W-:Y:S05]  /*1580*/  @!P0 BRA `(.L_x_2183) ;  /* 0x00000000000c8947 */ /* 0x000fea0003800000 */
[----:B-1----:R-:W2:Y:S04]  /*1590*/  LDG.E R3, desc[UR42][R6.64] ;  /* 0x0000002a06037981 */ /* 0x002ea8000c1e1900 */
[----:B------:R-:W2:Y:S02]  /*15a0*/  LDG.E R28, desc[UR42][R6.64+0x4] ;  /* 0x0000042a061c7981 */ /* 0x000ea4000c1e1900 */
[----:B--2---:R-:W-:-:S07]  /*15b0*/  IMAD.IADD R28, R28, 0x1, -R3 ;  /* 0x000000011c1c7824 */ /* 0x004fce00078e0a03 */
.L_x_2183:
[----:B------:R-:W-:Y:S01]  /*15c0*/  ULDC.64 UR4, c[0x0][0xa10] ;  /* 0x0002840000047ab9 */ /* 0x000fe20000000a00 */
[----:B-1----:R-:W1:Y:S01]  /*15d0*/  LDC R6, c[0x0][0x448] ;  /* 0x00011200ff067b82 */ /* 0x002e620000000800 */
[----:B------:R-:W-:-:S04]  /*15e0*/  ISETP.NE.U32.AND P0, PT, RZ, UR4, PT ;  /* 0x00000004ff007c0c */ /* 0x000fc8000bf05070 */
[----:B------:R-:W-:Y:S01]  /*15f0*/  ISETP.NE.AND.EX P0, PT, RZ, UR5, PT, P0 ;  /* 0x00000005ff007c0c */ /* 0x000fe2000bf05300 */
[----:B------:R-:W-:-:S12]  /*1600*/  ULDC.64 UR4, c[0x0][0xa30] ;  /* 0x00028c0000047ab9 */ /* 0x000fd80000000a00 */
[----:B--2---:R-:W2:Y:S02]  /*1610*/  @P0 LDC.64 R2, c[0x0][0xa10] ;  /* 0x00028400ff020b82 */ /* 0x004ea40000000a00 */
[----:B--2---:R-:W-:-:S05]  /*1620*/  @P0 IMAD.WIDE R2, R41, 0x4, R2 ;  /* 0x0000000429020825 */ /* 0x004fca00078e0202 */
[----:B------:R-:W2:Y:S04]  /*1630*/  @P0 LDG.E R0, desc[UR42][R2.64] ;  /* 0x0000002a02000981 */ /* 0x000ea8000c1e1900 */
[----:B------:R3:W2:Y:S01]  /*1640*/  @P0 LDG.E R7, desc[UR42][R2.64+0x4] ;  /* 0x0000042a02070981 */ /* 0x0006a2000c1e1900 */
[----:B------:R-:W-:Y:S02]  /*1650*/  ISETP.NE.U32.AND P1, PT, RZ, UR4, PT ;  /* 0x00000004ff007c0c */ /* 0x000fe4000bf25070 */
[----:B-----5:R-:W-:Y:S02]  /*1660*/  MOV R24, R28 ;  /* 0x0000001c00187202 */ /* 0x020fe40000000f00 */
[----:B------:R-:W-:-:S13]  /*1670*/  ISETP.NE.AND.EX P1, PT, RZ, UR5, PT, P1 ;  /* 0x00000005ff007c0c */ /* 0x000fda000bf25310 */
[----:B------:R-:W-:-:S04]  /*1680*/  @P1 IADD3 R4, P2, R30, UR4, RZ ;  /* 0x000000041e041c10 */ /* 0x000fc8000ff5e0ff */
[----:B------:R-:W-:-:S05]  /*1690*/  @P1 IADD3.X R5, R29, UR5, RZ, P2, !PT ;  /* 0x000000051d051c10 */ /* 0x000fca00097fe4ff */
[----:B------:R4:W5:Y:S01]  /*16a0*/  @P1 LDG.E R24, desc[UR42][R4.64] ;  /* 0x0000002a04181981 */ /* 0x000962000c1e1900 */
[----:B-1----:R-:W-:Y:S01]  /*16b0*/  ISETP.NE.AND P1, PT, R6, 0x1, PT ;  /* 0x000000010600780c */ /* 0x002fe20003f25270 */
[----:B------:R-:W-:Y:S02]  /*16c0*/  IMAD R10, R153, 0xc0, RZ ;  /* 0x000000c0990a7824 */ /* 0x000fe400078e02ff */
[----:B------:R-:W-:Y:S02]  /*16d0*/  IMAD.IADD R9, R28, 0x1, -R9 ;  /* 0x000000011c097824 */ /* 0x000fe400078e0a09 */
[----:B---3--:R-:W-:Y:S01]  /*16e0*/  VIADD R2, R10, 0xbf ;  /* 0x000000bf0a027836 */ /* 0x008fe20000000000 */
[----:B------:R1:W-:Y:S01]  /*16f0*/  STL [R1+0x30], R10 ;  /* 0x0000300a01007387 */ /* 0x0003e20000100800 */
[----:B------:R-:W-:-:S05]  /*1700*/  IMAD.MOV R25, RZ, RZ, -R9 ;  /* 0x000000ffff197224 */ /* 0x000fca00078e0a09 */
[----:B------:R-:W-:Y:S01]  /*1710*/  VIMNMX R25, RZ, R25, !PT ;  /* 0x00000019ff197248 */ /* 0x000fe20007fe0100 */
[----:B------:R-:W3:Y:S08]  /*1720*/  @P1 LDC R11, c[0x0][0x44c] ;  /* 0x00011300ff0b1b82 */ /* 0x000ef00000000800 */
[----:B------:R-:W0:Y:S01]  /*1730*/  @P1 LDC R3, c[0x0][0x450] ;  /* 0x00011400ff031b82 */ /* 0x000e220000000800 */
[----:B--2---:R-:W-:-:S02]  /*1740*/  @P0 IMAD.IADD R40, R7, 0x1, -R0 ;  /* 0x0000000107280824 */ /* 0x004fc400078e0a00 */
[----:B---3--:R-:W-:-:S04]  /*1750*/  @P1 IMAD.HI.U32 R0, R2, R11, RZ ;  /* 0x0000000b02001227 */ /* 0x008fc800078e00ff */
[----:B----4-:R-:W-:Y:S01]  /*1760*/  IMAD.IADD R4, R9, 0x1, R40 ;  /* 0x0000000109047824 */ /* 0x010fe200078e0228 */
[----:B0-----:R-:W-:-:S03]  /*1770*/  @P1 SHF.R.U32.HI R2, RZ, R3, R0 ;  /* 0x00000003ff021219 */ /* 0x001fc60000011600 */
[C---:B------:R-:W-:Y:S01]  /*1780*/  VIADD R0, R4.reuse, 0x7f ;  /* 0x0000007f04007836 */ /* 0x040fe20000000000 */
[----:B------:R-:W-:Y:S01]  /*1790*/  IADD3 R27, R4, 0x80, -R8 ;  /* 0x00000080041b7810 */ /* 0x000fe20007ffe808 */
[----:B------:R1:W-:Y:S03]  /*17a0*/  STL [R1+0x38], R4 ;  /* 0x0000380401007387 */ /* 0x0003e60000100800 */
[----:B------:R-:W-:Y:S01]  /*17b0*/  SHF.R.S32.HI R3, RZ, 0x1f, R0 ;  /* 0x0000001fff037819 */ /* 0x000fe20000011400 */
[----:B------:R-:W-:-:S03]  /*17c0*/  IMAD.IADD R2, R27, 0x1, R2 ;  /* 0x000000011b027824 */ /* 0x000fc600078e0202 */
[----:B------:R-:W-:Y:S02]  /*17d0*/  LEA.HI R3, R3, R0, RZ, 0x7 ;  /* 0x0000000003037211 */ /* 0x000fe400078f38ff */
[----:B------:R-:W-:Y:S02]  /*17e0*/  SHF.R.S32.HI R5, RZ, 0x1f, R2 ;  /* 0x0000001fff057819 */ /* 0x000fe40000011402 */
[----:B------:R-:W-:Y:S02]  /*17f0*/  SHF.R.S32.HI R26, RZ, 0x7, R3 ;  /* 0x00000007ff1a7819 */ /* 0x000fe40000011403 */
[----:B------:R-:W-:-:S04]  /*1800*/  LEA.HI R5, R5, R2, RZ, 0x7 ;  /* 0x0000000205057211 */ /* 0x000fc800078f38ff */
[----:B------:R-:W-:-:S04]  /*1810*/  SHF.R.S32.HI R5, RZ, 0x7, R5 ;  /* 0x00000007ff057819 */ /* 0x000fc80000011405 */
[----:B------:R-:W-:-:S05]  /*1820*/  VIMNMX R5, R26, R5, PT ;  /* 0x000000051a057248 */ /* 0x000fca0003fe0100 */
[----:B------:R-:W-:-:S05]  /*1830*/  IMAD R5, R5, 0x80, -R9 ;  /* 0x0000008005057824 */ /* 0x000fca00078e0a09 */
[----:B------:R-:W-:-:S04]  /*1840*/  VIMNMX R0, R5, R40, PT ;  /* 0x0000002805007248 */ /* 0x000fc80003fe0100 */
[----:B------:R-:W-:Y:S02]  /*1850*/  ISETP.GT.AND P0, PT, R0, R25, PT ;  /* 0x000000190000720c */ /* 0x000fe40003f04270 */
[----:B------:R-:W-:-:S05]  /*1860*/  SHF.R.U32.HI R25, RZ, 0x7, R25 ;  /* 0x00000007ff197819 */ /* 0x000fca0000011619 */
[----:B------:R-:W-:-:S06]  /*1870*/  IMAD.MOV.U32 R2, RZ, RZ, R25 ;  /* 0x000000ffff027224 */ /* 0x000fcc00078e0019 */
[----:B------:R-:W-:-:S05]  /*1880*/  @P0 VIADD R0, R0, 0x7f ;  /* 0x0000007f00000836 */ /* 0x000fca0000000000 */
[----:B------:R-:W-:-:S04]  /*1890*/  @P0 SHF.R.S32.HI R3, RZ, 0x1f, R0 ;  /* 0x0000001fff030819 */ /* 0x000fc80000011400 */
[----:B------:R-:W-:-:S04]  /*18a0*/  @P0 LEA.HI R3, R3, R0, RZ, 0x7 ;  /* 0x0000000003030211 */ /* 0x000fc800078f38ff */
[----:B------:R-:W-:Y:S02]  /*18b0*/  @P0 SHF.R.S32.HI R2, RZ, 0x7, R3 ;  /* 0x00000007ff020819 */ /* 0x000fe40000011403 */
[----:B------:R-:W-:Y:S02]  /*18c0*/  PLOP3.LUT P0, PT, PT, PT, PT, 0x80, 0x0 ;  /* 0x000000000000781c */ /* 0x000fe40003f0f070 */
[----:B------:R-:W-:-:S13]  /*18d0*/  ISETP.GT.AND P1, PT, R2, R25, PT ;  /* 0x000000190200720c */ /* 0x000fda0003f24270 */
[----:B-1----:R-:W-:Y:S05]  /*18e0*/  @!P1 BRA `(.L_x_2184) ;  /* 0x0000005000789947 */ /* 0x002fea0003800000 */
        /* <DEDUP_REMOVED lines=20> */
.L_x_2186:
[----:B------:R-:W-:Y:S05]  /*1a30*/  BSYNC B6 ;  /* 0x0000000000067941 */ /* 0x000fea0003800000 */
.L_x_2185:
        /* <DEDUP_REMOVED lines=20> */
.L_x_2188:
[----:B------:R-:W-:Y:S05]  /*1b80*/  BSYNC B6 ;  /* 0x0000000000067941 */ /* 0x000fea0003800000 */
.L_x_2187:
[----:B------:R-:W2:Y:S01]  /*1b90*/  LDL.64 R32, [R1] ;  /* 0x0000000001207983 */ /* 0x000ea20000100a00 */
[----:B------:R-:W-:Y:S01]  /*1ba0*/  ULDC.64 UR4, c[0x0][0x9f8] ;  /* 0x00027e0000047ab9 */ /* 0x000fe20000000a00 */
[----:B------:R-:W0:Y:S02]  /*1bb0*/  LDC R55, c[0x0][0x3f4] ;  /* 0x0000fd00ff377b82 */ /* 0x000e240000000800 */
[----:B------:R-:W2:Y:S01]  /*1bc0*/  LDL.64 R20, [R1] ;  /* 0x0000000001147983 */ /* 0x000ea20000100a00 */
[----:B------:R-:W-:-:S03]  /*1bd0*/  ISETP.NE.U32.AND P0, PT, RZ, UR4, PT ;  /* 0x00000004ff007c0c */ /* 0x000fc6000bf05070 */
[----:B------:R-:W3:Y:S01]  /*1be0*/  LDL R15, [R1+0x18] ;  /* 0x00001800010f7983 */ /* 0x000ee20000100800 */
[----:B------:R-:W-:Y:S01]  /*1bf0*/  ISETP.NE.AND.EX P0, PT, RZ, UR5, PT, P0 ;  /* 0x00000005ff007c0c */ /* 0x000fe2000bf05300 */
[----:B------:R-:W1:Y:S02]  /*1c00*/  LDC.64 R6, c[0x0][0x3f8] ;  /* 0x0000fe00ff067b82 */ /* 0x000e640000000a00 */
[----:B------:R-:W4:Y:S06]  /*1c10*/  LDL R12, [R1+0x78] ;  /* 0x00007800010c7983 */ /* 0x000f2c0000100800 */
[----:B------:R-:W1:Y:S04]  /*1c20*/  LDC.64 R4, c[0x0][0x408] ;  /* 0x00010200ff047b82 */ /* 0x000e680000000a00 */
[----:B------:R-:W-:Y:S01]  /*1c30*/  @P0 IADD3 R8, P1, R30, UR4, RZ ;  /* 0x000000041e080c10 */ /* 0x000fe2000ff3e0ff */
[----:B------:R-:W-:Y:S01]  /*1c40*/  VIADD R68, R16, 0x20 ;  /* 0x0000002010447836 */ /* 0x000fe20000000000 */
[----:B------:R-:W-:-:S02]  /*1c50*/  ULDC UR4, c[0x0][0x2f4] ;  /* 0x0000bd0000047ab9 */ /* 0x000fc40000000800 */
[----:B------:R-:W-:-:S05]  /*1c60*/  @P0 IADD3.X R9, R29, UR5, RZ, P1, !PT ;  /* 0x000000051d090c10 */ /* 0x000fca0008ffe4ff */
[----:B------:R0:W4:Y:S01]  /*1c70*/  @P0 LDG.E R41, desc[UR42][R8.64] ;  /* 0x0000002a08290981 */ /* 0x000122000c1e1900 */
[----:B------:R-:W-:Y:S01]  /*1c80*/  ISETP.GE.AND P1, PT, R68, UR4, PT ;  /* 0x0000000444007c0c */ /* 0x000fe2000bf26270 */
[----:B------:R-:W0:Y:S01]  /*1c90*/  S2R R29, SR_TID.X ;  /* 0x00000000001d7919 */ /* 0x000e220000002100 */
[----:B--2---:R-:W-:Y:S02]  /*1ca0*/  IMAD.MOV.U32 R20, RZ, RZ, R32 ;  /* 0x000000ffff147224 */ /* 0x004fe400078e0020 */
[----:B0-----:R-:W-:-:S03]  /*1cb0*/  VIADD R31, R29, 0xffffff80 ;  /* 0xffffff801d1f7836 */ /* 0x001fc60000000000 */
[----:B------:R-:W-:-:S05]  /*1cc0*/  SHF.R.S32.HI R21, RZ, 0x1f, R20 ;  /* 0x0000001fff157819 */ /* 0x000fca0000011414 */
[----:B------:R0:W-:Y:S04]  /*1cd0*/  STL [R1+0x4], R21 ;  /* 0x0000041501007387 */ /* 0x0001e80000100800 */
[----:B------:R-:W2:Y:S01]  /*1ce0*/  LDL R14, [R1+0x28] ;  /* 0x00002800010e7983 */ /* 0x000ea20000100800 */
[----:B------:R-:W-:Y:S02]  /*1cf0*/  LEA.HI R29, R31, R31, RZ, 0x1 ;  /* 0x0000001f1f1d7211 */ /* 0x000fe400078f08ff */
[----:B------:R-:W-:Y:S02]  /*1d00*/  SEL R3, RZ, 0xffffffff, P1 ;  /* 0xffffffffff037807 */ /* 0x000fe40000800000 */
[----:B------:R-:W-:Y:S02]  /*1d10*/  ISETP.GE.AND P0, PT, R16, UR4, PT ;  /* 0x0000000410007c0c */ /* 0x000fe4000bf06270 */
[----:B------:R-:W-:Y:S01]  /*1d20*/  SHF.R.S32.HI R29, RZ, 0x1, R29 ;  /* 0x00000001ff1d7819 */ /* 0x000fe2000001141d */
[----:B------:R-:W-:Y:S01]  /*1d30*/  IMAD.SHL.U32 R9, R3, 0x2, RZ ;  /* 0x0000000203097824 */ /* 0x000fe200078e00ff */
[----:B------:R-:W-:-:S02]  /*1d40*/  SEL R0, RZ, 0x1, P0 ;  /* 0x00000001ff007807 */ /* 0x000fc40000000000 */
[----:B------:R-:W-:Y:S02]  /*1d50*/  SHF.R.S32.HI R3, RZ, 0x1f, R29 ;  /* 0x0000001fff037819 */ /* 0x000fe4000001141d */
[-C--:B------:R-:W-:Y:S01]  /*1d60*/  ISETP.GE.AND P2, PT, R68, R55.reuse, PT ;  /* 0x000000374400720c */ /* 0x080fe20003f46270 */
[----:B------:R-:W2:Y:S01]  /*1d70*/  S2R R30, SR_TID.X ;  /* 0x00000000001e7919 */ /* 0x000ea20000002100 */
[----:B------:R-:W-:Y:S01]  /*1d80*/  ISETP.GE.AND P3, PT, R16, R55, PT ;  /* 0x000000371000720c */ /* 0x000fe20003f66270 */
[----:B-1----:R-:W-:Y:S01]  /*1d90*/  IMAD R8, R3, R6, RZ ;  /* 0x0000000603087224 */ /* 0x002fe200078e02ff */
[----:B------:R-:W-:Y:S01]  /*1da0*/  LOP3.LUT R0, R9, 0x2, R0, 0xe2, !PT ;  /* 0x0000000209007812 */ /* 0x000fe200078ee200 */
[----:B------:R-:W-:Y:S01]  /*1db0*/  IMAD R10, R3, R4, RZ ;  /* 0x00000004030a7224 */ /* 0x000fe200078e02ff */
[C---:B------:R-:W-:Y:S02]  /*1dc0*/  SEL R9, R55.reuse, RZ, P2 ;  /* 0x000000ff37097207 */ /* 0x040fe40001000000 */
[----:B------:R-:W-:-:S03]  /*1dd0*/  SEL R3, R55, RZ, P3 ;  /* 0x000000ff37037207 */ /* 0x000fc60001800000 */
[----:B------:R-:W-:Y:S02]  /*1de0*/  IMAD.IADD R9, R68, 0x1, R9 ;  /* 0x0000000144097824 */ /* 0x000fe400078e0209 */
[----:B------:R-:W-:Y:S02]  /*1df0*/  IMAD.IADD R3, R16, 0x1, R3 ;  /* 0x0000000110037824 */ /* 0x000fe400078e0203 */
[C---:B------:R-:W-:Y:S01]  /*1e00*/  IMAD R13, R29.reuse, R5, R10 ;  /* 0x000000051d0d7224 */ /* 0x040fe200078e020a */
[----:B------:R-:W-:Y:S01]  /*1e10*/  SHF.R.S32.HI R10, RZ, 0x1f, R9 ;  /* 0x0000001fff0a7819 */ /* 0x000fe20000011409 */
[C---:B------:R-:W-:Y:S01]  /*1e20*/  IMAD R11, R29.reuse, R7, R8 ;  /* 0x000000071d0b7224 */ /* 0x040fe200078e0208 */
[----:B------:R-:W-:Y:S02]  /*1e30*/  SHF.R.S32.HI R17, RZ, 0x1f, R16 ;  /* 0x0000001fff117819 */ /* 0x000fe40000011410 */
[----:B------:R-:W-:Y:S02]  /*1e40*/  SHF.R.S32.HI R8, RZ, 0x1f, R3 ;  /* 0x0000001fff087819 */ /* 0x000fe40000011403 */
[----:B------:R-:W-:Y:S01]  /*1e50*/  LEA.HI R65, R10, R9, RZ, 0x4 ;  /* 0x000000090a417211 */ /* 0x000fe200078f20ff */
[----:B------:R-:W-:Y:S01]  /*1e60*/  IMAD.WIDE.U32 R46, R29, R6, R20 ;  /* 0x000000061d2e7225 */ /* 0x000fe200078e0014 */
[----:B------:R-:W-:-:S02]  /*1e70*/  LEA.HI R66, R8, R3, RZ, 0x4 ;  /* 0x0000000308427211 */ /* 0x000fc400078f20ff */
[----:B------:R-:W-:Y:S01]  /*1e80*/  LEA.HI R9, R10, R9, RZ, 0x5 ;  /* 0x000000090a097211 */ /* 0x000fe200078f28ff */
[----:B------:R-:W-:Y:S01]  /*1e90*/  IMAD.WIDE.U32 R44, R29, R6, R16 ;  /* 0x000000061d2c7225 */ /* 0x000fe200078e0010 */
[----:B------:R-:W-:-:S03]  /*1ea0*/  LEA.HI R3, R8, R3, RZ, 0x5 ;  /* 0x0000000308037211 */ /* 0x000fc600078f28ff */
[----:B------:R-:W-:Y:S01]  /*1eb0*/  IMAD.IADD R47, R47, 0x1, R11 ;  /* 0x000000012f2f7824 */ /* 0x000fe200078e020b */
[----:B------:R-:W-:Y:S01]  /*1ec0*/  SHF.L.U32 R8, R3, 0x7, RZ ;  /* 0x0000000703087819 */ /* 0x000fe200000006ff */
[----:B------:R-:W-:Y:S01]  /*1ed0*/  IMAD.IADD R45, R11, 0x1, R45 ;  /* 0x000000010b2d7824 */ /* 0x000fe200078e022d */
[----:B-----5:R-:W-:Y:S01]  /*1ee0*/  SHF.R.S32.HI R11, RZ, 0x1f, R24 ;  /* 0x0000001fff0b7819 */ /* 0x020fe20000011418 */
[----:B------:R-:W-:Y:S01]  /*1ef0*/  IMAD.SHL.U32 R10, R9, 0x80, RZ ;  /* 0x00000080090a7824 */ /* 0x000fe200078e00ff */
[----:B---3--:R-:W-:Y:S01]  /*1f00*/  LOP3.LUT R3, R15, 0x10, R66, 0xf8, !PT ;  /* 0x000000100f037812 */ /* 0x008fe200078ef842 */
[-C--:B------:R-:W-:Y:S01]  /*1f10*/  IMAD.WIDE.U32 R42, R29, R4.reuse, R20 ;  /* 0x000000041d2a7225 */ /* 0x080fe200078e0014 */
[----:B------:R-:W-:Y:S02]  /*1f20*/  LOP3.LUT R9, R15, 0x10, R65, 0xf8, !PT ;  /* 0x000000100f097812 */ /* 0x000fe400078ef841 */
[----:B------:R-:W-:Y:S01]  /*1f30*/  LEA.HI R15, R31, R31, RZ, 0x1 ;  /* 0x0000001f1f0f7211 */ /* 0x000fe200078f08ff */
[----:B0-----:R-:W-:Y:S01]  /*1f40*/  IMAD.WIDE.U32 R20, R29, R4, R16 ;  /* 0x000000041d147225 */ /* 0x001fe200078e0010 */
[----:B------:R-:W-:-:S02]  /*1f50*/  LOP3.LUT R8, R8, 0xfffff000, RZ, 0xc0, !PT ;  /* 0xfffff00008087812 */ /* 0x000fc400078ec0ff */
[-C--:B----4-:R-:W-:Y:S02]  /*1f60*/  LOP3.LUT R3, R3, R12.reuse, RZ, 0x3c, !PT ;  /* 0x0000000c03037212 */ /* 0x090fe400078e3cff */
[----:B------:R-:W-:Y:S02]  /*1f70*/  LOP3.LUT R10, R10, 0xfffff000, RZ, 0xc0, !PT ;  /* 0xfffff0000a0a7812 */ /* 0x000fe400078ec0ff */
[----:B------:R-:W-:Y:S01]  /*1f80*/  LOP3.LUT R9, R9, R12, RZ, 0x3c, !PT ;  /* 0x0000000c09097212 */ /* 0x000fe200078e3cff */
[----:B------:R-:W-:Y:S01]  /*1f90*/  IMAD R12, R11, R6, RZ ;  /* 0x000000060b0c7224 */ /* 0x000fe200078e02ff */
[----:B------:R-:W-:Y:S01]  /*1fa0*/  LOP3.LUT R15, R15, 0xfffffffe, RZ, 0xc0, !PT ;  /* 0xfffffffe0f0f7812 */ /* 0x000fe200078ec0ff */
[----:B------:R-:W-:Y:S02]  /*1fb0*/  IMAD.IADD R43, R43, 0x1, R13 ;  /* 0x000000012b2b7824 */ /* 0x000fe400078e020d */
[----:B------:R-:W-:Y:S02]  /*1fc0*/  IMAD.IADD R21, R13, 0x1, R21 ;  /* 0x000000010d157824 */ /* 0x000fe400078e0215 */
[----:B------:R-:W-:-:S02]  /*1fd0*/  IMAD R11, R11, R4, RZ ;  /* 0x000000040b0b7224 */ /* 0x000fc400078e02ff */
[C---:B------:R-:W-:Y:S02]  /*1fe0*/  IMAD R51, R24.reuse, R7, R12 ;  /* 0x0000000718337224 */ /* 0x040fe400078e020c */
[----:B------:R-:W-:Y:S01]  /*1ff0*/  IMAD.WIDE.U32 R46, R24, R6, R46 ;  /* 0x00000006182e7225 */ /* 0x000fe200078e002e */
[----:B------:R-:W-:-:S03]  /*2000*/  LOP3.LUT R54, R0, 0x1, RZ, 0xc0, !PT ;  /* 0x0000000100367812 */ /* 0x000fc600078ec0ff */
[----:B------:R-:W-:Y:S01]  /*2010*/  IMAD.WIDE.U32 R44, R24, R6, R44 ;  /* 0x00000006182c7225 */ /* 0x000fe200078e002c */
[----:B------:R-:W-:-:S03]  /*2020*/  LOP3.LUT R53, R0, 0x2, RZ, 0xc0, !PT ;  /* 0x0000000200357812 */ /* 0x000fc600078ec0ff */
[C---:B------:R-:W-:Y:S02]  /*2030*/  IMAD R11, R24.reuse, R5, R11 ;  /* 0x00000005180b7224 */ /* 0x040fe400078e020b */
[----:B------:R-:W-:-:S04]  /*2040*/  IMAD.WIDE.U32 R42, R24, R4, R42 ;  /* 0x00000004182a7225 */ /* 0x000fc800078e002a */
[----:B------:R-:W-:-:S04]  /*2050*/  IMAD.WIDE.U32 R20, R24, R4, R20 ;  /* 0x0000000418147225 */ /* 0x000fc800078e0014 */
[----:B------:R-:W-:Y:S01]  /*2060*/  IMAD.IADD R15, R31, 0x1, -R15 ;  /* 0x000000011f0f7824 */ /* 0x000fe200078e0a0f */
[----:B------:R-:W-:Y:S01]  /*2070*/  SHF.L.U64.HI R62, R6, 0x7, R7 ;  /* 0x00000007063e7819 */ /* 0x000fe20000010207 */
[----:B------:R-:W-:Y:S01]  /*2080*/  IMAD.IADD R52, R47, 0x1, R51 ;  /* 0x000000012f347824 */ /* 0x000fe200078e0233 */
[----:B------:R-:W-:Y:S01]  /*2090*/  SHF.L.U64.HI R60, R4, 0x7, R5 ;  /* 0x00000007043c7819 */ /* 0x000fe20000010205 */
[----:B------:R-:W-:Y:S01]  /*20a0*/  IMAD.IADD R67, R67, 0x1, R28 ;  /* 0x0000000143437824 */ /* 0x000fe200078e021c */
[----:B------:R-:W-:Y:S01]  /*20b0*/  SHF.R.S32.HI R58, RZ, 0x1f, R154 ;  /* 0x0000001fff3a7819 */ /* 0x000fe2000001149a */
[----:B------:R-:W-:Y:S01]  /*20c0*/  IMAD.SHL.U32 R61, R6, 0x80, RZ ;  /* 0x00000080063d7824 */ /* 0x000fe200078e00ff */
[----:B------:R-:W-:Y:S01]  /*20d0*/  ISETP.GE.AND P1, PT, R157, UR4, PT ;  /* 0x000000049d007c0c */ /* 0x000fe2000bf26270 */
[----:B------:R-:W-:Y:S01]  /*20e0*/  IMAD.SHL.U32 R59, R4, 0x80, RZ ;  /* 0x00000080043b7824 */ /* 0x000fe200078e00ff */
[----:B------:R-:W-:Y:S01]  /*20f0*/  LOP3.LUT R48, R66, 0xfffffff0, RZ, 0xc0, !PT ;  /* 0xfffffff042307812 */ /* 0x000fe200078ec0ff */
[----:B------:R-:W-:Y:S01]  /*2100*/  IMAD R57, R15, 0xc0, R29 ;  /* 0x000000c00f397824 */ /* 0x000fe200078e021d */
[----:B------:R-:W-:Y:S01]  /*2110*/  SHF.R.S32.HI R0, RZ, 0x1f, R41 ;  /* 0x0000001fff007819 */ /* 0x000fe20000011429 */
[----:B------:R-:W-:-:S02]  /*2120*/  IMAD.SHL.U32 R55, R55, 0x2, RZ ;  /* 0x0000000237377824 */ /* 0x000fc400078e00ff */
[----:B------:R-:W-:Y:S02]  /*2130*/  IMAD.IADD R51, R51, 0x1, R45 ;  /* 0x0000000133337824 */ /* 0x000fe400078e022d */
[----:B------:R-:W-:Y:S02]  /*2140*/  IMAD.IADD R50, R43, 0x1, R11 ;  /* 0x000000012b327824 */ /* 0x000fe400078e020b */
[----:B------:R-:W-:Y:S01]  /*2150*/  IMAD.IADD R49, R11, 0x1, R21 ;  /* 0x000000010b317824 */ /* 0x000fe200078e0215 */
[--C-:B--2---:R-:W-:Y:S02]  /*2160*/  IADD3 R64, R3, R8, R14.reuse ;  /* 0x0000000803407210 */ /* 0x104fe40007ffe00e */
[----:B------:R-:W-:Y:S02]  /*2170*/  IADD3 R63, R9, R10, R14 ;  /* 0x0000000a093f7210 */ /* 0x000fe40007ffe00e */
[----:B------:R-:W-:Y:S02]  /*2180*/  SHF.R.U32.HI R14, RZ, 0x7, R30 ;  /* 0x00000007ff0e7819 */ /* 0x000fe4000001161e */
[----:B------:R-:W-:-:S03]  /*2190*/  LOP3.LUT R3, R65, 0xfffffff0, RZ, 0xc0, !PT ;  /* 0xfffffff041037812 */ /* 0x000fc600078ec0ff */
[----:B------:R-:W-:-:S07]  /*21a0*/  VIADD R56, R14, 0x8 ;  /* 0x000000080e387836 */ /* 0x000fce0000000000 */
.L_x_2231:
        /* <DEDUP_REMOVED lines=47> */
[----:B------:R-:W-:Y:S02]  /*24a0*/  IMAD.IADD R5, R5, 0x1, R7 ;  /* 0x0000000105057824 */ /* 0x000fe400078e0207 */
[C---:B------:R-:W-:Y:S01]  /*24b0*/  IMAD R7, R79.reuse, UR5, R6 ;  /* 0x000000054f077c24 */ /* 0x040fe2000f8e0206 */
[----:B------:R-:W-:Y:S01]  /*24c0*/  SHF.R.S32.HI R6, RZ, 0x1f, R2 ;  /* 0x0000001fff067819 */ /* 0x000fe20000011402 */
[----:B------:R-:W-:Y:S01]  /*24d0*/  IMAD.WIDE.U32 R4, R79, UR4, R4 ;  /* 0x000000044f047c25 */ /* 0x000fe2000f8e0004 */
[----:B------:R-:W-:-:S03]  /*24e0*/  ULDC.64 UR4, c[0x0][0x308] ;  /* 0x0000c20000047ab9 */ /* 0x000fc60000000a00 */
[----:B------:R-:W-:Y:S02]  /*24f0*/  IMAD.IADD R5, R5, 0x1, R7 ;  /* 0x0000000105057824 */ /* 0x000fe400078e0207 */
[----:B------:R-:W-:Y:S02]  /*2500*/  IMAD R7, R58, UR4, RZ ;  /* 0x000000043a077c24 */ /* 0x000fe4000f8e02ff */
[----:B------:R-:W-:-:S04]  /*2510*/  IMAD.WIDE.U32 R4, R154, UR4, R4 ;  /* 0x000000049a047c25 */ /* 0x000fc8000f8e0004 */
[----:B------:R-:W-:Y:S01]  /*2520*/  IMAD R7, R154, UR5, R7 ;  /* 0x000000059a077c24 */ /* 0x000fe2000f8e0207 */
[----:B------:R-:W-:Y:S01]  /*2530*/  ULDC.64 UR4, c[0x0][0x2e8] ;  /* 0x0000ba0000047ab9 */ /* 0x000fe20000000a00 */
[----:B------:R-:W-:Y:S01]  /*2540*/  IMAD R15, R6, R59, R10 ;  /* 0x0000003b060f7224 */ /* 0x000fe200078e020a */
[----:B------:R-:W-:Y:S01]  /*2550*/  IADD3 R83, P5, R4, UR4, RZ ;  /* 0x0000000404537c10 */ /* 0x000fe2000ffbe0ff */
[----:B------:R-:W-:Y:S02]  /*2560*/  IMAD R71, R12, -0x80, R40 ;  /* 0xffffff800c477824 */ /* 0x000fe400078e0228 */
[----:B------:R-:W-:Y:S01]  /*2570*/  IMAD R9, R6, R61, R8 ;  /* 0x0000003d06097224 */ /* 0x000fe200078e0208 */
[----:B------:R-:W-:Y:S01]  /*2580*/  IADD3.X R82, R5, UR5, R7, P5, !PT ;  /* 0x0000000505527c10 */ /* 0x000fe2000affe407 */
        /* <DEDUP_REMOVED lines=19> */
[----:B------:R-:W2:Y:S01]  /*26c0*/  LDL.64 R72, [R1] ;  /* 0x0000000001487983 */ /* 0x000ea20000100a00 */
        /* <DEDUP_REMOVED lines=23> */
.L_x_2193:
[----:B------:R-:W-:Y:S05]  /*2840*/  BSYNC B1 ;  /* 0x0000000000017941 */ /* 0x000fea0003800000 */
.L_x_2192:
        /* <DEDUP_REMOVED lines=10> */
.L_x_2194:
[----:B------:R-:W2:Y:S01]  /*28f0*/  LDL R4, [R1+0x8] ;  /* 0x0000080001047983 */ /* 0x000ea20000100800 */
[----:B------:R-:W-:Y:S01]  /*2900*/  IMAD R69, R19, 0x8, R18 ;  /* 0x0000000813457824 */ /* 0x000fe200078e0212 */
[----:B------:R-:W-:Y:S01]  /*2910*/  BSSY B1, `(.L_x_2195) ;  /* 0x0000004000017945 */ /* 0x000fe20003800000 */
[----:B--2---:R-:W-:-:S04]  /*2920*/  SHF.L.U32 R80, R4, 0x1f, RZ ;  /* 0x0000001f04507819 */ /* 0x004fc800000006ff */
[----:B------:R-:W1:Y:S02]  /*2930*/  SYNCS.PHASECHK.TRANS64.TRYWAIT P6, [R69+URZ+0x19c90], R80 ;  /* 0x019c9050450075a7 */ /* 0x000e6400080c017f */
[----:B-1----:R-:W-:Y:S05]  /*2940*/  @!P6 BRA `(.L_x_2196) ;  /* 0x0000019400f8e947 */ /* 0x002fea0003800000 */
.L_x_2458:
[----:B------:R-:W-:Y:S05]  /*2950*/  BSYNC B1 ;  /* 0x0000000000017941 */ /* 0x000fea0003800000 */
.L_x_2195:
[----:B------:R-:W-:-:S03]  /*2960*/  UMOV UR4, 0xffffffff ;  /* 0xffffffff00047882 */ /* 0x000fc60000000000 */
[----:B------:R-:W-:Y:S05]  /*2970*/  BRA.DIV UR4, `(.L_x_2197) ;  /* 0x0000019a04007947 */ /* 0x000fea000b800000 */
[----:B------:R2:W3:Y:S04]  /*2980*/  SHFL.IDX PT, R39, R82, RZ, 0x1e1f ;  /* 0x001e1fff52277589 */ /* 0x0004e800000e0000 */
[----:B------:R2:W4:Y:S02]  /*2990*/  SHFL.IDX PT, R14, R83, RZ, 0x1e1f ;  /* 0x001e1fff530e7589 */ /* 0x00052400000e0000 */
.L_x_2462:
[----:B------:R-:W-:Y:S05]  /*29a0*/  @P5 BRA `(.L_x_2198) ;  /* 0x0000003800ec5947 */ /* 0x000fea0003800000 */
[----:B------:R-:W-:Y:S01]  /*29b0*/  ISETP.NE.AND P5, PT, R54, RZ, PT ;  /* 0x000000ff3600720c */ /* 0x000fe20003fa5270 */
[----:B------:R-:W-:-:S12]  /*29c0*/  BSSY B1, `(.L_x_2199) ;  /* 0x0000072000017945 */ /* 0x000fd80003800000 */
[----:B------:R-:W-:Y:S05]  /*29d0*/  @!P5 BRA `(.L_x_2200) ;  /* 0x0000000400c0d947 */ /* 0x000fea0003800000 */
[----:B0-----:R-:W5:Y:S01]  /*29e0*/  LDL.64 R12, [R1] ;  /* 0x00000000010c7983 */ /* 0x001f620000100a00 */
        /* <DEDUP_REMOVED lines=68> */
[----:B------:R-:W-:Y:S01]  /*2e30*/  HADD2.F32 R89, -RZ, R87.H1_H1 ;  /* 0x30000057ff597230 */ /* 0x000fe20000004100 */
[----:B------:R-:W-:Y:S02]  /*2e40*/  F2FP.F16.E4M3.UNPACK_B R37, R6.H1 ;  /* 0x00000006ff25723e */ /* 0x000fe400030006ff */
        /* <DEDUP_REMOVED lines=12> */
[----:B------:R-:W-:Y:S01]  /*2f10*/  FMUL.FTZ R88, R37, R88 ;  /* 0x0000005825587220 */ /* 0x000fe20000410000 */
        /* <DEDUP_REMOVED lines=10> */
[--C-:B------:R-:W-:Y:S01]  /*2fc0*/  HADD2.F32 R7, -RZ, R6.reuse.H0_H0 ;  /* 0x20000006ff077230 */ /* 0x100fe20000004100 */
[----:B------:R-:W-:Y:S01]  /*2fd0*/  F2FP.SATFINITE.E4M3.F32.PACK_AB_MERGE_C R4, R34, R15, R36 ;  /* 0x0000000f2204723e */ /* 0x000fe20004807024 */
[----:B------:R-:W-:-:S02]  /*2fe0*/  HADD2.F32 R6, -RZ, R6.H1_H1 ;  /* 0x30000006ff067230 */ /* 0x000fc40000004100 */
[-C--:B------:R-:W-:Y:S01]  /*2ff0*/  FMUL.FTZ R88, R37, R82.reuse ;  /* 0x0000005225587220 */ /* 0x080fe20000410000 */
[----:B------:R-:W-:Y:S02]  /*3000*/  HADD2.F32 R86, -RZ, R86.H0_H0 ;  /* 0x20000056ff567230 */ /* 0x000fe40000004100 */
[----:B------:R-:W-:Y:S01]  /*3010*/  FMUL.FTZ R92, R13, R82 ;  /* 0x000000520d5c7220 */ /* 0x000fe20000410000 */
[----:B------:R-:W-:Y:S02]  /*3020*/  HADD2.F32 R84, -RZ, R84.H0_H0 ;  /* 0x20000054ff547230 */ /* 0x000fe40000004100 */
[----:B------:R-:W-:Y:S02]  /*3030*/  HADD2.F32 R83, -RZ, R83.H0_H0 ;  /* 0x20000053ff537230 */ /* 0x000fe40000004100 */
[CC--:B------:R-:W-:Y:S01]  /*3040*/  FMUL.FTZ R82, R6.reuse, R86.reuse ;  /* 0x0000005606527220 */ /* 0x0c0fe20000410000 */
[----:B------:R-:W-:Y:S01]  /*3050*/  FMUL.FTZ R75, R7, R86 ;  /* 0x00000056074b7220 */ /* 0x000fe20000410000 */
[-C--:B------:R-:W-:Y:S01]  /*3060*/  FFMA.FTZ R88, R13, R84.reuse, -R88 ;  /* 0x000000540d587223 */ /* 0x080fe20000010858 */
[----:B------:R-:W-:Y:S01]  /*3070*/  FFMA.FTZ R37, R37, R84, R92 ;  /* 0x0000005425257223 */ /* 0x000fe2000001005c */
[-C--:B------:R-:W-:Y:S01]  /*3080*/  FFMA.FTZ R82, R7, R83.reuse, -R82 ;  /* 0x0000005307527223 */ /* 0x080fe20000010852 */
[----:B------:R-:W-:-:S03]  /*3090*/  FFMA.FTZ R75, R6, R83, R75 ;  /* 0x00000053064b7223 */ /* 0x000fc6000001004b */
[----:B------:R-:W-:Y:S02]  /*30a0*/  F2FP.SATFINITE.E4M3.F32.PACK_AB_MERGE_C R7, R37, R88, R12 ;  /* 0x000000582507723e */ /* 0x000fe4000480700c */
[----:B------:R-:W-:-:S07]  /*30b0*/  F2FP.SATFINITE.E4M3.F32.PACK_AB_MERGE_C R6, R75, R82, R85 ;  /* 0x000000524b06723e */ /* 0x000fce0004807055 */
.L_x_2202:
[----:B------:R-:W-:Y:S05]  /*30c0*/  BSYNC B2 ;  /* 0x0000000000027941 */ /* 0x000fea0003800000 */
.L_x_2201:
[----:B------:R0:W-:Y:S02]  /*30d0*/  ST.E.128 desc[UR42][R10.64], R4 ;  /* 0x000000040a007985 */ /* 0x0001e4000c101d2a */
.L_x_2200:
[----:B------:R-:W-:Y:S05]  /*30e0*/  BSYNC B1 ;  /* 0x0000000000017941 */ /* 0x000fea0003800000 */
.L_x_2199:
        /* <DEDUP_REMOVED lines=21> */
[----:B------:R-:W-:-:S02]  /*3240*/  LOP3.LUT R12, R12, 0xff00, R13, 0xf8, !PT ;  /* 0x0000ff000c0c7812 */ /* 0x000fc400078ef80d */
[----:B------:R-:W-:Y:S01]  /*3250*/  SHF.L.U32 R13, R32, 0x10, RZ ;  /* 0x00000010200d7819 */ /* 0x000fe200000006ff */
[----:B------:R-:W-:Y:S01]  /*3260*/  IMAD.U32 R33, R33, 0x10000, RZ ;  /* 0x0001000021217824 */ /* 0x000fe200078e00ff */
[----:B------:R-:W-:Y:S02]  /*3270*/  LOP3.LUT R30, R30, 0xff00, R31, 0xf8, !PT ;  /* 0x0000ff001e1e7812 */ /* 0x000fe400078ef81f */
        /* <DEDUP_REMOVED lines=90> */
.L_x_2206:
[----:B------:R-:W-:Y:S05]  /*3820*/  BSYNC B2 ;  /* 0x0000000000027941 */ /* 0x000fea0003800000 */
.L_x_2205:
[----:B--2---:R0:W-:Y:S02]  /*3830*/  ST.E.128 desc[UR42][R10.64], R4 ;  /* 0x000000040a007985 */ /* 0x0041e4000c101d2a */
.L_x_2204:
[----:B------:R-:W-:Y:S05]  /*3840*/  BSYNC B1 ;  /* 0x0000000000017941 */ /* 0x000fea0003800000 */
.L_x_2203:
        /* <DEDUP_REMOVED lines=9> */
[----:B------:R-:W-:Y:S01]  /*38e0*/  SHF.R.U32.HI R14, RZ, 0x8, R29 ;  /* 0x00000008ff0e7819 */ /* 0x000fe2000001161d */
[----:B------:R-:W-:Y:S01]  /*38f0*/  IMAD.MOV.U32 R8, RZ, RZ, R4 ;  /* 0x000000ffff087224 */ /* 0x000fe200078e0004 */
[--C-:B------:R-:W-:Y:S02]  /*3900*/  SHF.R.U32.HI R12, RZ, 0x8, R9.reuse ;  /* 0x00000008ff0c7819 */ /* 0x100fe40000011609 */
[----:B------:R-:W-:Y:S01]  /*3910*/  SHF.R.U32.HI R30, RZ, 0x10, R9 ;  /* 0x00000010ff1e7819 */ /* 0x000fe20000011609 */
[----:B------:R-:W-:Y:S01]  /*3920*/  IMAD.SHL.U32 R14, R14, 0x100, RZ ;  /* 0x000001000e0e7824 */ /* 0x000fe200078e00ff */
[----:B------:R-:W-:Y:S01]  /*3930*/  LOP3.LUT R13, R9, 0xff0000ff, RZ, 0xc0, !PT ;  /* 0xff0000ff090d7812 */ /* 0x000fe200078ec0ff */
[----:B------:R-:W-:Y:S01]  /*3940*/  IMAD.SHL.U32 R12, R12, 0x100, RZ ;  /* 0x000001000c0c7824 */ /* 0x000fe200078e00ff */
[----:B------:R-:W-:Y:S01]  /*3950*/  SHF.R.U32.HI R28, RZ, 0x10, R29 ;  /* 0x00000010ff1c7819 */ /* 0x000fe2000001161d */
[----:B------:R-:W-:Y:S01]  /*3960*/  IMAD.MOV.U32 R9, RZ, RZ, R5 ;  /* 0x000000ffff097224 */ /* 0x000fe200078e0005 */
[----:B------:R-:W-:Y:S01]  /*3970*/  LOP3.LUT R15, R29, 0xff0000ff, RZ, 0xc0, !PT ;  /* 0xff0000ff1d0f7812 */ /* 0x000fe200078ec0ff */
[----:B------:R-:W-:Y:S01]  /*3980*/  IMAD.U32 R5, R30, 0x10000, RZ ;  /* 0x000100001e057824 */ /* 0x000fe200078e00ff */
[----:B------:R-:W-:-:S02]  /*3990*/  LOP3.LUT R12, R13, 0xff00, R12, 0xf8, !PT ;  /* 0x0000ff000d0c7812 */ /* 0x000fc400078ef80c */
[----:B------:R-:W-:Y:S01]  /*39a0*/  LOP3.LUT R15, R15, 0xff00, R14, 0xf8, !PT ;  /* 0x0000ff000f0f7812 */ /* 0x000fe200078ef80e */
[----:B------:R-:W-:Y:S01]  /*39b0*/  IMAD.U32 R14, R28, 0x10000, RZ ;  /* 0x000100001c0e7824 */ /* 0x000fe200078e00ff */
[-C--:B------:R-:W-:Y:S02]  /*39c0*/  F2FP.F16.E4M3.UNPACK_B R4, R9.reuse ;  /* 0x00000009ff04723e */ /* 0x080fe400020006ff */
[----:B------:R-:W-:Y:S02]  /*39d0*/  F2FP.F16.E4M3.UNPACK_B R13, R72.H1 ;  /* 0x00000048ff0d723e */ /* 0x000fe400030006ff */
[----:B------:R-:W-:Y:S01]  /*39e0*/  LOP3.LUT R5, R12, 0xff0000, R5, 0xf8, !PT ;  /* 0x00ff00000c057812 */ /* 0x000fe200078ef805 */
[--C-:B------:R-:W-:Y:S01]  /*39f0*/  HADD2.F32 R12, -RZ, R4.reuse.H1_H1 ;  /* 0x30000004ff0c7230 */ /* 0x100fe20000004100 */
[----:B------:R-:W-:Y:S01]  /*3a00*/  LOP3.LUT R30, R15, 0xff0000, R14, 0xf8, !PT ;  /* 0x00ff00000f1e7812 */ /* 0x000fe200078ef80e */
[--C-:B------:R-:W-:Y:S01]  /*3a10*/  HADD2.F32 R31, -RZ, R13.reuse.H0_H0 ;  /* 0x2000000dff1f7230 */ /* 0x100fe20000004100 */
[----:B------:R-:W-:Y:S01]  /*3a20*/  F2FP.F16.E4M3.UNPACK_B R15, R38.H1 ;  /* 0x00000026ff0f723e */ /* 0x000fe200030006ff */
[----:B------:R-:W-:Y:S01]  /*3a30*/  HADD2.F32 R4, -RZ, R4.H0_H0 ;  /* 0x20000004ff047230 */ /* 0x000fe20000004100 */
[----:B------:R-:W-:Y:S01]  /*3a40*/  F2FP.F16.E4M3.UNPACK_B R9, R9.H1 ;  /* 0x00000009ff09723e */ /* 0x000fe200030006ff */
[----:B------:R-:W-:-:S02]  /*3a50*/  HADD2.F32 R28, -RZ, R13.H1_H1 ;  /* 0x3000000dff1c7230 */ /* 0x000fc40000004100 */
[-C--:B------:R-:W-:Y:S01]  /*3a60*/  FMUL.FTZ R33, R12, R31.reuse ;  /* 0x0000001f0c217220 */ /* 0x080fe20000410000 */
[----:B------:R-:W-:Y:S01]  /*3a70*/  HADD2.F32 R29, -RZ, R15.H0_H0 ;  /* 0x2000000fff1d7230 */ /* 0x000fe20000004100 */
[----:B------:R-:W-:Y:S01]  /*3a80*/  F2FP.F16.E4M3.UNPACK_B R72, R72 ;  /* 0x00000048ff48723e */ /* 0x000fe200020006ff */
[--C-:B------:R-:W-:Y:S01]  /*3a90*/  HADD2.F32 R14, -RZ, R9.reuse.H1_H1 ;  /* 0x30000009ff0e7230 */ /* 0x100fe20000004100 */
[----:B------:R-:W-:Y:S01]  /*3aa0*/  F2FP.F16.E4M3.UNPACK_B R38, R38 ;  /* 0x00000026ff26723e */ /* 0x000fe200020006ff */
[----:B------:R-:W-:Y:S02]  /*3ab0*/  HADD2.F32 R13, -RZ, R9.H0_H0 ;  /* 0x20000009ff0d7230 */ /* 0x000fe40000004100 */
[----:B------:R-:W-:Y:S01]  /*3ac0*/  FMUL.FTZ R9, R4, R31 ;  /* 0x0000001f04097220 */ /* 0x000fe20000410000 */
[----:B------:R-:W-:Y:S02]  /*3ad0*/  HADD2.F32 R15, -RZ, R15.H1_H1 ;  /* 0x3000000fff0f7230 */ /* 0x000fe40000004100 */
[----:B------:R-:W-:Y:S01]  /*3ae0*/  FMUL.FTZ R32, R14, R28 ;  /* 0x0000001c0e207220 */ /* 0x000fe20000410000 */
[-C--:B------:R-:W-:Y:S01]  /*3af0*/  FFMA.FTZ R4, R4, R29.reuse, -R33 ;  /* 0x0000001d04047223 */ /* 0x080fe20000010821 */
[----:B------:R-:W-:Y:S01]  /*3b00*/  FFMA.FTZ R9, R12, R29, R9 ;  /* 0x0000001d0c097223 */ /* 0x000fe20000010009 */
[----:B------:R-:W-:Y:S01]  /*3b10*/  F2FP.F16.E4M3.UNPACK_B R12, R8.H1 ;  /* 0x00000008ff0c723e */ /* 0x000fe200030006ff */
[C---:B------:R-:W-:Y:S01]  /*3b20*/  FMUL.FTZ R31, R13.reuse, R28 ;  /* 0x0000001c0d1f7220 */ /* 0x040fe20000410000 */
[----:B------:R-:W-:Y:S01]  /*3b30*/  F2FP.F16.E4M3.UNPACK_B R8, R8 ;  /* 0x00000008ff08723e */ /* 0x000fe200020006ff */
[----:B------:R-:W-:Y:S01]  /*3b40*/  FFMA.FTZ R32, R13, R15, -R32 ;  /* 0x0000000f0d207223 */ /* 0x000fe20000010820 */
[----:B------:R-:W-:-:S02]  /*3b50*/  HADD2.F32 R28, -RZ, R72.H1_H1 ;  /* 0x30000048ff1c7230 */ /* 0x000fc40000004100 */
[----:B------:R-:W-:Y:S01]  /*3b60*/  FFMA.FTZ R33, R14, R15, R31 ;  /* 0x0000000f0e217223 */ /* 0x000fe2000001001f */
[----:B------:R-:W-:Y:S02]  /*3b70*/  HADD2.F32 R72, -RZ, R72.H0_H0 ;  /* 0x20000048ff487230 */ /* 0x000fe40000004100 */
[--C-:B------:R-:W-:Y:S02]  /*3b80*/  HADD2.F32 R14, -RZ, R12.reuse.H0_H0 ;  /* 0x2000000cff0e7230 */ /* 0x100fe40000004100 */
[----:B------:R-:W-:Y:S01]  /*3b90*/  HADD2.F32 R15, -RZ, R12.H1_H1 ;  /* 0x3000000cff0f7230 */ /* 0x000fe20000004100 */
[----:B------:R-:W-:Y:S01]  /*3ba0*/  F2FP.SATFINITE.E4M3.F32.PACK_AB_MERGE_C R39, R33, R32, RZ ;  /* 0x000000202127723e */ /* 0x000fe200048070ff */
[--C-:B------:R-:W-:Y:S01]  /*3bb0*/  HADD2.F32 R13, -RZ, R8.reuse.H1_H1 ;  /* 0x30000008ff0d7230 */ /* 0x100fe20000004100 */
[----:B------:R-:W-:Y:S01]  /*3bc0*/  F2FP.F16.E4M3.UNPACK_B R32, R30.H1 ;  /* 0x0000001eff20723e */ /* 0x000fe200030006ff */
[----:B------:R-:W-:Y:S02]  /*3bd0*/  HADD2.F32 R12, -RZ, R8.H0_H0 ;  /* 0x20000008ff0c7230 */ /* 0x000fe40000004100 */
[----:B------:R-:W-:Y:S01]  /*3be0*/  FMUL.FTZ R31, R15, R28 ;  /* 0x0000001c0f1f7220 */ /* 0x000fe20000410000 */
[----:B------:R-:W-:-:S02]  /*3bf0*/  HADD2.F32 R8, -RZ, R38.H1_H1 ;  /* 0x30000026ff087230 */ /* 0x000fc40000004100 */
[CC--:B------:R-:W-:Y:S01]  /*3c00*/  FMUL.FTZ R29, R13.reuse, R72.reuse ;  /* 0x000000480d1d7220 */ /* 0x0c0fe20000410000 */
[----:B------:R-:W-:Y:S02]  /*3c10*/  HADD2.F32 R38, -RZ, R38.H0_H0 ;  /* 0x20000026ff267230 */ /* 0x000fe40000004100 */
[----:B------:R-:W-:Y:S01]  /*3c20*/  FMUL.FTZ R72, R12, R72 ;  /* 0x000000480c487220 */ /* 0x000fe20000410000 */
[C---:B------:R-:W-:Y:S01]  /*3c30*/  FMUL.FTZ R28, R14.reuse, R28 ;  /* 0x0000001c0e1c7220 */ /* 0x040fe20000410000 */
[----:B------:R-:W-:Y:S01]  /*3c40*/  FFMA.FTZ R31, R14, R8, -R31 ;  /* 0x000000080e1f7223 */ /* 0x000fe2000001081f */
[--C-:B------:R-:W-:Y:S02]  /*3c50*/  HADD2.F32 R34, -RZ, R32.reuse.H1_H1 ;  /* 0x30000020ff227230 */ /* 0x100fe40000004100 */
[----:B------:R-:W-:Y:S01]  /*3c60*/  FFMA.FTZ R35, R13, R38, R72 ;  /* 0x000000260d237223 */ /* 0x000fe20000010048 */
[----:B------:R-:W-:Y:S01]  /*3c70*/  FFMA.FTZ R28, R15, R8, R28 ;  /* 0x000000080f1c7223 */ /* 0x000fe2000001001c */
[----:B------:R-:W-:Y:S01]  /*3c80*/  F2FP.F16.E4M3.UNPACK_B R13, R7.H1 ;  /* 0x00000007ff0d723e */ /* 0x000fe200030006ff */
[----:B------:R-:W-:Y:S01]  /*3c90*/  FFMA.FTZ R8, R12, R38, -R29 ;  /* 0x000000260c087223 */ /* 0x000fe2000001081d */
[----:B------:R-:W-:Y:S01]  /*3ca0*/  F2FP.F16.E4M3.UNPACK_B R29, R5.H1 ;  /* 0x00000005ff1d723e */ /* 0x000fe200030006ff */
[----:B------:R-:W-:Y:S01]  /*3cb0*/  HADD2.F32 R32, -RZ, R32.H0_H0 ;  /* 0x20000020ff207230 */ /* 0x000fe20000004100 */
[----:B------:R-:W-:Y:S01]  /*3cc0*/  F2FP.SATFINITE.E4M3.F32.PACK_AB_MERGE_C R38, R28, R31, RZ ;  /* 0x0000001f1c26723e */ /* 0x000fe200048070ff */
        /* <DEDUP_REMOVED lines=20> */
[----:B------:R-:W-:-:S02]  /*3e10*/  HADD2.F32 R12, -RZ, R7.H0_H0 ;  /* 0x20000007ff0c7230 */ /* 0x000fc40000004100 */
[--C-:B------:R-:W-:Y:S01]  /*3e20*/  HADD2.F32 R5, -RZ, R6.reuse.H0_H0 ;  /* 0x20000006ff057230 */ /* 0x100fe20000004100 */
[----:B------:R-:W-:Y:S01]  /*3e30*/  F2FP.SATFINITE.E4M3.F32.PACK_AB_MERGE_C R15, R15, R34, RZ ;  /* 0x000000220f0f723e */ /* 0x000fe200048070ff */
[----:B------:R-:W-:Y:S01]  /*3e40*/  HADD2.F32 R7, -RZ, R7.H1_H1 ;  /* 0x30000007ff077230 */ /* 0x000fe20000004100 */
[----:B------:R-:W-:Y:S01]  /*3e50*/  F2FP.SATFINITE.E4M3.F32.PACK_AB_MERGE_C R30, R30, R37, RZ ;  /* 0x000000251e1e723e */ /* 0x000fe200048070ff */
[----:B------:R-:W-:Y:S02]  /*3e60*/  HADD2.F32 R6, -RZ, R6.H1_H1 ;  /* 0x30000006ff067230 */ /* 0x000fe40000004100 */
[----:B------:R-:W-:Y:S02]  /*3e70*/  HADD2.F32 R31, -RZ, R31.H0_H0 ;  /* 0x2000001fff1f7230 */ /* 0x000fe40000004100 */
[-C--:B------:R-:W-:Y:S01]  /*3e80*/  FMUL.FTZ R13, R7, R32.reuse ;  /* 0x00000020070d7220 */ /* 0x080fe20000410000 */
[----:B------:R-:W-:Y:S02]  /*3e90*/  HADD2.F32 R29, -RZ, R29.H0_H0 ;  /* 0x2000001dff1d7230 */ /* 0x000fe40000004100 */
[----:B------:R-:W-:Y:S01]  /*3ea0*/  FMUL.FTZ R32, R12, R32 ;  /* 0x000000200c207220 */ /* 0x000fe20000410000 */
[----:B------:R-:W-:-:S02]  /*3eb0*/  HADD2.F32 R28, -RZ, R28.H0_H0 ;  /* 0x2000001cff1c7230 */ /* 0x000fc40000004100 */
[-C--:B------:R-:W-:Y:S01]  /*3ec0*/  FMUL.FTZ R14, R6, R31.reuse ;  /* 0x0000001f060e7220 */ /* 0x080fe20000410000 */
[----:B------:R-:W-:Y:S01]  /*3ed0*/  FMUL.FTZ R31, R5, R31 ;  /* 0x0000001f051f7220 */ /* 0x000fe20000410000 */
[-C--:B------:R-:W-:Y:S01]  /*3ee0*/  FFMA.FTZ R13, R12, R29.reuse, -R13 ;  /* 0x0000001d0c0d7223 */ /* 0x080fe2000001080d */
[----:B------:R-:W-:Y:S01]  /*3ef0*/  FFMA.FTZ R32, R7, R29, R32 ;  /* 0x0000001d07207223 */ /* 0x000fe20000010020 */
[-C--:B------:R-:W-:Y:S01]  /*3f00*/  FFMA.FTZ R14, R5, R28.reuse, -R14 ;  /* 0x0000001c050e7223 */ /* 0x080fe2000001080e */
[----:B------:R-:W-:Y:S01]  /*3f10*/  FFMA.FTZ R31, R6, R28, R31 ;  /* 0x0000001c061f7223 */ /* 0x000fe2000001001f */
[----:B------:R-:W-:Y:S02]  /*3f20*/  F2FP.SATFINITE.E4M3.F32.PACK_AB_MERGE_C R5, R9, R4, R39 ;  /* 0x000000040905723e */ /* 0x000fe40004807027 */
[----:B------:R-:W-:Y:S02]  /*3f30*/  F2FP.SATFINITE.E4M3.F32.PACK_AB_MERGE_C R4, R35, R8, R38 ;  /* 0x000000082304723e */ /* 0x000fe40004807026 */
[----:B------:R-:W-:-:S02]  /*3f40*/  F2FP.SATFINITE.E4M3.F32.PACK_AB_MERGE_C R6, R31, R14, R30 ;  /* 0x0000000e1f06723e */ /* 0x000fc4000480701e */
[----:B------:R-:W-:-:S07]  /*3f50*/  F2FP.SATFINITE.E4M3.F32.PACK_AB_MERGE_C R7, R32, R13, R15 ;  /* 0x0000000d2007723e */ /* 0x000fce000480700f */
.L_x_2208:
[----:B------:R-:W-:Y:S05]  /*3f60*/  BSYNC B1 ;  /* 0x0000000000017941 */ /* 0x000fea0003800000 */
.L_x_2207:
[----:B------:R0:W-:Y:S01]  /*3f70*/  ST.E.128 desc[UR42][R10.64], R4 ;  /* 0x000000040a007985 */ /* 0x0001e2000c101d2a */
[----:B------:R-:W-:Y:S05]  /*3f80*/  BRA `(.L_x_2198) ;  /* 0x0000002400747947 */ /* 0x000fea0003800000 */
.L_x_2191:
        /* <DEDUP_REMOVED lines=31> */
.L_x_2210:
[----:B------:R-:W-:Y:S05]  /*4180*/  BSYNC B1 ;  /* 0x0000000000017941 */ /* 0x000fea0003800000 */
.L_x_2209:
        /* <DEDUP_REMOVED lines=12> */
.L_x_2211:
[----:B------:R-:W2:Y:S01]  /*4250*/  LDL R8, [R1+0x8] ;  /* 0x0000080001087983 */ /* 0x000ea20000100800 */
[----:B------:R-:W-:Y:S01]  /*4260*/  IMAD R69, R19, 0x8, R18 ;  /* 0x0000000813457824 */ /* 0x000fe200078e0212 */
[----:B------:R-:W-:Y:S01]  /*4270*/  BSSY B1, `(.L_x_2212) ;  /* 0x0000004000017945 */ /* 0x000fe20003800000 */
[----:B--2---:R-:W-:-:S04]  /*4280*/  SHF.L.U32 R80, R8, 0x1f, RZ ;  /* 0x0000001f08507819 */ /* 0x004fc800000006ff */
[----:B------:R-:W1:Y:S02]  /*4290*/  SYNCS.PHASECHK.TRANS64.TRYWAIT P6, [R69+URZ+0x19c90], R80 ;  /* 0x019c9050450075a7 */ /* 0x000e6400080c017f */
[----:B-1----:R-:W-:Y:S05]  /*42a0*/  @!P6 BRA `(.L_x_2213) ;  /* 0x0000017c00fce947 */ /* 0x002fea0003800000 */
.L_x_2463:
[----:B------:R-:W-:Y:S05]  /*42b0*/  BSYNC B1 ;  /* 0x0000000000017941 */ /* 0x000fea0003800000 */
.L_x_2212:
[----:B------:R-:W-:-:S03]  /*42c0*/  UMOV UR4, 0xffffffff ;  /* 0xffffffff00047882 */ /* 0x000fc60000000000 */
[----:B------:R-:W-:Y:S05]  /*42d0*/  BRA.DIV UR4, `(.L_x_2214) ;  /* 0x0000018204047947 */ /* 0x000fea000b800000 */
[----:B------:R-:W2:Y:S04]  /*42e0*/  SHFL.IDX PT, R82, R82, RZ, 0x1e1f ;  /* 0x001e1fff52527589 */ /* 0x000ea800000e0000 */
[----:B------:R-:W3:Y:S02]  /*42f0*/  SHFL.IDX PT, R83, R83, RZ, 0x1e1f ;  /* 0x001e1fff53537589 */ /* 0x000ee400000e0000 */
.L_x_2467:
        /* <DEDUP_REMOVED lines=36> */
[----:B------:R-:W-:Y:S01]  /*4540*/  F2FP.F16.E4M3.UNPACK_B R104, R90.H1 ;  /* 0x0000005aff68723e */ /* 0x000fe200030006ff */
[----:B0-----:R-:W-:Y:S01]  /*4550*/  IMAD.MOV.U32 R101, RZ, RZ, R8 ;  /* 0x000000ffff657224 */ /* 0x001fe200078e0008 */
[--C-:B------:R-:W-:Y:S02]  /*4560*/  SHF.R.U32.HI R36, RZ, 0x10, R31.reuse ;  /* 0x00000010ff247819 */ /* 0x100fe4000001161f */
[----:B------:R-:W-:Y:S01]  /*4570*/  F2FP.F16.E4M3.UNPACK_B R102, R100.H1 ;  /* 0x00000064ff66723e */ /* 0x000fe200030006ff */
[----:B------:R-:W-:Y:S01]  /*4580*/  HADD2.F32 R105, -RZ, R104.H0_H0 ;  /* 0x20000068ff697230 */ /* 0x000fe20000004100 */
[----:B------:R-:W-:Y:S02]  /*4590*/  F2FP.F16.E4M3.UNPACK_B R98, R101.H1 ;  /* 0x00000065ff62723e */ /* 0x000fe400030006ff */
[----:B------:R-:W-:Y:S01]  /*45a0*/  SHF.R.U32.HI R38, RZ, 0x8, R31 ;  /* 0x00000008ff267819 */ /* 0x000fe2000001161f */
[----:B------:R-:W-:Y:S01]  /*45b0*/  HADD2.F32 R12, -RZ, R102.H0_H0 ;  /* 0x20000066ff0c7230 */ /* 0x000fe20000004100 */
[----:B------:R-:W-:Y:S01]  /*45c0*/  LOP3.LUT R94, R31, 0xff0000ff, RZ, 0xc0, !PT ;  /* 0xff0000ff1f5e7812 */ /* 0x000fe200078ec0ff */
[----:B------:R-:W-:Y:S01]  /*45d0*/  HADD2.F32 R8, -RZ, R98.H0_H0 ;  /* 0x20000062ff087230 */ /* 0x000fe20000004100 */
[--C-:B------:R-:W-:Y:S01]  /*45e0*/  SHF.R.U32.HI R31, RZ, 0x10, R37.reuse ;  /* 0x00000010ff1f7819 */ /* 0x100fe20000011625 */
[----:B------:R-:W-:Y:S01]  /*45f0*/  HADD2.F32 R102, -RZ, R102.H1_H1 ;  /* 0x30000066ff667230 */ /* 0x000fe20000004100 */
[----:B------:R-:W-:Y:S01]  /*4600*/  SHF.R.U32.HI R95, RZ, 0x8, R37 ;  /* 0x00000008ff5f7819 */ /* 0x000fe20000011625 */
[-C--:B------:R-:W-:Y:S01]  /*4610*/  FMUL.FTZ R107, R12, R105.reuse ;  /* 0x000000690c6b7220 */ /* 0x080fe20000410000 */
[----:B------:R-:W-:Y:S01]  /*4620*/  LOP3.LUT R97, R37, 0xff0000ff, RZ, 0xc0, !PT ;  /* 0xff0000ff25617812 */ /* 0x000fe200078ec0ff */
[----:B------:R-:W-:Y:S01]  /*4630*/  FMUL.FTZ R105, R8, R105 ;  /* 0x0000006908697220 */ /* 0x000fe20000410000 */
[--C-:B------:R-:W-:Y:S01]  /*4640*/  SHF.R.U32.HI R37, RZ, 0x10, R39.reuse ;  /* 0x00000010ff257819 */ /* 0x100fe20000011627 */
[----:B------:R-:W-:Y:S01]  /*4650*/  HADD2.F32 R98, -RZ, R98.H1_H1 ;  /* 0x30000062ff627230 */ /* 0x000fe20000004100 */
[----:B------:R-:W-:Y:S01]  /*4660*/  SHF.R.U32.HI R96, RZ, 0x8, R39 ;  /* 0x00000008ff607819 */ /* 0x000fe20000011627 */
[----:B------:R-:W-:Y:S01]  /*4670*/  IMAD.U32 R31, R31, 0x10000, RZ ;  /* 0x000100001f1f7824 */ /* 0x000fe200078e00ff */
[----:B------:R-:W-:-:S02]  /*4680*/  LOP3.LUT R99, R39, 0xff0000ff, RZ, 0xc0, !PT ;  /* 0xff0000ff27637812 */ /* 0x000fc400078ec0ff */
[-C--:B------:R-:W-:Y:S01]  /*4690*/  F2FP.F16.E4M3.UNPACK_B R39, R92.reuse.H1 ;  /* 0x0000005cff27723e */ /* 0x080fe200030006ff */
[----:B------:R-:W-:Y:S01]  /*46a0*/  IMAD.SHL.U32 R96, R96, 0x100, RZ ;  /* 0x0000010060607824 */ /* 0x000fe200078e00ff */
[----:B------:R-:W-:Y:S02]  /*46b0*/  F2FP.F16.E4M3.UNPACK_B R101, R101 ;  /* 0x00000065ff65723e */ /* 0x000fe400020006ff */
[----:B------:R-:W-:Y:S01]  /*46c0*/  F2FP.F16.E4M3.UNPACK_B R92, R92 ;  /* 0x0000005cff5c723e */ /* 0x000fe200020006ff */
[--C-:B------:R-:W-:Y:S01]  /*46d0*/  HADD2.F32 R103, -RZ, R39.reuse.H0_H0 ;  /* 0x20000027ff677230 */ /* 0x100fe20000004100 */
[-C--:B------:R-:W-:Y:S01]  /*46e0*/  F2FP.F16.E4M3.UNPACK_B R106, R89.reuse.H1 ;  /* 0x00000059ff6a723e */ /* 0x080fe200030006ff */
[----:B------:R-:W-:Y:S01]  /*46f0*/  HADD2.F32 R39, -RZ, R39.H1_H1 ;  /* 0x30000027ff277230 */ /* 0x000fe20000004100 */
[----:B------:R-:W-:Y:S02]  /*4700*/  F2FP.F16.E4M3.UNPACK_B R89, R89 ;  /* 0x00000059ff59723e */ /* 0x000fe400020006ff */
[-C--:B------:R-:W-:Y:S01]  /*4710*/  FFMA.FTZ R8, R8, R103.reuse, -R107 ;  /* 0x0000006708087223 */ /* 0x080fe2000001086b */
[----:B------:R-:W-:Y:S01]  /*4720*/  FFMA.FTZ R12, R12, R103, R105 ;  /* 0x000000670c0c7223 */ /* 0x000fe20000010069 */
[----:B------:R-:W-:Y:S01]  /*4730*/  HADD2.F32 R103, -RZ, R104.H1_H1 ;  /* 0x30000068ff677230 */ /* 0x000fe20000004100 */
[--C-:B------:R-:W-:Y:S01]  /*4740*/  SHF.R.U32.HI R28, RZ, 0x8, R29.reuse ;  /* 0x00000008ff1c7819 */ /* 0x100fe2000001161d */
[--C-:B------:R-:W-:Y:S01]  /*4750*/  HADD2.F32 R108, -RZ, R106.reuse.H0_H0 ;  /* 0x2000006aff6c7230 */ /* 0x100fe20000004100 */
[----:B------:R-:W-:Y:S01]  /*4760*/  SHF.R.U32.HI R30, RZ, 0x10, R29 ;  /* 0x00000010ff1e7819 */ /* 0x000fe2000001161d */
[----:B------:R-:W-:-:S02]  /*4770*/  HADD2.F32 R106, -RZ, R106.H1_H1 ;  /* 0x3000006aff6a7230 */ /* 0x000fc40000004100 */
[-C--:B------:R-:W-:Y:S01]  /*4780*/  FMUL.FTZ R105, R102, R103.reuse ;  /* 0x0000006766697220 */ /* 0x080fe20000410000 */
[----:B------:R-:W-:Y:S01]  /*4790*/  FMUL.FTZ R103, R98, R103 ;  /* 0x0000006762677220 */ /* 0x000fe20000410000 */
[----:B------:R-:W-:Y:S01]  /*47a0*/  IMAD.SHL.U32 R28, R28, 0x100, RZ ;  /* 0x000001001c1c7824 */ /* 0x000fe200078e00ff */
[----:B------:R-:W-:Y:S01]  /*47b0*/  LOP3.LUT R29, R29, 0xff0000ff, RZ, 0xc0, !PT ;  /* 0xff0000ff1d1d7812 */ /* 0x000fe200078ec0ff */
[-C--:B------:R-:W-:Y:S01]  /*47c0*/  FFMA.FTZ R98, R98, R39.reuse, -R105 ;  /* 0x0000002762627223 */ /* 0x080fe20000010869 */
[----:B------:R-:W-:Y:S01]  /*47d0*/  FFMA.FTZ R39, R102, R39, R103 ;  /* 0x0000002766277223 */ /* 0x000fe20000010067 */
[----:B------:R-:W-:Y:S01]  /*47e0*/  F2FP.F16.E4M3.UNPACK_B R103, R100 ;  /* 0x00000064ff67723e */ /* 0x000fe200020006ff */
[----:B------:R-:W-:Y:S01]  /*47f0*/  HADD2.F32 R105, -RZ, R92.H0_H0 ;  /* 0x2000005cff697230 */ /* 0x000fe20000004100 */
[----:B------:R-:W-:Y:S01]  /*4800*/  F2FP.F16.E4M3.UNPACK_B R102, R90 ;  /* 0x0000005aff66723e */ /* 0x000fe200020006ff */
[----:B------:R-:W-:Y:S01]  /*4810*/  HADD2.F32 R90, -RZ, R101.H0_H0 ;  /* 0x20000065ff5a7230 */ /* 0x000fe20000004100 */
[----:B------:R-:W-:Y:S01]  /*4820*/  LOP3.LUT R29, R29, 0xff00, R28, 0xf8, !PT ;  /* 0x0000ff001d1d7812 */ /* 0x000fe200078ef81c */
[--C-:B------:R-:W-:Y:S01]  /*4830*/  HADD2.F32 R100, -RZ, R103.reuse.H0_H0 ;  /* 0x20000067ff647230 */ /* 0x100fe20000004100 */
[----:B------:R-:W-:Y:S01]  /*4840*/  F2FP.SATFINITE.E4M3.F32.PACK_AB_MERGE_C R12, R39, R12, RZ ;  /* 0x0000000c270c723e */ /* 0x000fe200048070ff */
[----:B------:R-:W-:Y:S01]  /*4850*/  HADD2.F32 R104, -RZ, R102.H1_H1 ;  /* 0x30000066ff687230 */ /* 0x000fe20000004100 */
[----:B------:R-:W-:Y:S01]  /*4860*/  LOP3.LUT R99, R99, 0xff00, R96, 0xf8, !PT ;  /* 0x0000ff0063637812 */ /* 0x000fe200078ef860 */
[----:B------:R-:W-:-:S02]  /*4870*/  HADD2.F32 R103, -RZ, R103.H1_H1 ;  /* 0x30000067ff677230 */ /* 0x000fc40000004100 */
[----:B------:R-:W-:Y:S02]  /*4880*/  HADD2.F32 R101, -RZ, R101.H1_H1 ;  /* 0x30000065ff657230 */ /* 0x000fe40000004100 */
[----:B------:R-:W-:Y:S02]  /*4890*/  HADD2.F32 R107, -RZ, R102.H0_H0 ;  /* 0x20000066ff6b7230 */ /* 0x000fe40000004100 */
[----:B------:R-:W-:Y:S02]  /*48a0*/  HADD2.F32 R102, -RZ, R92.H1_H1 ;  /* 0x3000005cff667230 */ /* 0x000fe40000004100 */
[-C--:B------:R-:W-:Y:S01]  /*48b0*/  FMUL.FTZ R92, R103, R104.reuse ;  /* 0x00000068675c7220 */ /* 0x080fe20000410000 */
[C---:B------:R-:W-:Y:S01]  /*48c0*/  FMUL.FTZ R104, R101.reuse, R104 ;  /* 0x0000006865687220 */ /* 0x040fe20000410000 */
[-C--:B------:R-:W-:Y:S01]  /*48d0*/  FMUL.FTZ R109, R100, R107.reuse ;  /* 0x0000006b646d7220 */ /* 0x080fe20000410000 */
[C---:B------:R-:W-:Y:S01]  /*48e0*/  FMUL.FTZ R107, R90.reuse, R107 ;  /* 0x0000006b5a6b7220 */ /* 0x040fe20000410000 */
[-C--:B------:R-:W-:Y:S01]  /*48f0*/  FFMA.FTZ R92, R101, R102.reuse, -R92 ;  /* 0x00000066655c7223 */ /* 0x080fe2000001085c */
[----:B------:R-:W-:Y:S01]  /*4900*/  FFMA.FTZ R101, R103, R102, R104 ;  /* 0x0000006667657223 */ /* 0x000fe20000010068 */
[----:B------:R-:W-:Y:S01]  /*4910*/  F2FP.F16.E4M3.UNPACK_B R102, R91.H1 ;  /* 0x0000005bff66723e */ /* 0x000fe200030006ff */
[-C--:B------:R-:W-:Y:S01]  /*4920*/  FFMA.FTZ R90, R90, R105.reuse, -R109 ;  /* 0x000000695a5a7223 */ /* 0x080fe2000001086d */
[----:B------:R-:W-:Y:S01]  /*4930*/  F2FP.F16.E4M3.UNPACK_B R104, R14.H1 ;  /* 0x0000000eff68723e */ /* 0x000fe200030006ff */
[----:B------:R-:W-:Y:S01]  /*4940*/  FFMA.FTZ R100, R100, R105, R107 ;  /* 0x0000006964647223 */ /* 0x000fe2000001006b */
[----:B------:R-:W-:Y:S01]  /*4950*/  F2FP.F16.E4M3.UNPACK_B R103, R10.H1 ;  /* 0x0000000aff67723e */ /* 0x000fe200030006ff */
[----:B------:R-:W-:Y:S01]  /*4960*/  HADD2.F32 R110, -RZ, R102.H0_H0 ;  /* 0x20000066ff6e7230 */ /* 0x000fe20000004100 */
[----:B------:R-:W-:Y:S01]  /*4970*/  F2FP.F16.E4M3.UNPACK_B R91, R91 ;  /* 0x0000005bff5b723e */ /* 0x000fe200020006ff */
[----:B------:R-:W-:Y:S01]  /*4980*/  HADD2.F32 R105, -RZ, R104.H0_H0 ;  /* 0x20000068ff697230 */ /* 0x000fe20000004100 */
[----:B------:R-:W-:Y:S01]  /*4990*/  F2FP.F16.E4M3.UNPACK_B R14, R14 ;  /* 0x0000000eff0e723e */ /* 0x000fe200020006ff */
[----:B------:R-:W-:Y:S01]  /*49a0*/  HADD2.F32 R107, -RZ, R103.H0_H0 ;  /* 0x20000067ff6b7230 */ /* 0x000fe20000004100 */
[----:B------:R-:W-:Y:S01]  /*49b0*/  F2FP.F16.E4M3.UNPACK_B R10, R10 ;  /* 0x0000000aff0a723e */ /* 0x000fe200020006ff */
[----:B------:R-:W-:-:S02]  /*49c0*/  HADD2.F32 R102, -RZ, R102.H1_H1 ;  /* 0x30000066ff667230 */ /* 0x000fc40000004100 */
[-C--:B------:R-:W-:Y:S01]  /*49d0*/  FMUL.FTZ R109, R105, R110.reuse ;  /* 0x0000006e696d7220 */ /* 0x080fe20000410000 */
[----:B------:R-:W-:Y:S02]  /*49e0*/  HADD2.F32 R103, -RZ, R103.H1_H1 ;  /* 0x30000067ff677230 */ /* 0x000fe40000004100 */
[C---:B------:R-:W-:Y:S01]  /*49f0*/  FMUL.FTZ R110, R107.reuse, R110 ;  /* 0x0000006e6b6e7220 */ /* 0x040fe20000410000 */
[----:B------:R-:W-:Y:S02]  /*4a00*/  IMAD.U32 R30, R30, 0x10000, RZ ;  /* 0x000100001e1e7824 */ /* 0x000fe400078e00ff */
[----:B------:R-:W-:Y:S01]  /*4a10*/  FFMA.FTZ R109, R107, R108, -R109 ;  /* 0x0000006c6b6d7223 */ /* 0x000fe2000001086d */
[----:B------:R-:W-:Y:S01]  /*4a20*/  F2FP.SATFINITE.E4M3.F32.PACK_AB_MERGE_C R12, R101, R100, R12 ;  /* 0x00000064650c723e */ /* 0x000fe2000480700c */
[----:B------:R-:W-:Y:S01]  /*4a30*/  FFMA.FTZ R110, R105, R108, R110 ;  /* 0x0000006c696e7223 */ /* 0x000fe2000001006e */
[----:B------:R-:W-:Y:S01]  /*4a40*/  HADD2.F32 R105, -RZ, R104.H1_H1 ;  /* 0x30000068ff697230 */ /* 0x000fe20000004100 */
[----:B------:R-:W-:Y:S01]  /*4a50*/  LOP3.LUT R30, R29, 0xff0000, R30, 0xf8, !PT ;  /* 0x00ff00001d1e7812 */ /* 0x000fe200078ef81e */
[----:B------:R-:W-:-:S02]  /*4a60*/  HADD2.F32 R108, -RZ, R91.H0_H0 ;  /* 0x2000005bff6c7230 */ /* 0x000fc40000004100 */
[----:B------:R-:W-:Y:S02]  /*4a70*/  HADD2.F32 R91, -RZ, R91.H1_H1 ;  /* 0x3000005bff5b7230 */ /* 0x000fe40000004100 */
[-C--:B------:R-:W-:Y:S01]  /*4a80*/  FMUL.FTZ R104, R105, R102.reuse ;  /* 0x0000006669687220 */ /* 0x080fe20000410000 */
[C---:B------:R-:W-:Y:S01]  /*4a90*/  FMUL.FTZ R102, R103.reuse, R102 ;  /* 0x0000006667667220 */ /* 0x040fe20000410000 */
[--C-:B------:R-:W-:Y:S02]  /*4aa0*/  HADD2.F32 R29, -RZ, R14.reuse.H1_H1 ;  /* 0x3000000eff1d7230 */ /* 0x100fe40000004100 */
[-C--:B------:R-:W-:Y:S01]  /*4ab0*/  FFMA.FTZ R103, R103, R106.reuse, -R104 ;  /* 0x0000006a67677223 */ /* 0x080fe20000010868 */
[----:B------:R-:W-:Y:S01]  /*4ac0*/  FFMA.FTZ R102, R105, R106, R102 ;  /* 0x0000006a69667223 */ /* 0x000fe20000010066 */
[----:B------:R-:W-:Y:S02]  /*4ad0*/  HADD2.F32 R104, -RZ, R14.H0_H0 ;  /* 0x2000000eff687230 */ /* 0x000fe40000004100 */
[----:B------:R-:W-:Y:S01]  /*4ae0*/  HADD2.F32 R106, -RZ, R10.H0_H0 ;  /* 0x2000000aff6a7230 */ /* 0x000fe20000004100 */
[----:B------:R-:W-:Y:S01]  /*4af0*/  F2FP.SATFINITE.E4M3.F32.PACK_AB_MERGE_C R103, R103, R109, RZ ;  /* 0x0000006d6767723e */ /* 0x000fe200048070ff */
[----:B------:R-:W-:-:S02]  /*4b00*/  HADD2.F32 R105, -RZ, R89.H0_H0 ;  /* 0x20000059ff697230 */ /* 0x000fc40000004100 */
[-C--:B------:R-:W-:Y:S01]  /*4b10*/  FMUL.FTZ R107, R104, R108.reuse ;  /* 0x0000006c686b7220 */ /* 0x080fe20000410000 */
[----:B------:R-:W-:Y:S02]  /*4b20*/  HADD2.F32 R14, -RZ, R10.H1_H1 ;  /* 0x3000000aff0e7230 */ /* 0x000fe40000004100 */
[C---:B------:R-:W-:Y:S01]  /*4b30*/  FMUL.FTZ R108, R106.reuse, R108 ;  /* 0x0000006c6a6c7220 */ /* 0x040fe20000410000 */
[----:B------:R-:W-:Y:S02]  /*4b40*/  IMAD.U32 R10, R37, 0x10000, RZ ;  /* 0x00010000250a7824 */ /* 0x000fe400078e00ff */
[----:B------:R-:W-:Y:S01]  /*4b50*/  FFMA.FTZ R107, R106, R105, -R107 ;  /* 0x000000696a6b7223 */ /* 0x000fe2000001086b */
[----:B------:R-:W-:Y:S01]  /*4b60*/  FMUL.FTZ R37, R29, R91 ;  /* 0x0000005b1d257220 */ /* 0x000fe20000410000 */
[----:B------:R-:W-:Y:S01]  /*4b70*/  FFMA.FTZ R108, R104, R105, R108 ;  /* 0x00000069686c7223 */ /* 0x000fe2000001006c */
[----:B------:R-:W-:Y:S01]  /*4b80*/  IMAD.SHL.U32 R105, R38, 0x100, RZ ;  /* 0x0000010026697824 */ /* 0x000fe200078e00ff */
[----:B------:R-:W-:Y:S01]  /*4b90*/  LOP3.LUT R10, R99, 0xff0000, R10, 0xf8, !PT ;  /* 0x00ff0000630a7812 */ /* 0x000fe200078ef80a */
[----:B------:R-:W-:Y:S01]  /*4ba0*/  IMAD.SHL.U32 R38, R95, 0x100, RZ ;  /* 0x000001005f267824 */ /* 0x000fe200078e00ff */
[----:B------:R-:W-:Y:S01]  /*4bb0*/  F2FP.SATFINITE.E4M3.F32.PACK_AB_MERGE_C R102, R102, R110, RZ ;  /* 0x0000006e6666723e */ /* 0x000fe200048070ff */
[----:B------:R-:W-:Y:S01]  /*4bc0*/  IMAD.U32 R95, R36, 0x10000, RZ ;  /* 0x00010000245f7824 */ /* 0x000fe200078e00ff */
[----:B------:R-:W-:Y:S01]  /*4bd0*/  LOP3.LUT R28, R94, 0xff00, R105, 0xf8, !PT ;  /* 0x0000ff005e1c7812 */ /* 0x000fe200078ef869 */
[----:B------:R-:W-:Y:S01]  /*4be0*/  FMUL.FTZ R36, R14, R91 ;  /* 0x0000005b0e247220 */ /* 0x000fe20000410000 */
[----:B------:R-:W-:-:S02]  /*4bf0*/  LOP3.LUT R38, R97, 0xff00, R38, 0xf8, !PT ;  /* 0x0000ff0061267812 */ /* 0x000fc400078ef826 */
[----:B------:R-:W-:Y:S02]  /*4c00*/  LOP3.LUT R28, R28, 0xff0000, R95, 0xf8, !PT ;  /* 0x00ff00001c1c7812 */ /* 0x000fe400078ef85f */
[----:B------:R-:W-:Y:S01]  /*4c10*/  LOP3.LUT R38, R38, 0xff0000, R31, 0xf8, !PT ;  /* 0x00ff000026267812 */ /* 0x000fe200078ef81f */
[----:B------:R-:W-:Y:S01]  /*4c20*/  HADD2.F32 R31, -RZ, R89.H1_H1 ;  /* 0x30000059ff1f7230 */ /* 0x000fe20000004100 */
[----:B------:R-:W-:Y:S02]  /*4c30*/  F2FP.SATFINITE.E4M3.F32.PACK_AB_MERGE_C R95, R98, R8, RZ ;  /* 0x00000008625f723e */ /* 0x000fe400048070ff */
[----:B------:R-:W-:Y:S02]  /*4c40*/  F2FP.F16.E4M3.UNPACK_B R89, R13 ;  /* 0x0000000dff59723e */ /* 0x000fe400020006ff */
[-C--:B------:R-:W-:Y:S01]  /*4c50*/  FFMA.FTZ R14, R14, R31.reuse, -R37 ;  /* 0x0000001f0e0e7223 */ /* 0x080fe20000010825 */
[----:B------:R-:W-:Y:S01]  /*4c60*/  F2FP.F16.E4M3.UNPACK_B R37, R38 ;  /* 0x00000026ff25723e */ /* 0x000fe200020006ff */
[----:B------:R-:W-:Y:S01]  /*4c70*/  FFMA.FTZ R29, R29, R31, R36 ;  /* 0x0000001f1d1d7223 */ /* 0x000fe20000010024 */
[----:B------:R-:W-:Y:S01]  /*4c80*/  F2FP.F16.E4M3.UNPACK_B R91, R9 ;  /* 0x00000009ff5b723e */ /* 0x000fe200020006ff */
[----:B------:R-:W-:Y:S01]  /*4c90*/  HADD2.F32 R31, -RZ, R89.H0_H0 ;  /* 0x20000059ff1f7230 */ /* 0x000fe20000004100 */
[----:B------:R-:W-:Y:S01]  /*4ca0*/  F2FP.SATFINITE.E4M3.F32.PACK_AB_MERGE_C R8, R92, R90, R95 ;  /* 0x0000005a5c08723e */ /* 0x000fe2000480705f */
[----:B------:R-:W-:Y:S01]  /*4cb0*/  HADD2.F32 R92, -RZ, R37.H0_H0 ;  /* 0x20000025ff5c7230 */ /* 0x000fe20000004100 */
[----:B------:R-:W-:Y:S01]  /*4cc0*/  F2FP.F16.E4M3.UNPACK_B R90, R30 ;  /* 0x0000001eff5a723e */ /* 0x000fe200020006ff */
[--C-:B------:R-:W-:Y:S01]  /*4cd0*/  HADD2.F32 R36, -RZ, R91.reuse.H0_H0 ;  /* 0x2000005bff247230 */ /* 0x100fe20000004100 */
[----:B------:R-:W-:Y:S01]  /*4ce0*/  F2FP.F16.E4M3.UNPACK_B R94, R38.H1 ;  /* 0x00000026ff5e723e */ /* 0x000fe200030006ff */
[----:B------:R-:W-:-:S02]  /*4cf0*/  HADD2.F32 R91, -RZ, R91.H1_H1 ;  /* 0x3000005bff5b7230 */ /* 0x000fc40000004100 */
[CC--:B------:R-:W-:Y:S01]  /*4d00*/  FMUL.FTZ R95, R31.reuse, R92.reuse ;  /* 0x0000005c1f5f7220 */ /* 0x0c0fe20000410000 */
[--C-:B------:R-:W-:Y:S02]  /*4d10*/  HADD2.F32 R39, -RZ, R90.reuse.H0_H0 ;  /* 0x2000005aff277230 */ /* 0x100fe40000004100 */
[----:B------:R-:W-:Y:S01]  /*4d20*/  FMUL.FTZ R92, R36, R92 ;  /* 0x0000005c245c7220 */ /* 0x000fe20000410000 */
[----:B------:R-:W-:Y:S01]  /*4d30*/  HADD2.F32 R90, -RZ, R90.H1_H1 ;  /* 0x3000005aff5a7230 */ /* 0x000fe20000004100 */
[----:B------:R-:W-:Y:S01]  /*4d40*/  F2FP.F16.E4M3.UNPACK_B R38, R30.H1 ;  /* 0x0000001eff26723e */ /* 0x000fe200030006ff */
[----:B------:R-:W-:Y:S02]  /*4d50*/  HADD2.F32 R96, -RZ, R94.H0_H0 ;  /* 0x2000005eff607230 */ /* 0x000fe40000004100 */
[----:B------:R-:W-:Y:S01]  /*4d60*/  FFMA.FTZ R31, R31, R39, R92 ;  /* 0x000000271f1f7223 */ /* 0x000fe2000001005c */
[----:B------:R-:W-:Y:S01]  /*4d70*/  HADD2.F32 R92, -RZ, R89.H1_H1 ;  /* 0x30000059ff5c7230 */ /* 0x000fe20000004100 */
[----:B------:R-:W-:Y:S01]  /*4d80*/  F2FP.F16.E4M3.UNPACK_B R89, R13.H1 ;  /* 0x0000000dff59723e */ /* 0x000fe200030006ff */
[----:B------:R-:W-:-:S02]  /*4d90*/  HADD2.F32 R13, -RZ, R37.H1_H1 ;  /* 0x30000025ff0d7230 */ /* 0x000fc40000004100 */
[----:B------:R-:W-:Y:S01]  /*4da0*/  FFMA.FTZ R36, R36, R39, -R95 ;  /* 0x0000002724247223 */ /* 0x000fe2000001085f */
[----:B------:R-:W-:Y:S01]  /*4db0*/  F2FP.F16.E4M3.UNPACK_B R39, R9.H1 ;  /* 0x00000009ff27723e */ /* 0x000fe200030006ff */
[----:B------:R-:W-:Y:S01]  /*4dc0*/  HADD2.F32 R94, -RZ, R94.H1_H1 ;  /* 0x3000005eff5e7230 */ /* 0x000fe20000004100 */
[----:B------:R-:W-:Y:S01]  /*4dd0*/  F2FP.F16.E4M3.UNPACK_B R97, R10.H1 ;  /* 0x0000000aff61723e */ /* 0x000fe200030006ff */
[CC--:B------:R-:W-:Y:S01]  /*4de0*/  FMUL.FTZ R9, R91.reuse, R13.reuse ;  /* 0x0000000d5b097220 */ /* 0x0c0fe20000410000 */
[----:B------:R-:W-:Y:S01]  /*4df0*/  FMUL.FTZ R98, R92, R13 ;  /* 0x0000000d5c627220 */ /* 0x000fe20000410000 */
[----:B------:R-:W-:Y:S01]  /*4e00*/  HADD2.F32 R37, -RZ, R89.H0_H0 ;  /* 0x20000059ff257230 */ /* 0x000fe20000004100 */
[----:B------:R-:W-:Y:S01]  /*4e10*/  F2FP.SATFINITE.E4M3.F32.PACK_AB_MERGE_C R14, R14, R107, R103 ;  /* 0x0000006b0e0e723e */ /* 0x000fe20004807067 */
[-C--:B------:R-:W-:Y:S01]  /*4e20*/  FFMA.FTZ R30, R92, R90.reuse, R9 ;  /* 0x0000005a5c1e7223 */ /* 0x080fe20000010009 */
[----:B------:R-:W-:Y:S02]  /*4e30*/  HADD2.F32 R9, -RZ, R39.H0_H0 ;  /* 0x20000027ff097230 */ /* 0x000fe40000004100 */
[----:B------:R-:W-:Y:S01]  /*4e40*/  FFMA.FTZ R13, R91, R90, -R98 ;  /* 0x0000005a5b0d7223 */ /* 0x000fe20000010862 */
[----:B------:R-:W-:-:S02]  /*4e50*/  HADD2.F32 R90, -RZ, R89.H1_H1 ;  /* 0x30000059ff5a7230 */ /* 0x000fc40000004100 */
[-C--:B------:R-:W-:Y:S01]  /*4e60*/  FMUL.FTZ R98, R37, R96.reuse ;  /* 0x0000006025627220 */ /* 0x080fe20000410000 */
[----:B------:R-:W-:Y:S02]  /*4e70*/  HADD2.F32 R39, -RZ, R39.H1_H1 ;  /* 0x30000027ff277230 */ /* 0x000fe40000004100 */
[----:B------:R-:W-:Y:S01]  /*4e80*/  FMUL.FTZ R96, R9, R96 ;  /* 0x0000006009607220 */ /* 0x000fe20000410000 */
[--C-:B------:R-:W-:Y:S01]  /*4e90*/  HADD2.F32 R92, -RZ, R38.reuse.H0_H0 ;  /* 0x20000026ff5c7230 */ /* 0x100fe20000004100 */
[----:B------:R-:W-:Y:S01]  /*4ea0*/  F2FP.F16.E4M3.UNPACK_B R91, R15 ;  /* 0x0000000fff5b723e */ /* 0x000fe200020006ff */
[----:B------:R-:W-:Y:S02]  /*4eb0*/  HADD2.F32 R89, -RZ, R38.H1_H1 ;  /* 0x30000026ff597230 */ /* 0x000fe40000004100 */
[CC--:B------:R-:W-:Y:S01]  /*4ec0*/  FMUL.FTZ R38, R90.reuse, R94.reuse ;  /* 0x0000005e5a267220 */ /* 0x0c0fe20000410000 */
[----:B------:R-:W-:Y:S01]  /*4ed0*/  FMUL.FTZ R95, R39, R94 ;  /* 0x0000005e275f7220 */ /* 0x000fe20000410000 */
[-C--:B------:R-:W-:Y:S01]  /*4ee0*/  FFMA.FTZ R9, R9, R92.reuse, -R98 ;  /* 0x0000005c09097223 */ /* 0x080fe20000010862 */
[----:B------:R-:W-:Y:S01]  /*4ef0*/  FFMA.FTZ R37, R37, R92, R96 ;  /* 0x0000005c25257223 */ /* 0x000fe20000010060 */
[----:B------:R-:W-:Y:S01]  /*4f00*/  F2FP.F16.E4M3.UNPACK_B R94, R10 ;  /* 0x0000000aff5e723e */ /* 0x000fe200020006ff */
[----:B------:R-:W-:Y:S01]  /*4f10*/  FFMA.FTZ R38, R39, R89, -R38 ;  /* 0x0000005927267223 */ /* 0x000fe20000010826 */
[----:B------:R-:W-:Y:S01]  /*4f20*/  F2FP.F16.E4M3.UNPACK_B R92, R11 ;  /* 0x0000000bff5c723e */ /* 0x000fe200020006ff */
[----:B------:R-:W-:Y:S01]  /*4f30*/  FFMA.FTZ R90, R90, R89, R95 ;  /* 0x000000595a5a7223 */ /* 0x000fe2000001005f */
        /* <DEDUP_REMOVED lines=10> */
[----:B------:R-:W-:Y:S02]  /*4fe0*/  HADD2.F32 R91, -RZ, R91.H1_H1 ;  /* 0x3000005bff5b7230 */ /* 0x000fe40000004100 */
[-C--:B------:R-:W-:Y:S01]  /*4ff0*/  FFMA.FTZ R89, R89, R96.reuse, -R100 ;  /* 0x0000006059597223 */ /* 0x080fe20000010864 */
[----:B------:R-:W-:Y:S02]  /*5000*/  HADD2.F32 R94, -RZ, R94.H1_H1 ;  /* 0x3000005eff5e7230 */ /* 0x000fe40000004100 */
[----:B------:R-:W-:Y:S01]  /*5010*/  FFMA.FTZ R39, R39, R96, R98 ;  /* 0x0000006027277223 */ /* 0x000fe20000010062 */
[----:B------:R-:W-:Y:S01]  /*5020*/  F2FP.F16.E4M3.UNPACK_B R96, R11.H1 ;  /* 0x0000000bff60723e */ /* 0x000fe200030006ff */
[----:B------:R-:W-:Y:S01]  /*5030*/  HADD2.F32 R11, -RZ, R15.H0_H0 ;  /* 0x2000000fff0b7230 */ /* 0x000fe20000004100 */
[----:B------:R-:W-:Y:S01]  /*5040*/  F2FP.SATFINITE.E4M3.F32.PACK_AB_MERGE_C R29, R29, R108, R102 ;  /* 0x0000006c1d1d723e */ /* 0x000fe20004807066 */
[----:B------:R-:W-:Y:S01]  /*5050*/  HADD2.F32 R98, -RZ, R28.H0_H0 ;  /* 0x2000001cff627230 */ /* 0x000fe20000004100 */
[----:B------:R-:W-:Y:S01]  /*5060*/  F2FP.SATFINITE.E4M3.F32.PACK_AB_MERGE_C R9, R38, R9, RZ ;  /* 0x000000092609723e */ /* 0x000fe200048070ff */
[----:B------:R-:W-:-:S02]  /*5070*/  HADD2.F32 R10, -RZ, R96.H0_H0 ;  /* 0x20000060ff0a7230 */ /* 0x000fc40000004100 */
[----:B------:R-:W-:Y:S01]  /*5080*/  FMUL.FTZ R101, R11, R99 ;  /* 0x000000630b657220 */ /* 0x000fe20000410000 */
[----:B------:R-:W-:Y:S01]  /*5090*/  HADD2.F32 R96, -RZ, R96.H1_H1 ;  /* 0x30000060ff607230 */ /* 0x000fe20000004100 */
[----:B------:R-:W-:Y:S01]  /*50a0*/  F2FP.SATFINITE.E4M3.F32.PACK_AB_MERGE_C R37, R90, R37, RZ ;  /* 0x000000255a25723e */ /* 0x000fe200048070ff */
[----:B------:R-:W-:Y:S02]  /*50b0*/  HADD2.F32 R92, -RZ, R92.H1_H1 ;  /* 0x3000005cff5c7230 */ /* 0x000fe40000004100 */
[C---:B------:R-:W-:Y:S01]  /*50c0*/  FMUL.FTZ R100, R10.reuse, R99 ;  /* 0x000000630a647220 */ /* 0x040fe20000410000 */
[----:B------:R-:W-:Y:S01]  /*50d0*/  FFMA.FTZ R10, R10, R98, -R101 ;  /* 0x000000620a0a7223 */ /* 0x000fe20000010865 */
[----:B------:R-:W-:Y:S01]  /*50e0*/  HADD2.F32 R95, -RZ, R95.H1_H1 ;  /* 0x3000005fff5f7230 */ /* 0x000fe20000004100 */
[----:B------:R-:W-:Y:S01]  /*50f0*/  F2FP.SATFINITE.E4M3.F32.PACK_AB_MERGE_C R9, R13, R36, R9 ;  /* 0x000000240d09723e */ /* 0x000fe20004807009 */
[----:B------:R-:W-:Y:S01]  /*5100*/  FFMA.FTZ R11, R11, R98, R100 ;  /* 0x000000620b0b7223 */ /* 0x000fe20000010064 */
[----:B------:R-:W-:Y:S01]  /*5110*/  HADD2.F32 R98, -RZ, R15.H1_H1 ;  /* 0x3000000fff627230 */ /* 0x000fe20000004100 */
[----:B------:R-:W-:Y:S01]  /*5120*/  F2FP.SATFINITE.E4M3.F32.PACK_AB_MERGE_C R13, R30, R31, R37 ;  /* 0x0000001f1e0d723e */ /* 0x000fe20004807025 */
[----:B------:R-:W-:-:S02]  /*5130*/  HADD2.F32 R15, -RZ, R97.H1_H1 ;  /* 0x30000061ff0f7230 */ /* 0x000fc40000004100 */
[----:B------:R-:W-:-:S03]  /*5140*/  HADD2.F32 R97, -RZ, R28.H1_H1 ;  /* 0x3000001cff617230 */ /* 0x000fc60000004100 */
[-C--:B------:R-:W-:Y:S01]  /*5150*/  FMUL.FTZ R99, R98, R15.reuse ;  /* 0x0000000f62637220 */ /* 0x080fe20000410000 */
[----:B------:R-:W-:-:S03]  /*5160*/  FMUL.FTZ R101, R96, R15 ;  /* 0x0000000f60657220 */ /* 0x000fc60000410000 */
[-C--:B------:R-:W-:Y:S01]  /*5170*/  FFMA.FTZ R15, R96, R97.reuse, -R99 ;  /* 0x00000061600f7223 */ /* 0x080fe20000010863 */
[----:B------:R-:W-:Y:S01]  /*5180*/  FFMA.FTZ R28, R98, R97, R101 ;  /* 0x00000061621c7223 */ /* 0x000fe20000010065 */
[-C--:B------:R-:W-:Y:S01]  /*5190*/  FMUL.FTZ R97, R91, R94.reuse ;  /* 0x0000005e5b617220 */ /* 0x080fe20000410000 */
[C---:B------:R-:W-:Y:S02]  /*51a0*/  FMUL.FTZ R94, R92.reuse, R94 ;  /* 0x0000005e5c5e7220 */ /* 0x040fe40000410000 */
[----:B------:R-:W-:Y:S01]  /*51b0*/  F2FP.SATFINITE.E4M3.F32.PACK_AB_MERGE_C R10, R15, R10, RZ ;  /* 0x0000000a0f0a723e */ /* 0x000fe200048070ff */
[-C--:B------:R-:W-:Y:S01]  /*51c0*/  FFMA.FTZ R92, R92, R95.reuse, -R97 ;  /* 0x0000005f5c5c7223 */ /* 0x080fe20000010861 */
[----:B------:R-:W-:Y:S01]  /*51d0*/  FFMA.FTZ R94, R91, R95, R94 ;  /* 0x0000005f5b5e7223 */ /* 0x000fe2000001005e */
[----:B------:R-:W-:-:S03]  /*51e0*/  F2FP.SATFINITE.E4M3.F32.PACK_AB_MERGE_C R28, R28, R11, RZ ;  /* 0x0000000b1c1c723e */ /* 0x000fc600048070ff */
[----:B------:R-:W-:Y:S01]  /*51f0*/  F2FP.SATFINITE.E4M3.F32.PACK_AB_MERGE_C R11, R92, R89, R10 ;  /* 0x000000595c0b723e */ /* 0x000fe2000480700a */
[----:B------:R-:W-:Y:S01]  /*5200*/  IMAD.MOV.U32 R10, RZ, RZ, R14 ;  /* 0x000000ffff0a7224 */ /* 0x000fe200078e000e */
[----:B------:R-:W-:Y:S01]  /*5210*/  F2FP.SATFINITE.E4M3.F32.PACK_AB_MERGE_C R15, R94, R39, R28 ;  /* 0x000000275e0f723e */ /* 0x000fe2000480701c */
[----:B------:R-:W-:-:S07]  /*5220*/  IMAD.MOV.U32 R14, RZ, RZ, R29 ;  /* 0x000000ffff0e7224 */ /* 0x000fce00078e001d */
.L_x_2218:
[----:B------:R-:W-:Y:S05]  /*5230*/  BSYNC B2 ;  /* 0x0000000000027941 */ /* 0x000fea0003800000 */
.L_x_2217:
[----:B0-----:R4:W-:Y:S04]  /*5240*/  ST.E.128 desc[UR42][R72.64], R8 ;  /* 0x0000000848007985 */ /* 0x0019e8000c101d2a */
[----:B--2---:R4:W-:Y:S02]  /*5250*/  @!P5 ST.E.128 desc[UR42][R74.64], R12 ;  /* 0x0000000c4a00d985 */ /* 0x0049e4000c101d2a */
.L_x_2216:
[----:B------:R-:W-:Y:S05]  /*5260*/  BSYNC B1 ;  /* 0x0000000000017941 */ /* 0x000fea0003800000 */
.L_x_2215:
        /* <DEDUP_REMOVED lines=32> */
[----:B------:R-:W-:Y:S02]  /*5470*/  SHF.R.U32.HI R75, RZ, 0x10, R5 ;  /* 0x00000010ff4b7819 */ /* 0x000fe40000011605 */
[----:B------:R-:W-:Y:S02]  /*5480*/  SHF.R.U32.HI R39, RZ, 0x8, R7 ;  /* 0x00000008ff277819 */ /* 0x000fe40000011607 */
[----:B------:R-:W-:Y:S02]  /*5490*/  SHF.R.U32.HI R38, RZ, 0x8, R33 ;  /* 0x00000008ff267819 */ /* 0x000fe40000011621 */
[----:B------:R-:W-:-:S02]  /*54a0*/  SHF.R.U32.HI R37, RZ, 0x8, R35 ;  /* 0x00000008ff257819 */ /* 0x000fc40000011623 */
[----:B------:R-:W-:Y:S02]  /*54b0*/  SHF.L.U32 R5, R81, 0x8, RZ ;  /* 0x0000000851057819 */ /* 0x000fe400000006ff */
[----:B------:R-:W-:Y:S02]  /*54c0*/  LOP3.LUT R6, R7, 0xff0000ff, RZ, 0xc0, !PT ;  /* 0xff0000ff07067812 */ /* 0x000fe400078ec0ff */
[----:B------:R-:W-:Y:S01]  /*54d0*/  SHF.R.U32.HI R74, RZ, 0x10, R7 ;  /* 0x00000010ff4a7819 */ /* 0x000fe20000011607 */
[----:B------:R-:W-:Y:S01]  /*54e0*/  IMAD.SHL.U32 R7, R39, 0x100, RZ ;  /* 0x0000010027077824 */ /* 0x000fe200078e00ff */
[----:B------:R-:W-:Y:S02]  /*54f0*/  LOP3.LUT R34, R33, 0xff0000ff, RZ, 0xc0, !PT ;  /* 0xff0000ff21227812 */ /* 0x000fe400078ec0ff */
[----:B------:R-:W-:Y:S01]  /*5500*/  SHF.R.U32.HI R73, RZ, 0x10, R33 ;  /* 0x00000010ff497819 */ /* 0x000fe20000011621 */
[----:B------:R-:W-:Y:S01]  /*5510*/  IMAD.SHL.U32 R33, R38, 0x100, RZ ;  /* 0x0000010026217824 */ /* 0x000fe200078e00ff */
[----:B------:R-:W-:-:S02]  /*5520*/  LOP3.LUT R36, R35, 0xff0000ff, RZ, 0xc0, !PT ;  /* 0xff0000ff23247812 */ /* 0x000fc400078ec0ff */
[----:B------:R-:W-:Y:S01]  /*5530*/  SHF.R.U32.HI R72, RZ, 0x10, R35 ;  /* 0x00000010ff487819 */ /* 0x000fe20000011623 */
[----:B------:R-:W-:Y:S01]  /*5540*/  IMAD.SHL.U32 R35, R37, 0x100, RZ ;  /* 0x0000010025237824 */ /* 0x000fe200078e00ff */
[----:B------:R-:W-:Y:S01]  /*5550*/  LOP3.LUT R4, R4, 0xff00, R5, 0xf8, !PT ;  /* 0x0000ff0004047812 */ /* 0x000fe200078ef805 */
[----:B------:R-:W-:Y:S01]  /*5560*/  IMAD.U32 R5, R75, 0x10000, RZ ;  /* 0x000100004b057824 */ /* 0x000fe200078e00ff */
[----:B------:R-:W-:Y:S01]  /*5570*/  LOP3.LUT R7, R6, 0xff00, R7, 0xf8, !PT ;  /* 0x0000ff0006077812 */ /* 0x000fe200078ef807 */
[----:B------:R-:W-:Y:S01]  /*5580*/  IMAD.U32 R72, R72, 0x10000, RZ ;  /* 0x0001000048487824 */ /* 0x000fe200078e00ff */
[----:B------:R-:W-:Y:S02]  /*5590*/  LOP3.LUT R38, R34, 0xff00, R33, 0xf8, !PT ;  /* 0x0000ff0022267812 */ /* 0x000fe400078ef821 */
[----:B------:R-:W-:Y:S02]  /*55a0*/  LOP3.LUT R39, R36, 0xff00, R35, 0xf8, !PT ;  /* 0x0000ff0024277812 */ /* 0x000fe400078ef823 */
[----:B------:R-:W-:Y:S01]  /*55b0*/  LOP3.LUT R6, R4, 0xff0000, R5, 0xf8, !PT ;  /* 0x00ff000004067812 */ /* 0x000fe200078ef805 */
[----:B------:R-:W-:Y:S01]  /*55c0*/  IMAD.U32 R4, R74, 0x10000, RZ ;  /* 0x000100004a047824 */ /* 0x000fe200078e00ff */
[----:B------:R-:W-:-:S02]  /*55d0*/  F2FP.F16.E4M3.UNPACK_B R36, R87.H1 ;  /* 0x00000057ff24723e */ /* 0x000fc400030006ff */
[----:B------:R-:W-:Y:S02]  /*55e0*/  F2FP.F16.E4M3.UNPACK_B R34, R32.H1 ;  /* 0x00000020ff22723e */ /* 0x000fe400030006ff */
[----:B------:R-:W-:Y:S01]  /*55f0*/  F2FP.F16.E4M3.UNPACK_B R33, R30.H1 ;  /* 0x0000001eff21723e */ /* 0x000fe200030006ff */
[----:B------:R-:W-:Y:S01]  /*5600*/  HADD2.F32 R5, -RZ, R36.H0_H0 ;  /* 0x20000024ff057230 */ /* 0x000fe20000004100 */
[----:B------:R-:W-:Y:S01]  /*5610*/  LOP3.LUT R4, R7, 0xff0000, R4, 0xf8, !PT ;  /* 0x00ff000007047812 */ /* 0x000fe200078ef804 */
[----:B------:R-:W-:Y:S01]  /*5620*/  HADD2.F32 R12, -RZ, R34.H0_H0 ;  /* 0x20000022ff0c7230 */ /* 0x000fe20000004100 */
[----:B------:R-:W-:Y:S01]  /*5630*/  F2FP.F16.E4M3.UNPACK_B R35, R85.H1 ;  /* 0x00000055ff23723e */ /* 0x000fe200030006ff */
[----:B------:R-:W-:Y:S01]  /*5640*/  HADD2.F32 R8, -RZ, R33.H0_H0 ;  /* 0x20000021ff087230 */ /* 0x000fe20000004100 */
[----:B------:R-:W-:Y:S01]  /*5650*/  F2FP.F16.E4M3.UNPACK_B R87, R87 ;  /* 0x00000057ff57723e */ /* 0x000fe200020006ff */
[----:B------:R-:W-:Y:S02]  /*5660*/  IMAD.U32 R7, R73, 0x10000, RZ ;  /* 0x0001000049077824 */ /* 0x000fe400078e00ff */
[----:B------:R-:W-:Y:S01]  /*5670*/  FMUL.FTZ R73, R12, R5 ;  /* 0x000000050c497220 */ /* 0x000fe20000410000 */
[----:B------:R-:W-:-:S02]  /*5680*/  HADD2.F32 R37, -RZ, R35.H0_H0 ;  /* 0x20000023ff257230 */ /* 0x000fc40000004100 */
[----:B------:R-:W-:Y:S01]  /*5690*/  FMUL.FTZ R75, R8, R5 ;  /* 0x00000005084b7220 */ /* 0x000fe20000410000 */
[----:B------:R-:W-:Y:S01]  /*56a0*/  LOP3.LUT R5, R39, 0xff0000, R72, 0xf8, !PT ;  /* 0x00ff000027057812 */ /* 0x000fe200078ef848 */
[----:B------:R-:W-:Y:S01]  /*56b0*/  HADD2.F32 R72, -RZ, R36.H1_H1 ;  /* 0x30000024ff487230 */ /* 0x000fe20000004100 */
[----:B------:R-:W-:Y:S01]  /*56c0*/  LOP3.LUT R7, R38, 0xff0000, R7, 0xf8, !PT ;  /* 0x00ff000026077812 */ /* 0x000fe200078ef807 */
[----:B------:R-:W-:Y:S01]  /*56d0*/  HADD2.F32 R38, -RZ, R35.H1_H1 ;  /* 0x30000023ff267230 */ /* 0x000fe20000004100 */
[----:B------:R-:W-:Y:S01]  /*56e0*/  F2FP.F16.E4M3.UNPACK_B R36, R32 ;  /* 0x00000020ff24723e */ /* 0x000fe200020006ff */
[----:B------:R-:W-:Y:S01]  /*56f0*/  HADD2.F32 R35, -RZ, R34.H1_H1 ;  /* 0x30000022ff237230 */ /* 0x000fe20000004100 */
[----:B------:R-:W-:Y:S01]  /*5700*/  F2FP.F16.E4M3.UNPACK_B R34, R30 ;  /* 0x0000001eff22723e */ /* 0x000fe200020006ff */
[----:B------:R-:W-:Y:S01]  /*5710*/  HADD2.F32 R39, -RZ, R87.H0_H0 ;  /* 0x20000057ff277230 */ /* 0x000fe20000004100 */
[----:B------:R-:W-:Y:S01]  /*5720*/  F2FP.F16.E4M3.UNPACK_B R85, R85 ;  /* 0x00000055ff55723e */ /* 0x000fe200020006ff */
[----:B------:R-:W-:-:S02]  /*5730*/  HADD2.F32 R30, -RZ, R36.H0_H0 ;  /* 0x20000024ff1e7230 */ /* 0x000fc40000004100 */
[-C--:B------:R-:W-:Y:S01]  /*5740*/  FFMA.FTZ R8, R8, R37.reuse, -R73 ;  /* 0x0000002508087223 */ /* 0x080fe20000010849 */
[----:B------:R-:W-:Y:S02]  /*5750*/  HADD2.F32 R32, -RZ, R34.H0_H0 ;  /* 0x20000022ff207230 */ /* 0x000fe40000004100 */
[----:B------:R-:W-:Y:S01]  /*5760*/  FFMA.FTZ R12, R12, R37, R75 ;  /* 0x000000250c0c7223 */ /* 0x000fe2000001004b */
[----:B------:R-:W-:Y:S02]  /*5770*/  HADD2.F32 R33, -RZ, R33.H1_H1 ;  /* 0x30000021ff217230 */ /* 0x000fe40000004100 */
[-C--:B------:R-:W-:Y:S01]  /*5780*/  FMUL.FTZ R73, R30, R39.reuse ;  /* 0x000000271e497220 */ /* 0x080fe20000410000 */
[----:B------:R-:W-:Y:S02]  /*5790*/  HADD2.F32 R37, -RZ, R85.H0_H0 ;  /* 0x20000055ff257230 */ /* 0x000fe40000004100 */
[----:B------:R-:W-:Y:S01]  /*57a0*/  FMUL.FTZ R74, R35, R72 ;  /* 0x00000048234a7220 */ /* 0x000fe20000410000 */
[----:B------:R-:W-:Y:S01]  /*57b0*/  FMUL.FTZ R39, R32, R39 ;  /* 0x0000002720277220 */ /* 0x000fe20000410000 */
[----:B------:R-:W-:-:S02]  /*57c0*/  HADD2.F32 R87, -RZ, R87.H1_H1 ;  /* 0x30000057ff577230 */ /* 0x000fc40000004100 */
[C---:B------:R-:W-:Y:S01]  /*57d0*/  FMUL.FTZ R72, R33.reuse, R72 ;  /* 0x0000004821487220 */ /* 0x040fe20000410000 */
[----:B------:R-:W-:Y:S02]  /*57e0*/  HADD2.F32 R36, -RZ, R36.H1_H1 ;  /* 0x30000024ff247230 */ /* 0x000fe40000004100 */
[-C--:B------:R-:W-:Y:S01]  /*57f0*/  FFMA.FTZ R32, R32, R37.reuse, -R73 ;  /* 0x0000002520207223 */ /* 0x080fe20000010849 */
[----:B------:R-:W-:Y:S01]  /*5800*/  FFMA.FTZ R30, R30, R37, R39 ;  /* 0x000000251e1e7223 */ /* 0x000fe20000010027 */
[----:B------:R-:W-:Y:S02]  /*5810*/  HADD2.F32 R34, -RZ, R34.H1_H1 ;  /* 0x30000022ff227230 */ /* 0x000fe40000004100 */
[-C--:B------:R-:W-:Y:S01]  /*5820*/  FFMA.FTZ R33, R33, R38.reuse, -R74 ;  /* 0x0000002621217223 */ /* 0x080fe2000001084a */
[----:B------:R-:W-:Y:S02]  /*5830*/  HADD2.F32 R85, -RZ, R85.H1_H1 ;  /* 0x30000055ff557230 */ /* 0x000fe40000004100 */
        /* <DEDUP_REMOVED lines=20> */
[----:B------:R-:W-:Y:S01]  /*5980*/  FFMA.FTZ R34, R36, R75, -R87 ;  /* 0x0000004b24227223 */ /* 0x000fe20000010857 */
[----:B------:R-:W-:Y:S02]  /*5990*/  HADD2.F32 R74, -RZ, R74.H1_H1 ;  /* 0x3000004aff4a7230 */ /* 0x000fe40000004100 */
[C---:B------:R-:W-:Y:S01]  /*59a0*/  FMUL.FTZ R87, R73.reuse, R85 ;  /* 0x0000005549577220 */ /* 0x040fe20000410000 */
[----:B------:R-:W-:Y:S01]  /*59b0*/  FFMA.FTZ R72, R72, R75, R81 ;  /* 0x0000004b48487223 */ /* 0x000fe20000010051 */
[C---:B------:R-:W-:Y:S01]  /*59c0*/  FMUL.FTZ R36, R38.reuse, R85 ;  /* 0x0000005526247220 */ /* 0x040fe20000410000 */
[----:B------:R-:W-:Y:S01]  /*59d0*/  F2FP.F16.E4M3.UNPACK_B R84, R84 ;  /* 0x00000054ff54723e */ /* 0x000fe200020006ff */
[-C--:B------:R-:W-:Y:S01]  /*59e0*/  FFMA.FTZ R91, R38, R74.reuse, -R87 ;  /* 0x0000004a265b7223 */ /* 0x080fe20000010857 */
[--C-:B------:R-:W-:Y:S02]  /*59f0*/  HADD2.F32 R81, -RZ, R86.reuse.H0_H0 ;  /* 0x20000056ff517230 */ /* 0x100fe40000004100 */
[----:B------:R-:W-:Y:S01]  /*5a00*/  FFMA.FTZ R93, R73, R74, R36 ;  /* 0x0000004a495d7223 */ /* 0x000fe20000010024 */
[----:B------:R-:W-:Y:S01]  /*5a10*/  F2FP.F16.E4M3.UNPACK_B R36, R14 ;  /* 0x0000000eff24723e */ /* 0x000fe200020006ff */
[----:B------:R-:W-:Y:S01]  /*5a20*/  HADD2.F32 R85, -RZ, R86.H1_H1 ;  /* 0x30000056ff557230 */ /* 0x000fe20000004100 */
[----:B------:R-:W-:Y:S01]  /*5a30*/  F2FP.SATFINITE.E4M3.F32.PACK_AB_MERGE_C R8, R33, R8, RZ ;  /* 0x000000082108723e */ /* 0x000fe200048070ff */
[----:B------:R-:W-:Y:S01]  /*5a40*/  HADD2.F32 R14, -RZ, R10.H0_H0 ;  /* 0x2000000aff0e7230 */ /* 0x000fe20000004100 */
[----:B------:R-:W-:Y:S01]  /*5a50*/  F2FP.SATFINITE.E4M3.F32.PACK_AB_MERGE_C R91, R91, R34, RZ ;  /* 0x000000225b5b723e */ /* 0x000fe200048070ff */
[--C-:B------:R-:W-:Y:S01]  /*5a60*/  HADD2.F32 R38, -RZ, R36.reuse.H0_H0 ;  /* 0x20000024ff267230 */ /* 0x100fe20000004100 */
[----:B------:R-:W-:Y:S01]  /*5a70*/  F2FP.SATFINITE.E4M3.F32.PACK_AB_MERGE_C R8, R37, R32, R8 ;  /* 0x000000202508723e */ /* 0x000fe20004807008 */
[----:B------:R-:W-:Y:S01]  /*5a80*/  HADD2.F32 R36, -RZ, R36.H1_H1 ;  /* 0x30000024ff247230 */ /* 0x000fe20000004100 */
[----:B------:R-:W-:Y:S01]  /*5a90*/  F2FP.SATFINITE.E4M3.F32.PACK_AB_MERGE_C R12, R35, R12, RZ ;  /* 0x0000000c230c723e */ /* 0x000fe200048070ff */
[----:B------:R-:W-:-:S02]  /*5aa0*/  HADD2.F32 R10, -RZ, R10.H1_H1 ;  /* 0x3000000aff0a7230 */ /* 0x000fc40000004100 */
[----:B------:R-:W-:Y:S01]  /*5ab0*/  FMUL.FTZ R87, R38, R81 ;  /* 0x0000005126577220 */ /* 0x000fe20000410000 */
[--C-:B------:R-:W-:Y:S02]  /*5ac0*/  HADD2.F32 R73, -RZ, R84.reuse.H0_H0 ;  /* 0x20000054ff497230 */ /* 0x100fe40000004100 */
[----:B------:R-:W-:Y:S01]  /*5ad0*/  FMUL.FTZ R89, R36, R85 ;  /* 0x0000005524597220 */ /* 0x000fe20000410000 */
[----:B------:R-:W-:Y:S02]  /*5ae0*/  HADD2.F32 R75, -RZ, R84.H1_H1 ;  /* 0x30000054ff4b7230 */ /* 0x000fe40000004100 */
        /* <DEDUP_REMOVED lines=33> */
[----:B------:R-:W-:Y:S01]  /*5d00*/  HADD2.F32 R34, -RZ, R35.H0_H0 ;  /* 0x20000023ff227230 */ /* 0x000fe20000004100 */
[----:B------:R-:W-:Y:S01]  /*5d10*/  F2FP.F16.E4M3.UNPACK_B R81, R5.H1 ;  /* 0x00000005ff51723e */ /* 0x000fe200030006ff */
[----:B------:R-:W-:-:S02]  /*5d20*/  HADD2.F32 R37, -RZ, R38.H0_H0 ;  /* 0x20000026ff257230 */ /* 0x000fc40000004100 */
[----:B------:R-:W-:Y:S01]  /*5d30*/  FFMA.FTZ R10, R10, R75, -R89 ;  /* 0x0000004b0a0a7223 */ /* 0x000fe20000010859 */
[----:B------:R-:W-:Y:S01]  /*5d40*/  HADD2.F32 R36, -RZ, R35.H1_H1 ;  /* 0x30000023ff247230 */ /* 0x000fe20000004100 */
[----:B------:R-:W-:Y:S01]  /*5d50*/  F2FP.F16.E4M3.UNPACK_B R75, R5 ;  /* 0x00000005ff4b723e */ /* 0x000fe200020006ff */
        /* <DEDUP_REMOVED lines=13> */
[----:B------:R-:W-:Y:S01]  /*5e30*/  F2FP.F16.E4M3.UNPACK_B R38, R15.H1 ;  /* 0x0000000fff26723e */ /* 0x000fe200030006ff */
[----:B------:R-:W-:Y:S01]  /*5e40*/  HADD2.F32 R85, -RZ, R81.H0_H0 ;  /* 0x20000051ff557230 */ /* 0x000fe20000004100 */
[----:B------:R-:W-:Y:S01]  /*5e50*/  F2FP.F16.E4M3.UNPACK_B R35, R11 ;  /* 0x0000000bff23723e */ /* 0x000fe200020006ff */
[----:B------:R-:W-:Y:S01]  /*5e60*/  HADD2.F32 R84, -RZ, R75.H0_H0 ;  /* 0x2000004bff547230 */ /* 0x000fe20000004100 */
[----:B------:R-:W-:Y:S01]  /*5e70*/  F2FP.F16.E4M3.UNPACK_B R37, R15 ;  /* 0x0000000fff25723e */ /* 0x000fe200020006ff */
[----:B------:R-:W-:Y:S01]  /*5e80*/  HADD2.F32 R81, -RZ, R81.H1_H1 ;  /* 0x30000051ff517230 */ /* 0x000fe20000004100 */
[----:B------:R-:W-:Y:S01]  /*5e90*/  F2FP.F16.E4M3.UNPACK_B R11, R11.H1 ;  /* 0x0000000bff0b723e */ /* 0x000fe200030006ff */
        /* <DEDUP_REMOVED lines=9> */
[----:B------:R-:W-:Y:S01]  /*5f30*/  FMUL.FTZ R86, R39, R84 ;  /* 0x0000005427567220 */ /* 0x000fe20000410000 */
[----:B------:R-:W-:Y:S02]  /*5f40*/  HADD2.F32 R38, -RZ, R38.H1_H1 ;  /* 0x30000026ff267230 */ /* 0x000fe40000004100 */
[C---:B------:R-:W-:Y:S01]  /*5f50*/  FMUL.FTZ R85, R36.reuse, R85 ;  /* 0x0000005524557220 */ /* 0x040fe20000410000 */
[----:B------:R-:W-:Y:S02]  /*5f60*/  HADD2.F32 R11, -RZ, R11.H1_H1 ;  /* 0x3000000bff0b7230 */ /* 0x000fe40000004100 */
[----:B------:R-:W-:Y:S01]  /*5f70*/  FFMA.FTZ R87, R36, R73, -R87 ;  /* 0x0000004924577223 */ /* 0x000fe20000010857 */
[----:B------:R-:W-:-:S02]  /*5f80*/  HADD2.F32 R74, -RZ, R5.H0_H0 ;  /* 0x20000005ff4a7230 */ /* 0x000fc40000004100 */
[----:B------:R-:W-:Y:S01]  /*5f90*/  FMUL.FTZ R84, R15, R84 ;  /* 0x000000540f547220 */ /* 0x000fe20000410000 */
[----:B------:R-:W-:Y:S02]  /*5fa0*/  HADD2.F32 R37, -RZ, R37.H1_H1 ;  /* 0x30000025ff257230 */ /* 0x000fe40000004100 */
[-C--:B------:R-:W-:Y:S01]  /*5fb0*/  FMUL.FTZ R90, R38, R81.reuse ;  /* 0x00000051265a7220 */ /* 0x080fe20000410000 */
[----:B------:R-:W-:Y:S02]  /*5fc0*/  HADD2.F32 R36, -RZ, R75.H1_H1 ;  /* 0x3000004bff247230 */ /* 0x000fe40000004100 */
[----:B------:R-:W-:Y:S01]  /*5fd0*/  FMUL.FTZ R81, R11, R81 ;  /* 0x000000510b517220 */ /* 0x000fe20000410000 */
[----:B------:R-:W-:Y:S02]  /*5fe0*/  HADD2.F32 R35, -RZ, R35.H1_H1 ;  /* 0x30000023ff237230 */ /* 0x000fe40000004100 */
[----:B------:R-:W-:Y:S01]  /*5ff0*/  FFMA.FTZ R86, R15, R74, -R86 ;  /* 0x0000004a0f567223 */ /* 0x000fe20000010856 */
[----:B------:R-:W-:-:S02]  /*6000*/  HADD2.F32 R72, -RZ, R72.H1_H1 ;  /* 0x30000048ff487230 */ /* 0x000fc40000004100 */
[----:B------:R-:W-:Y:S01]  /*6010*/  FFMA.FTZ R84, R39, R74, R84 ;  /* 0x0000004a27547223 */ /* 0x000fe20000010054 */
[----:B------:R-:W-:Y:S01]  /*6020*/  FFMA.FTZ R85, R4, R73, R85 ;  /* 0x0000004904557223 */ /* 0x000fe20000010055 */
[----:B------:R-:W-:Y:S02]  /*6030*/  HADD2.F32 R4, -RZ, R5.H1_H1 ;  /* 0x30000005ff047230 */ /* 0x000fe40000004100 */
[-C--:B------:R-:W-:Y:S01]  /*6040*/  FMUL.FTZ R74, R37, R36.reuse ;  /* 0x00000024254a7220 */ /* 0x080fe20000410000 */
[----:B------:R-:W-:Y:S01]  /*6050*/  FMUL.FTZ R36, R35, R36 ;  /* 0x0000002423247220 */ /* 0x000fe20000410000 */
[-C--:B------:R-:W-:Y:S01]  /*6060*/  FFMA.FTZ R90, R11, R72.reuse, -R90 ;  /* 0x000000480b5a7223 */ /* 0x080fe2000001085a */
[----:B------:R-:W-:Y:S01]  /*6070*/  FFMA.FTZ R38, R38, R72, R81 ;  /* 0x0000004826267223 */ /* 0x000fe20000010051 */
[-C--:B------:R-:W-:Y:S01]  /*6080*/  FFMA.FTZ R35, R35, R4.reuse, -R74 ;  /* 0x0000000423237223 */ /* 0x080fe2000001084a */
[----:B------:R-:W-:Y:S01]  /*6090*/  FFMA.FTZ R37, R37, R4, R36 ;  /* 0x0000000425257223 */ /* 0x000fe20000010024 */
[----:B------:R-:W-:-:S02]  /*60a0*/  F2FP.SATFINITE.E4M3.F32.PACK_AB_MERGE_C R13, R34, R13, RZ ;  /* 0x0000000d220d723e */ /* 0x000fc400048070ff */
[----:B------:R-:W-:Y:S02]  /*60b0*/  F2FP.SATFINITE.E4M3.F32.PACK_AB_MERGE_C R87, R90, R87, RZ ;  /* 0x000000575a57723e */ /* 0x000fe400048070ff */
[----:B------:R-:W-:Y:S02]  /*60c0*/  F2FP.SATFINITE.E4M3.F32.PACK_AB_MERGE_C R38, R38, R85, RZ ;  /* 0x000000552626723e */ /* 0x000fe400048070ff */
[----:B------:R-:W-:Y:S02]  /*60d0*/  F2FP.SATFINITE.E4M3.F32.PACK_AB_MERGE_C R9, R9, R30, R6 ;  /* 0x0000001e0909723e */ /* 0x000fe40004807006 */
[----:B------:R-:W-:Y:S02]  /*60e0*/  F2FP.SATFINITE.E4M3.F32.PACK_AB_MERGE_C R11, R35, R86, R87 ;  /* 0x00000056230b723e */ /* 0x000fe40004807057 */
[----:B------:R-:W-:Y:S02]  /*60f0*/  F2FP.SATFINITE.E4M3.F32.PACK_AB_MERGE_C R13, R7, R32, R13 ;  /* 0x00000020070d723e */ /* 0x000fe4000480700d */
[----:B------:R-:W-:-:S07]  /*6100*/  F2FP.SATFINITE.E4M3.F32.PACK_AB_MERGE_C R15, R37, R84, R38 ;  /* 0x00000054250f723e */ /* 0x000fce0004807026 */
.L_x_2220:
[----:B------:R-:W-:Y:S05]  /*6110*/  BSYNC B1 ;  /* 0x0000000000017941 */ /* 0x000fea0003800000 */
.L_x_2219:
[----:B0-----:R0:W-:Y:S01]  /*6120*/  ST.E.128 desc[UR42][R28.64], R8 ;  /* 0x000000081c007985 */ /* 0x0011e2000c101d2a */
[----:B------:R-:W-:-:S13]  /*6130*/  ISETP.GE.AND P5, PT, R31, R88, PT ;  /* 0x000000581f00720c */ /* 0x000fda0003fa6270 */
[----:B------:R-:W-:Y:S05]  /*6140*/  @P5 BRA `(.L_x_2198) ;  /* 0x0000000400045947 */ /* 0x000fea0003800000 */
[----:B------:R-:W-:-:S04]  /*6150*/  IADD3 R4, P5, R83, R31, RZ ;  /* 0x0000001f53047210 */ /* 0x000fc80007fbe0ff */
[----:B------:R-:W-:-:S05]  /*6160*/  LEA.HI.X.SX32 R5, R31, R82, 0x1, P5 ;  /* 0x000000521f057211 */ /* 0x000fca00028f0eff */
[----:B--2---:R2:W-:Y:S01]  /*6170*/  ST.E.128 desc[UR42][R4.64], R12 ;  /* 0x0000000c04007985 */ /* 0x0045e2000c101d2a */
[----:B------:R-:W-:Y:S05]  /*6180*/  BRA `(.L_x_2198) ;  /* 0x0000000000f47947 */ /* 0x000fea0003800000 */
.L_x_2190:
[----:B------:R-:W-:-:S06]  /*6190*/  UISETP.NE.AND UP0, UPT, UR36, 0x3, UPT ;  /* 0x000000032400788c */ /* 0x000fcc000bf05270 */
[----:B------:R-:W-:-:S13]  /*61a0*/  PLOP3.LUT P0, PT, PT, PT, UP0, 0x80, 0x0 ;  /* 0x000000000000781c */ /* 0x000fda0003f0f008 */
[----:B------:R-:W-:Y:S05]  /*61b0*/  @!P0 BRA `(.L_x_2221) ;  /* 0x0000000000048947 */ /* 0x000fea0003800000 */
[----:B------:R-:W-:Y:S01]  /*61c0*/  BPT.TRAP 0x1 ;  /* 0x000000040000795c */ /* 0x000fe20000300000 */
.L_x_2221:
[----:B------:R-:W2:Y:S01]  /*61d0*/  LDL R4, [R1+0x8] ;  /* 0x0000080001047983 */ /* 0x000ea20000100800 */
[----:B------:R-:W-:Y:S01]  /*61e0*/  IMAD R69, R19, 0x8, R18 ;  /* 0x0000000813457824 */ /* 0x000fe200078e0212 */
[----:B------:R-:W-:Y:S01]  /*61f0*/  BSSY B1, `(.L_x_2222) ;  /* 0x0000005000017945 */ /* 0x000fe20003800000 */
[----:B------:R-:W-:Y:S02]  /*6200*/  SHF.R.S32.HI R77, RZ, 0x1f, R78 ;  /* 0x0000001fff4d7819 */ /* 0x000fe4000001144e */
[----:B--2---:R-:W-:-:S04]  /*6210*/  SHF.L.U32 R80, R4, 0x1f, RZ ;  /* 0x0000001f04507819 */ /* 0x004fc800000006ff */
[----:B------:R-:W0:Y:S02]  /*6220*/  SYNCS.PHASECHK.TRANS64.TRYWAIT P5, [R69+URZ+0x19c90], R80 ;  /* 0x019c9050450075a7 */ /* 0x000e2400080a017f */
[----:B0-----:R-:W-:Y:S05]  /*6230*/  @!P5 BRA `(.L_x_2223) ;  /* 0x000001600078d947 */ /* 0x001fea0003800000 */
.L_x_2468:
[----:B------:R-:W-:Y:S05]  /*6240*/  BSYNC B1 ;  /* 0x0000000000017941 */ /* 0x000fea0003800000 */
.L_x_2222:
        /* <DEDUP_REMOVED lines=29> */
.L_x_2472:
        /* <DEDUP_REMOVED lines=20> */
.L_x_2198:
[----:B------:R-:W-:Y:S05]  /*6560*/  BSYNC B0 ;  /* 0x0000000000007941 */ /* 0x000fea0003800000 */
.L_x_2189:
        /* <DEDUP_REMOVED lines=16> */
.L_x_2226:
[----:B------:R-:W-:Y:S05]  /*6670*/  BSYNC B0 ;  /* 0x0000000000007941 */ /* 0x000fea0003800000 */
.L_x_2225:
[----:B------:R-:W0:Y:S01]  /*6680*/  SYNCS.PHASECHK.TRANS64.TRYWAIT P0, [R69+URZ+0x19cb0], R80 ;  /* 0x019cb050450075a7 */ /* 0x000e22000800017f */
[----:B------:R-:W-:Y:S04]  /*6690*/  BSSY B0, `(.L_x_2227) ;  /* 0x0000002000007945 */ /* 0x000fe80003800000 */
[----:B0-----:R-:W-:Y:S05]  /*66a0*/  @!P0 BRA `(.L_x_2228) ;  /* 0x0000015c00b48947 */ /* 0x001fea0003800000 */
.L_x_2473:
[----:B------:R-:W-:Y:S05]  /*66b0*/  BSYNC B0 ;  /* 0x0000000000007941 */ /* 0x000fea0003800000 */
.L_x_2227:
        /* <DEDUP_REMOVED lines=45> */
.L_x_2230:
[----:B------:R-:W-:Y:S05]  /*6990*/  BSYNC B0 ;  /* 0x0000000000007941 */ /* 0x000fea0003800000 */
.L_x_2229:
        /* <DEDUP_REMOVED lines=19> */
.L_x_2184:
[----:B------:R-:W-:Y:S04]  /*6ad0*/  BSSY B0, `(.L_x_2232) ;  /* 0x0000004000007945 */ /* 0x000fe80003800000 */
[----:B------:R-:W-:Y:S05]  /*6ae0*/  @P0 BRA `(.L_x_2233) ;  /* 0x0000000000080947 */ /* 0x000fea0003800000 */
[----:B------:R-:W1:Y:S02]  /*6af0*/  FENCE.VIEW.ASYNC.G ;  /* 0x00000000000073c6 */ /* 0x000e640000000100 */
[----:B-1----:R-:W-:Y:S06]  /*6b00*/  BAR.ARV 0xc, 0x200 ;  /* 0x0308000000007b1d */ /* 0x002fec0000002000 */
.L_x_2233:
[----:B------:R-:W-:Y:S05]  /*6b10*/  BSYNC B0 ;  /* 0x0000000000007941 */ /* 0x000fea0003800000 */
.L_x_2232:
[----:B------:R-:W2:Y:S01]  /*6b20*/  LDL R2, [R1+0x60] ;  /* 0x0000600001027983 */ /* 0x000ea20000100800 */
[----:B------:R-:W-:Y:S01]  /*6b30*/  ULDC.64 UR4, c[0x0][0x990] ;  /* 0x0002640000047ab9 */ /* 0x000fe20000000a00 */
[----:B------:R-:W-:Y:S02]  /*6b40*/  ULDC.64 UR6, c[0x0][0x998] ;  /* 0x0002660000067ab9 */ /* 0x000fe40000000a00 */
[----:B0-----:R-:W2:Y:S01]  /*6b50*/  LDL R5, [R1+0x48] ;  /* 0x0000480001057983 */ /* 0x001ea20000100800 */
[----:B------:R-:W-:Y:S02]  /*6b60*/  ISETP.NE.U32.AND P0, PT, RZ, UR4, PT ;  /* 0x00000004ff007c0c */ /* 0x000fe4000bf05070 */
[----:B------:R-:W-:Y:S01]  /*6b70*/  ISETP.NE.U32.AND P1, PT, RZ, UR6, PT ;  /* 0x00000006ff007c0c */ /* 0x000fe2000bf25070 */
[----:B---3--:R-:W3:Y:S01]  /*6b80*/  LDL R14, [R1+0x30] ;  /* 0x00003000010e7983 */ /* 0x008ee20000100800 */
[----:B------:R-:W-:Y:S02]  /*6b90*/  ISETP.NE.AND.EX P0, PT, RZ, UR5, PT, P0 ;  /* 0x00000005ff007c0c */ /* 0x000fe4000bf05300 */
[----:B------:R-:W-:-:S11]  /*6ba0*/  ISETP.NE.AND.EX P1, PT, RZ, UR7, PT, P1 ;  /* 0x00000007ff007c0c */ /* 0x000fd6000bf25310 */
[----:B------:R-:W0:Y:S08]  /*6bb0*/  @P0 LDC.64 R6, c[0x0][0x9a8] ;  /* 0x00026a00ff060b82 */ /* 0x000e300000000a00 */
[----:B------:R-:W1:Y:S08]  /*6bc0*/  @P1 LDC.64 R8, c[0x0][0x9b8] ;  /* 0x00026e00ff081b82 */ /* 0x000e700000000a00 */
[----:B--2-4-:R-:W2:Y:S08]  /*6bd0*/  @P0 LDC.64 R10, c[0x0][0x9b0] ;  /* 0x00026c00ff0a0b82 */ /* 0x014eb00000000a00 */
[----:B------:R-:W4:Y:S01]  /*6be0*/  @P1 LDC.64 R12, c[0x0][0x9c0] ;  /* 0x00027000ff0c1b82 */ /* 0x000f220000000a00 */
[----:B------:R-:W-:Y:S01]  /*6bf0*/  @P0 SHF.R.S32.HI R15, RZ, 0x1f, R154 ;  /* 0x0000001fff0f0819 */ /* 0x000fe2000001149a */
[----:B0-----:R-:W-:-:S02]  /*6c00*/  @P0 IMAD R0, R2, R6, RZ ;  /* 0x0000000602000224 */ /* 0x001fc400078e02ff */
[----:B-1----:R-:W-:Y:S02]  /*6c10*/  @P1 IMAD R4, R2, R8, RZ ;  /* 0x0000000802041224 */ /* 0x002fe400078e02ff */
[C---:B------:R-:W-:Y:S02]  /*6c20*/  @P0 IMAD R7, R5.reuse, R7, R0 ;  /* 0x0000000705070224 */ /* 0x040fe400078e0200 */
[----:B------:R-:W-:-:S04]  /*6c30*/  @P0 IMAD.WIDE.U32 R2, R5, R6, RZ ;  /* 0x0000000605020225 */ /* 0x000fc800078e00ff */
[----:B------:R-:W-:Y:S01]  /*6c40*/  @P0 IMAD.IADD R3, R3, 0x1, R7 ;  /* 0x0000000103030824 */ /* 0x000fe200078e0207 */
[----:B------:R-:W-:Y:S01]  /*6c50*/  @P1 SHF.R.S32.HI R7, RZ, 0x1f, R154 ;  /* 0x0000001fff071819 */ /* 0x000fe2000001149a */
[C---:B------:R-:W-:Y:S02]  /*6c60*/  @P1 IMAD R9, R5.reuse, R9, R4 ;  /* 0x0000000905091224 */ /* 0x040fe400078e0204 */
[----:B------:R-:W-:-:S04]  /*6c70*/  @P1 IMAD.WIDE.U32 R4, R5, R8, RZ ;  /* 0x0000000805041225 */ /* 0x000fc800078e00ff */
[----:B--2---:R-:W-:Y:S02]  /*6c80*/  @P0 IMAD R0, R15, R10, RZ ;  /* 0x0000000a0f000224 */ /* 0x004fe400078e02ff */
[----:B----4-:R-:W-:Y:S02]  /*6c90*/  @P1 IMAD R6, R7, R12, RZ ;  /* 0x0000000c07061224 */ /* 0x010fe400078e02ff */
[----:B------:R-:W-:Y:S02]  /*6ca0*/  @P1 IMAD.IADD R5, R5, 0x1, R9 ;  /* 0x0000000105051824 */ /* 0x000fe400078e0209 */
[C---:B------:R-:W-:Y:S02]  /*6cb0*/  @P0 IMAD R9, R154.reuse, R11, R0 ;  /* 0x0000000b9a090224 */ /* 0x040fe400078e0200 */
[----:B------:R-:W-:-:S04]  /*6cc0*/  @P0 IMAD.WIDE.U32 R2, R154, R10, R2 ;  /* 0x0000000a9a020225 */ /* 0x000fc800078e0002 */
[C---:B------:R-:W-:Y:S02]  /*6cd0*/  @P1 IMAD R11, R154.reuse, R13, R6 ;  /* 0x0000000d9a0b1224 */ /* 0x040fe400078e0206 */
[----:B------:R-:W-:-:S04]  /*6ce0*/  @P1 IMAD.WIDE.U32 R6, R154, R12, R4 ;  /* 0x0000000c9a061225 */ /* 0x000fc800078e0004 */
[----:B------:R-:W-:Y:S01]  /*6cf0*/  @P0 IMAD.IADD R5, R3, 0x1, R9 ;  /* 0x0000000103050824 */ /* 0x000fe200078e0209 */
[----:B------:R-:W-:Y:S01]  /*6d00*/  @P1 LEA R8, P3, R6, UR6, 0x2 ;  /* 0x0000000606081c11 */ /* 0x000fe2000f8610ff */
[----:B------:R-:W-:Y:S01]  /*6d10*/  @P1 IMAD.IADD R3, R7, 0x1, R11 ;  /* 0x0000000107031824 */ /* 0x000fe200078e020b */
[----:B------:R-:W-:Y:S01]  /*6d20*/  @P0 LEA R4, P2, R2, UR4, 0x2 ;  /* 0x0000000402040c11 */ /* 0x000fe2000f8410ff */
[----:B------:R-:W-:Y:S01]  /*6d30*/  IMAD.MOV.U32 R0, RZ, RZ, 0x3f800000 ;  /* 0x3f800000ff007424 */ /* 0x000fe200078e00ff */
[----:B------:R-:W-:Y:S02]  /*6d40*/  ULDC UR4, c[0x0][0x988] ;  /* 0x0002620000047ab9 */ /* 0x000fe40000000800 */
[----:B------:R-:W-:Y:S01]  /*6d50*/  @P1 LEA.HI.X R9, R6, UR7, R3, 0x2, P3 ;  /* 0x0000000706091c11 */ /* 0x000fe200098f1403 */
[----:B------:R-:W-:Y:S01]  /*6d60*/  IMAD.MOV.U32 R3, RZ, RZ, 0x3f800000 ;  /* 0x3f800000ff037424 */ /* 0x000fe200078e00ff */
[----:B------:R-:W-:Y:S02]  /*6d70*/  @P0 LEA.HI.X R5, R2, UR5, R5, 0x2, P2 ;  /* 0x0000000502050c11 */ /* 0x000fe400090f1405 */
[----:B------:R-:W0:Y:S01]  /*6d80*/  LDC R2, c[0x0][0x448] ;  /* 0x00011200ff027b82 */ /* 0x000e220000000800 */
[----:B------:R-:W2:Y:S04]  /*6d90*/  @P1 LDG.E R0, desc[UR42][R8.64] ;  /* 0x0000002a08001981 */ /* 0x000ea8000c1e1900 */
[----:B------:R1:W2:Y:S01]  /*6da0*/  @P0 LDG.E R3, desc[UR42][R4.64] ;  /* 0x0000002a04030981 */ /* 0x0002a2000c1e1900 */
[----:B0-----:R-:W-:-:S13]  /*6db0*/  ISETP.NE.AND P0, PT, R2, 0x1, PT ;  /* 0x000000010200780c */ /* 0x001fda0003f05270 */
[----:B------:R-:W0:Y:S08]  /*6dc0*/  @P0 LDC R7, c[0x0][0x44c] ;  /* 0x00011300ff070b82 */ /* 0x000e300000000800 */
[----:B------:R-:W4:Y:S01]  /*6dd0*/  @P0 LDC R6, c[0x0][0x450] ;  /* 0x00011400ff060b82 */ /* 0x000f220000000800 */
[----:B---3--:R-:W-:-:S04]  /*6de0*/  VIADD R2, R14, 0xbf ;  /* 0x000000bf0e027836 */ /* 0x008fc80000000000 */
[----:B0-----:R-:W-:-:S05]  /*6df0*/  @P0 IMAD.HI.U32 R7, R2, R7, RZ ;  /* 0x0000000702070227 */ /* 0x001fca00078e00ff */
[----:B----4-:R-:W-:-:S05]  /*6e00*/  @P0 SHF.R.U32.HI R2, RZ, R6, R7 ;  /* 0x00000006ff020219 */ /* 0x010fca0000011607 */
[----:B------:R-:W-:-:S05]  /*6e10*/  IMAD.IADD R2, R27, 0x1, R2 ;  /* 0x000000011b027824 */ /* 0x000fca00078e0202 */
[----:B-1----:R-:W-:-:S04]  /*6e20*/  SHF.R.S32.HI R5, RZ, 0x1f, R2 ;  /* 0x0000001fff057819 */ /* 0x002fc80000011402 */
[----:B------:R-:W-:-:S04]  /*6e30*/  LEA.HI R5, R5, R2, RZ, 0x7 ;  /* 0x0000000205057211 */ /* 0x000fc800078f38ff */
[----:B------:R-:W-:-:S04]  /*6e40*/  SHF.R.S32.HI R5, RZ, 0x7, R5 ;  /* 0x00000007ff057819 */ /* 0x000fc80000011405 */
[----:B------:R-:W-:-:S04]  /*6e50*/  VIMNMX R88, R26, R5, PT ;  /* 0x000000051a587248 */ /* 0x000fc80003fe0100 */
[----:B------:R-:W-:Y:S02]  /*6e60*/  ISETP.GE.AND P1, PT, R88, 0x1, PT ;  /* 0x000000015800780c */ /* 0x000fe40003f26270 */
[----:B------:R-:W-:Y:S02]  /*6e70*/  CS2R R20, SRZ ;  /* 0x0000000000147805 */ /* 0x000fe4000001ff00 */
[----:B------:R-:W-:Y:S02]  /*6e80*/  PLOP3.LUT P0, PT, PT, PT, PT, 0x80, 0x0 ;  /* 0x000000000000781c */ /* 0x000fe40003f0f070 */
[----:B------:R-:W-:Y:S02]  /*6e90*/  CS2R R134, SRZ ;  /* 0x0000000000867805 */ /* 0x000fe4000001ff00 */
[----:B------:R-:W-:Y:S02]  /*6ea0*/  CS2R R28, SRZ ;  /* 0x00000000001c7805 */ /* 0x000fe4000001ff00 */
[----:B------:R-:W-:-:S02]  /*6eb0*/  CS2R R26, SRZ ;  /* 0x00000000001a7805 */ /* 0x000fc4000001ff00 */
[----:B------:R-:W-:Y:S01]  /*6ec0*/  CS2R R128, SRZ ;  /* 0x0000000000807805 */ /* 0x000fe2000001ff00 */
[----:B------:R-:W-:Y:S01]  /*6ed0*/  IMAD.MOV.U32 R25, RZ, RZ, RZ ;  /* 0x000000ffff197224 */ /* 0x000fe200078e00ff */
        /* <DEDUP_REMOVED lines=14> */
[----:B------:R-:W-:Y:S02]  /*6fc0*/  CS2R R8, SRZ ;  /* 0x0000000000087805 */ /* 0x000fe4000001ff00 */
[----:B------:R-:W-:Y:S02]  /*6fd0*/  CS2R R96, SRZ ;  /* 0x0000000000607805 */ /* 0x000fe4000001ff00 */
[----:B------:R-:W-:Y:S01]  /*6fe0*/  CS2R R94, SRZ ;  /* 0x00000000005e7805 */ /* 0x000fe2000001ff00 */
[----:B------:R-:W-:Y:S01]  /*6ff0*/  IMAD.MOV.U32 R38, RZ, RZ, RZ ;  /* 0x000000ffff267224 */ /* 0x000fe200078e00ff */
[----:B------:R-:W-:Y:S01]  /*7000*/  CS2R R6, SRZ ;  /* 0x0000000000067805 */ /* 0x000fe2000001ff00 */
[----:B------:R-:W-:-:S02]  /*7010*/  IMAD.MOV.U32 R89, RZ, RZ, RZ ;  /* 0x000000ffff597224 */ /* 0x000fc400078e00ff */
        /* <DEDUP_REMOVED lines=26> */
[----:B------:R-:W-:Y:S01]  /*71c0*/  MOV R5, UR5 ;  /* 0x0000000500057c02 */ /* 0x000fe20008000f00 */
        /* <DEDUP_REMOVED lines=10> */
.L_x_2236:
[----:B------:R-:W-:Y:S05]  /*7270*/  BSYNC B6 ;  /* 0x0000000000067941 */ /* 0x000fea0003800000 */
.L_x_2235:
        /* <DEDUP_REMOVED lines=13> */
.L_x_2240:
[----:B-1----:R1:W2:Y:S02]  /*7350*/  SYNCS.PHASECHK.TRANS64.TRYWAIT P0, [R18+URZ+0x19c00], R3 ;  /* 0x019c0003120075a7 */ /* 0x0022a4000800017f */
[----:B--2---:R-:W-:Y:S05]  /*7360*/  @!P0 NANOSLEEP.SYNCS 0x989680 ;  /* 0x009896800000895d */ /* 0x004fea0003900000 */
[----:B------:R-:W2:Y:S02]  /*7370*/  @!P0 SYNCS.PHASECHK.TRANS64 P0, [R18+URZ+0x19c00], R3 ;  /* 0x019c0003120085a7 */ /* 0x000ea4000800007f */
[----:B--2---:R-:W-:Y:S05]  /*7380*/  @!P0 BRA `(.L_x_2240) ;  /* 0xfffffffc00f08947 */ /* 0x004fea000383ffff */
.L_x_2239:
[----:B------:R-:W-:Y:S05]  /*7390*/  BSYNC B0 ;  /* 0x0000000000007941 */ /* 0x000fea0003800000 */
.L_x_2238:
[----:B------:R-:W-:Y:S05]  /*73a0*/  BRA `(.L_x_2241) ;  /* 0x0000004400847947 */ /* 0x000fea0003800000 */
.L_x_2237:
        /* <DEDUP_REMOVED lines=30> */
.L_x_2243:
[----:B------:R-:W-:Y:S05]  /*7590*/  BSYNC B6 ;  /* 0x0000000000067941 */ /* 0x000fea0003800000 */
.L_x_2242:
        /* <DEDUP_REMOVED lines=28> */
[----:B------:R-:W-:Y:S01]  /*7760*/  IMAD R4, R0, UR4, RZ ;  /* 0x0000000400047c24 */ /* 0x000fe2000f8e02ff */
[----:B------:R-:W-:Y:S01]  /*7770*/  IADD3 R5, P1, R8, UR8, RZ ;  /* 0x0000000808057c10 */ /* 0x000fe2000ff3e0ff */
[----:B------:R-:W-:-:S04]  /*7780*/  IMAD.WIDE.U32 R6, R11, UR4, R6 ;  /* 0x000000040b067c25 */ /* 0x000fc8000f8e0006 */
[----:B------:R-:W-:Y:S02]  /*7790*/  IMAD R0, R0, UR6, RZ ;  /* 0x0000000600007c24 */ /* 0x000fe4000f8e02ff */
        /* <DEDUP_REMOVED lines=11> */
[----:B------:R0:W4:Y:S02]  /*7850*/  SHFL.IDX PT, R14, R5, RZ, 0x1e1f ;  /* 0x001e1fff050e7589 */ /* 0x00012400000e0000 */
.L_x_2479:
[----:B0-----:R-:W5:Y:S04]  /*7860*/  LDL R5, [R1+0x34] ;  /* 0x0000340001057983 */ /* 0x001f680000100800 */
[----:B------:R-:W2:Y:S01]  /*7870*/  LDL R6, [R1+0x5c] ;  /* 0x00005c0001067983 */ /* 0x000ea20000100800 */
[----:B------:R-:W-:Y:S01]  /*7880*/  BSSY B1, `(.L_x_2247) ;  /* 0x0000030000017945 */ /* 0x000fe20003800000 */
[----:B------:R-:W-:Y:S02]  /*7890*/  CS2R R24, SRZ ;  /* 0x0000000000187805 */ /* 0x000fe4000001ff00 */
[----:B------:R-:W-:Y:S02]  /*78a0*/  CS2R R20, SRZ ;  /* 0x0000000000147805 */ /* 0x000fe4000001ff00 */
[----:B------:R-:W-:-:S02]  /*78b0*/  CS2R R8, SRZ ;  /* 0x0000000000087805 */ /* 0x000fc4000001ff00 */
[----:B------:R-:W-:Y:S02]  /*78c0*/  CS2R R26, SRZ ;  /* 0x00000000001a7805 */ /* 0x000fe4000001ff00 */
[----:B------:R-:W-:Y:S01]  /*78d0*/  CS2R R12, SRZ ;  /* 0x00000000000c7805 */ /* 0x000fe2000001ff00 */
[----:B-----5:R-:W-:Y:S01]  /*78e0*/  IMAD R38, R5, R38, RZ ;  /* 0x0000002605267224 */ /* 0x020fe200078e02ff */
[----:B--2---:R-:W-:-:S04]  /*78f0*/  LEA.HI R5, R6, R6, RZ, 0x1 ;  /* 0x0000000606057211 */ /* 0x004fc800078f08ff */
[----:B------:R-:W-:Y:S02]  /*7900*/  ISETP.GE.AND P0, PT, R10, R38, PT ;  /* 0x000000260a00720c */ /* 0x000fe40003f06270 */
[----:B------:R-:W-:Y:S02]  /*7910*/  CS2R R10, SRZ ;  /* 0x00000000000a7805 */ /* 0x000fe4000001ff00 */
[----:B------:R-:W-:-:S05]  /*7920*/  LOP3.LUT R5, R5, 0xfffffffe, RZ, 0xc0, !PT ;  /* 0xfffffffe05057812 */ /* 0x000fca00078ec0ff */
[----:B------:R-:W-:-:S05]  /*7930*/  IMAD.IADD R5, R6, 0x1, -R5 ;  /* 0x0000000106057824 */ /* 0x000fca00078e0a05 */
[----:B------:R-:W-:Y:S01]  /*7940*/  SHF.L.U32 R5, R5, 0x1f, RZ ;  /* 0x0000001f05057819 */ /* 0x000fe200000006ff */
[----:B------:R-:W-:Y:S06]  /*7950*/  @P0 BRA `(.L_x_2248) ;  /* 0x0000000000880947 */ /* 0x000fec0003800000 */
[----:B------:R-:W2:Y:S01]  /*7960*/  LDL.64 R28, [R1] ;  /* 0x00000000011c7983 */ /* 0x000ea20000100a00 */
        /* <DEDUP_REMOVED lines=33> */
.L_x_2248:
[----:B------:R-:W-:Y:S05]  /*7b80*/  BSYNC B1 ;  /* 0x0000000000017941 */ /* 0x000fea0003800000 */
.L_x_2247:
[----:B------:R-:W2:Y:S01]  /*7b90*/  SYNCS.PHASECHK.TRANS64.TRYWAIT P0, [R18+URZ+0x19c00], R5 ;  /* 0x019c0005120075a7 */ /* 0x000ea2000800017f */
[----:B------:R-:W-:Y:S01]  /*7ba0*/  IMAD R153, R153, -0xc0, R38 ;  /* 0xffffff4099997824 */ /* 0x000fe200078e0226 */
[----:B------:R-:W-:Y:S04]  /*7bb0*/  BSSY B1, `(.L_x_2249) ;  /* 0x0000004000017945 */ /* 0x000fe80003800000 */
[----:B------:R-:W-:-:S04]  /*7bc0*/  VIMNMX R153, R153, 0xc0, PT ;  /* 0x000000c099997848 */ /* 0x000fc80003fe0100 */
[----:B------:R-:W-:Y:S01]  /*7bd0*/  ISETP.GE.AND P1, PT, R39, R153, PT ;  /* 0x000000992700720c */ /* 0x000fe20003f26270 */
[----:B--2---:R-:W-:-:S12]  /*7be0*/  @!P0 BRA `(.L_x_2250) ;  /* 0x0000014800e48947 */ /* 0x004fd80003800000 */
.L_x_2480:
[----:B------:R-:W-:Y:S05]  /*7bf0*/  BSYNC B1 ;  /* 0x0000000000017941 */ /* 0x000fea0003800000 */
.L_x_2249:
[----:B------:R-:W-:Y:S05]  /*7c00*/  @P1 BRA `(.L_x_2251) ;  /* 0x0000003c00481947 */ /* 0x000fea0003800000 */
[----:B0-----:R-:W2:Y:S01]  /*7c10*/  LDL.64 R6, [R1] ;  /* 0x0000000001067983 */ /* 0x001ea20000100a00 */
[----:B-1----:R-:W2:Y:S03]  /*7c20*/  LDC R0, c[0x0][0x3f4] ;  /* 0x0000fd00ff007b82 */ /* 0x002ea60000000800 */
[----:B---3--:R-:W3:Y:S04]  /*7c30*/  LDL R4, [R1+0x20] ;  /* 0x0000200001047983 */ /* 0x008ee80000100800 */
[----:B------:R-:W4:Y:S01]  /*7c40*/  LDL R3, [R1+0x24] ;  /* 0x0000240001037983 */ /* 0x000f220000100800 */
[----:B------:R-:W-:Y:S01]  /*7c50*/  BSSY B1, `(.L_x_2252) ;  /* 0x000007b000017945 */ /* 0x000fe20003800000 */
[----:B--2---:R-:W-:-:S02]  /*7c60*/  ISETP.GE.AND P0, PT, R6, R0, PT ;  /* 0x000000000600720c */ /* 0x004fc40003f06270 */
[-C--:B---3--:R-:W-:Y:S02]  /*7c70*/  ISETP.GE.AND P1, PT, R4, R0.reuse, PT ;  /* 0x000000000400720c */ /* 0x088fe40003f26270 */
[----:B----4-:R-:W-:-:S09]  /*7c80*/  ISETP.GE.AND P2, PT, R3, R0, PT ;  /* 0x000000000300720c */ /* 0x010fd20003f46270 */
[----:B------:R-:W-:Y:S05]  /*7c90*/  @P0 BRA `(.L_x_2253) ;  /* 0x0000000400d80947 */ /* 0x000fea0003800000 */
[----:B------:R-:W0:Y:S01]  /*7ca0*/  LDS.128 R4, [R37+0xf000] ;  /* 0x00f0000025047984 */ /* 0x000e220000000c00 */
        /* <DEDUP_REMOVED lines=25> */
[-C--:B0-----:R-:W-:Y:S02]  /*7e40*/  F2FP.F16.E4M3.UNPACK_B R0, R6.reuse.H1 ;  /* 0x00000006ff00723e */ /* 0x081fe400030006ff */
[----:B------:R-:W-:Y:S02]  /*7e50*/  LOP3.LUT R29, R29, 0xff0000, R24, 0xf8, !PT ;  /* 0x00ff00001d1d7812 */ /* 0x000fe400078ef818 */
[----:B------:R-:W-:Y:S01]  /*7e60*/  F2FP.F16.E4M3.UNPACK_B R32, R31 ;  /* 0x0000001fff20723e */ /* 0x000fe200020006ff */
[--C-:B------:R-:W-:Y:S01]  /*7e70*/  HADD2.F32 R15, -RZ, R0.reuse.H1_H1 ;  /* 0x30000000ff0f7230 */ /* 0x100fe20000004100 */
[----:B------:R-:W-:Y:S01]  /*7e80*/  F2FP.F16.E4M3.UNPACK_B R28, R27 ;  /* 0x0000001bff1c723e */ /* 0x000fe200020006ff */
[----:B------:R-:W-:Y:S01]  /*7e90*/  HADD2.F32 R14, -RZ, R0.H0_H0 ;  /* 0x20000000ff0e7230 */ /* 0x000fe20000004100 */
        /* <DEDUP_REMOVED lines=13> */
[--C-:B------:R-:W-:Y:S01]  /*7f70*/  HADD2.F32 R5, -RZ, R3.reuse.H1_H1 ;  /* 0x30000003ff057230 */ /* 0x100fe20000004100 */
[----:B------:R-:W-:Y:S01]  /*7f80*/  F2FP.F16.E4M3.UNPACK_B R31, R31.H1 ;  /* 0x0000001fff1f723e */ /* 0x000fe200030006ff */
[C---:B------:R-:W-:Y:S01]  /*7f90*/  FFMA.FTZ R35, R14.reuse, R29, -R35 ;  /* 0x0000001d0e237223 */ /* 0x040fe20000010823 */
        /* <DEDUP_REMOVED lines=70> */
.L_x_2253:
[----:B------:R-:W-:Y:S05]  /*8400*/  BSYNC B1 ;  /* 0x0000000000017941 */ /* 0x000fea0003800000 */
.L_x_2252:
[----:B------:R-:W-:Y:S04]  /*8410*/  BSSY B1, `(.L_x_2254) ;  /* 0x000007c000017945 */ /* 0x000fe80003800000 */
[----:B------:R-:W-:Y:S05]  /*8420*/  @P1 BRA `(.L_x_2255) ;  /* 0x0000000400e81947 */ /* 0x000fea0003800000 */
[----:B0-----:R-:W0:Y:S01]  /*8430*/  LDS.128 R4, [R37+0x10800] ;  /* 0x0108000025047984 */ /* 0x001e220000000c00 */
        /* <DEDUP_REMOVED lines=121> */
.L_x_2255:
[----:B------:R-:W-:Y:S05]  /*8bd0*/  BSYNC B1 ;  /* 0x0000000000017941 */ /* 0x000fea0003800000 */
.L_x_2254:
[----:B------:R-:W-:Y:S05]  /*8be0*/  @P2 BRA `(.L_x_2251) ;  /* 0x0000002c00502947 */ /* 0x000fea0003800000 */
[----:B01----:R-:W0:Y:S01]  /*8bf0*/  LDS.128 R4, [R37+0x12000] ;  /* 0x0120000025047984 */ /* 0x003e220000000c00 */
        /* <DEDUP_REMOVED lines=118> */
.L_x_2245:
[----:B------:R-:W0:Y:S01]  /*9360*/  LDC R25, c[0x0][0x448] ;  /* 0x00011200ff197b82 */ /* 0x000e220000000800 */
[----:B------:R-:W-:Y:S01]  /*9370*/  IMAD.MOV.U32 R9, RZ, RZ, R10 ;  /* 0x000000ffff097224 */ /* 0x000fe200078e000a */
[----:B------:R-:W-:Y:S01]  /*9380*/  MOV R6, R24 ;  /* 0x0000001800067202 */ /* 0x000fe20000000f00 */
[----:B------:R-:W-:Y:S01]  /*9390*/  IMAD.MOV.U32 R7, RZ, RZ, R31 ;  /* 0x000000ffff077224 */ /* 0x000fe200078e001f */
[----:B------:R-:W-:Y:S01]  /*93a0*/  ULDC.64 UR4, c[0x0][0x3f8] ;  /* 0x0000fe0000047ab9 */ /* 0x000fe20000000a00 */
[----:B------:R-:W-:Y:S01]  /*93b0*/  IMAD.MOV.U32 R4, RZ, RZ, R26 ;  /* 0x000000ffff047224 */ /* 0x000fe200078e001a */
[----:B------:R-:W-:Y:S01]  /*93c0*/  ULDC.64 UR6, c[0x0][0x408] ;  /* 0x0001020000067ab9 */ /* 0x000fe20000000a00 */
[----:B------:R-:W-:Y:S01]  /*93d0*/  IMAD.MOV.U32 R5, RZ, RZ, R29 ;  /* 0x000000ffff057224 */ /* 0x000fe200078e001d */
[----:B------:R-:W-:Y:S01]  /*93e0*/  ULDC.64 UR8, c[0x0][0x400] ;  /* 0x0001000000087ab9 */ /* 0x000fe20000000a00 */
        /* <DEDUP_REMOVED lines=23> */
.L_x_2486:
[----:B------:R-:W5:Y:S04]  /*9560*/  LDL R4, [R1+0x34] ;  /* 0x0000340001047983 */ /* 0x000f680000100800 */
[----:B------:R-:W2:Y:S01]  /*9570*/  LDL R13, [R1+0x5c] ;  /* 0x00005c00010d7983 */ /* 0x000ea20000100800 */
[----:B------:R-:W-:Y:S01]  /*9580*/  BSSY B1, `(.L_x_2257) ;  /* 0x000002c000017945 */ /* 0x000fe20003800000 */
[----:B------:R-:W-:Y:S02]  /*9590*/  CS2R R8, SRZ ;  /* 0x0000000000087805 */ /* 0x000fe4000001ff00 */
[----:B------:R-:W-:Y:S02]  /*95a0*/  CS2R R14, SRZ ;  /* 0x00000000000e7805 */ /* 0x000fe4000001ff00 */
[----:B------:R-:W-:Y:S01]  /*95b0*/  CS2R R26, SRZ ;  /* 0x00000000001a7805 */ /* 0x000fe2000001ff00 */
[----:B-----5:R-:W-:Y:S01]  /*95c0*/  IMAD R38, R4, R25, RZ ;  /* 0x0000001904267224 */ /* 0x020fe200078e02ff */
[----:B------:R-:W-:-:S02]  /*95d0*/  CS2R R4, SRZ ;  /* 0x0000000000047805 */ /* 0x000fc4000001ff00 */
[----:B------:R-:W-:Y:S02]  /*95e0*/  CS2R R24, SRZ ;  /* 0x0000000000187805 */ /* 0x000fe4000001ff00 */
[----:B--2---:R-:W-:Y:S02]  /*95f0*/  LEA.HI R6, R13, R13, RZ, 0x1 ;  /* 0x0000000d0d067211 */ /* 0x004fe400078f08ff */
[----:B------:R-:W-:Y:S02]  /*9600*/  ISETP.GE.AND P0, PT, R10, R38, PT ;  /* 0x000000260a00720c */ /* 0x000fe40003f06270 */
[----:B------:R-:W-:Y:S02]  /*9610*/  CS2R R10, SRZ ;  /* 0x00000000000a7805 */ /* 0x000fe4000001ff00 */
[----:B------:R-:W-:Y:S02]  /*9620*/  LOP3.LUT R12, R6, 0xfffffffe, RZ, 0xc0, !PT ;  /* 0xfffffffe060c7812 */ /* 0x000fe400078ec0ff */
[----:B------:R-:W-:-:S03]  /*9630*/  CS2R R6, SRZ ;  /* 0x0000000000067805 */ /* 0x000fc6000001ff00 */
[----:B------:R-:W-:Y:S01]  /*9640*/  IMAD.IADD R39, R13, 0x1, -R12 ;  /* 0x000000010d277824 */ /* 0x000fe200078e0a0c */
[----:B------:R-:W-:-:S04]  /*9650*/  CS2R R12, SRZ ;  /* 0x00000000000c7805 */ /* 0x000fc8000001ff00 */
[----:B------:R-:W-:Y:S01]  /*9660*/  SHF.L.U32 R39, R39, 0x1f, RZ ;  /* 0x0000001f27277819 */ /* 0x000fe200000006ff */
[----:B------:R-:W-:Y:S06]  /*9670*/  @P0 BRA `(.L_x_2258) ;  /* 0x0000000000700947 */ /* 0x000fec0003800000 */
[----:B------:R-:W2:Y:S01]  /*9680*/  LDL R28, [R1+0x14] ;  /* 0x00001400011c7983 */ /* 0x000ea20000100800 */
        /* <DEDUP_REMOVED lines=12> */
[----:B----4-:R-:W-:-:S05]  /*9750*/  @!P4 IADD3 R30, P1, R16, R21, RZ ;  /* 0x00000015101ec210 */ /* 0x010fca0007f3e0ff */
[----:B---3--:R-:W-:Y:S02]  /*9760*/  @!P4 IMAD.X R31, R20, 0x1, R5, P1 ;  /* 0x00000001141fc824 */ /* 0x008fe400008e0605 */
[----:B--2---:R-:W-:Y:S01]  /*9770*/  @!P5 IMAD.SHL.U32 R4, R28, 0x10, RZ ;  /* 0x000000101c04d824 */ /* 0x004fe200078e00ff */
[----:B------:R-:W-:-:S04]  /*9780*/  @!P4 IADD3 R28, P0, R16, R3, RZ ;  /* 0x00000003101cc210 */ /* 0x000fc80007f1e0ff */
[----:B------:R-:W-:Y:S01]  /*9790*/  @!P5 IADD3 R32, P2, R4, R3, RZ ;  /* 0x000000030420d210 */ /* 0x000fe20007f5e0ff */
[----:B-1----:R-:W-:Y:S01]  /*97a0*/  @!P4 IMAD.X R29, R0, 0x1, R5, P0 ;  /* 0x00000001001dc824 */ /* 0x002fe200000e0605 */
[----:B------:R-:W-:Y:S02]  /*97b0*/  @!P5 IADD3 R34, P3, R4, R21, RZ ;  /* 0x000000150422d210 */ /* 0x000fe40007f7e0ff */
[----:B------:R-:W-:Y:S02]  /*97c0*/  @!P5 SHF.R.S32.HI R3, RZ, 0x1f, R4 ;  /* 0x0000001fff03d819 */ /* 0x000fe40000011404 */
[----:B------:R-:W-:Y:S01]  /*97d0*/  CS2R R4, SRZ ;  /* 0x0000000000047805 */ /* 0x000fe2000001ff00 */
[----:B------:R0:W5:Y:S02]  /*97e0*/  @!P4 LD.E.128 R12, desc[UR42][R28.64] ;  /* 0x0000002a1c0cc980 */ /* 0x000164000c101d00 */
[--C-:B------:R-:W-:Y:S02]  /*97f0*/  @!P5 IMAD.X R33, R0, 0x1, R3.reuse, P2 ;  /* 0x000000010021d824 */ /* 0x100fe400010e0603 */
[----:B------:R-:W-:Y:S01]  /*9800*/  @!P5 IMAD.X R35, R20, 0x1, R3, P3 ;  /* 0x000000011423d824 */ /* 0x000fe200018e0603 */
[----:B------:R0:W5:Y:S04]  /*9810*/  @!P4 LD.E.128 R4, desc[UR42][R30.64] ;  /* 0x0000002a1e04c980 */ /* 0x000168000c101d00 */
[----:B------:R0:W5:Y:S04]  /*9820*/  @!P5 LD.E.128 R24, desc[UR42][R32.64] ;  /* 0x0000002a2018d980 */ /* 0x000168000c101d00 */
[----:B------:R0:W5:Y:S02]  /*9830*/  @!P5 LD.E.128 R8, desc[UR42][R34.64] ;  /* 0x0000002a2208d980 */ /* 0x000164000c101d00 */
.L_x_2258:
[----:B------:R-:W-:Y:S05]  /*9840*/  BSYNC B1 ;  /* 0x0000000000017941 */ /* 0x000fea0003800000 */
.L_x_2257:
        /* <DEDUP_REMOVED lines=10> */
.L_x_2487:
[----:B------:R-:W-:Y:S05]  /*98f0*/  BSYNC B1 ;  /* 0x0000000000017941 */ /* 0x000fea0003800000 */
.L_x_2259:
        /* <DEDUP_REMOVED lines=259> */
.L_x_2262:
[----:B------:R-:W-:Y:S05]  /*a930*/  BSYNC B1 ;  /* 0x0000000000017941 */ /* 0x000fea0003800000 */
.L_x_2261:
        /* <DEDUP_REMOVED lines=255> */
.L_x_2251:
[----:B------:R-:W-:Y:S05]  /*b930*/  BSYNC B0 ;  /* 0x0000000000007941 */ /* 0x000fea0003800000 */
.L_x_2244:
        /* <DEDUP_REMOVED lines=8> */
.L_x_2241:
[----:B0-2---:R-:W-:-:S05]  /*b9c0*/  IMAD.U32 R0, RZ, RZ, UR36 ;  /* 0x00000024ff007e24 */ /* 0x005fca000f8e00ff */
[----:B------:R-:W-:-:S13]  /*b9d0*/  ISETP.NE.AND P0, PT, R0, 0x3, PT ;  /* 0x000000030000780c */ /* 0x000fda0003f05270 */
[----:B------:R-:W-:Y:S05]  /*b9e0*/  @!P0 BRA `(.L_x_2263) ;  /* 0x0000000000048947 */ /* 0x000fea0003800000 */
[----:B------:R-:W-:Y:S01]  /*b9f0*/  BPT.TRAP 0x1 ;  /* 0x000000040000795c */ /* 0x000fe20000300000 */
.L_x_2263:
[----:B-1----:R-:W-:Y:S01]  /*ba00*/  IMAD R3, R22, 0x8, R18 ;  /* 0x0000000816037824 */ /* 0x002fe200078e0212 */
[----:B---3-5:R-:W-:-:S04]  /*ba10*/  SHF.L.U32 R4, R156, 0x1f, RZ ;  /* 0x0000001f9c047819 */ /* 0x028fc800000006ff */
[----:B------:R0:W1:Y:S01]  /*ba20*/  SYNCS.PHASECHK.TRANS64.TRYWAIT P1, [R3+URZ+0x19c30], R4 ;  /* 0x019c3004030075a7 */ /* 0x000062000802017f */
[----:B------:R-:W-:Y:S05]  /*ba30*/  @!P0 BRA `(.L_x_2264) ;  /* 0x0000000000048947 */ /* 0x000fea0003800000 */
[----:B------:R-:W-:Y:S01]  /*ba40*/  BPT.TRAP 0x1 ;  /* 0x000000040000795c */ /* 0x000fe20000300000 */
.L_x_2264:
        /* <DEDUP_REMOVED lines=9> */
.L_x_2265:
[----:B01----:R-:W-:Y:S01]  /*bae0*/  IMAD R4, R22, 0x300, R155 ;  /* 0x0000030016047824 */ /* 0x003fe200078e029b */
        /* <DEDUP_REMOVED lines=11> */
[----:B------:R-:W-:Y:S02]  /*bba0*/  VIADD R20, R6, 0x300 ;  /* 0x0000030006147836 */ /* 0x000fe40000000000 */
[----:B------:R-:W-:Y:S02]  /*bbb0*/  VIADD R4, R4, 0x200 ;  /* 0x0000020004047836 */ /* 0x000fe40000000000 */
[----:B----4-:R-:W-:Y:S02]  /*bbc0*/  IMAD.MOV.U32 R21, RZ, RZ, -0x3ffffff0 ;  /* 0xc0000010ff157424 */ /* 0x010fe400078e00ff */
        /* <DEDUP_REMOVED lines=19> */
.L_x_2267:
[----:B------:R-:W2:Y:S01]  /*bd00*/  LDL R0, [R1+0x44] ;  /* 0x0000440001007983 */ /* 0x000ea20000100800 */
[----:B------:R-:W0:Y:S03]  /*bd10*/  LDC R4, c[0x0][0x448] ;  /* 0x00011200ff047b82 */ /* 0x000e260000000800 */
[----:B------:R-:W2:Y:S04]  /*bd20*/  LDL R94, [R1+0x30] ;  /* 0x00003000015e7983 */ /* 0x000ea80000100800 */
[----:B------:R-:W3:Y:S04]  /*bd30*/  LDL R10, [R1+0x40] ;  /* 0x00004000010a7983 */ /* 0x000ee80000100800 */
[----:B------:R-:W4:Y:S04]  /*bd40*/  LDL R90, [R1+0x38] ;  /* 0x00003800015a7983 */ /* 0x000f280000100800 */
[----:B------:R-:W5:Y:S04]  /*bd50*/  LDL R92, [R1+0x34] ;  /* 0x00003400015c7983 */ /* 0x000f680000100800 */
[----:B------:R-:W5:Y:S01]  /*bd60*/  LDL R96, [R1+0x10] ;  /* 0x0000100001607983 */ /* 0x000f620000100800 */
[----:B0-----:R-:W-:-:S13]  /*bd70*/  ISETP.NE.AND P4, PT, R4, 0x1, PT ;  /* 0x000000010400780c */ /* 0x001fda0003f85270 */
[----:B------:R-:W0:Y:S08]  /*bd80*/  @P4 LDC R5, c[0x0][0x44c] ;  /* 0x00011300ff054b82 */ /* 0x000e300000000800 */
[----:B------:R-:W1:Y:S01]  /*bd90*/  @P4 LDC R9, c[0x0][0x450] ;  /* 0x00011400ff094b82 */ /* 0x000e620000000800 */
[----:B--2---:R-:W-:-:S04]  /*bda0*/  IMAD.IADD R8, R0, 0x1, R94 ;  /* 0x0000000100087824 */ /* 0x004fc800078e025e */
[----:B0-----:R-:W-:-:S05]  /*bdb0*/  @P4 IMAD.HI.U32 R0, R8, R5, RZ ;  /* 0x0000000508004227 */ /* 0x001fca00078e00ff */
[----:B-1----:R-:W-:Y:S01]  /*bdc0*/  @P4 SHF.R.U32.HI R8, RZ, R9, R0 ;  /* 0x00000009ff084219 */ /* 0x002fe20000011600 */
[----:B------:R-:W-:-:S04]  /*bdd0*/  IMAD.MOV.U32 R5, RZ, RZ, -0x80 ;  /* 0xffffff80ff057424 */ /* 0x000fc800078e00ff */
[----:B------:R-:W0:Y:S01]  /*bde0*/  SHFL.IDX PT, R9, R8, 0x1, 0x1c1f ;  /* 0x003c1f0008097f89 */ /* 0x000e2200000e0000 */
[----:B------:R-:W-:-:S04]  /*bdf0*/  IMAD R0, R88, R5, 0x80 ;  /* 0x0000008058007424 */ /* 0x000fc800078e0205 */
[----:B------:R-:W-:Y:S02]  /*be00*/  VIADD R4, R0, 0x1 ;  /* 0x0000000100047836 */ /* 0x000fe40000000000 */
[----:B----4-:R-:W-:Y:S02]  /*be10*/  IMAD.IADD R5, R90, 0x1, R0 ;  /* 0x000000015a057824 */ /* 0x010fe400078e0200 */
[C---:B---3--:R-:W-:Y:S02]  /*be20*/  IMAD R4, R10.reuse, -0x2, R4 ;  /* 0xfffffffe0a047824 */ /* 0x048fe400078e0204 */
[----:B------:R-:W-:-:S03]  /*be30*/  IMAD R5, R10, -0x2, R5 ;  /* 0xfffffffe0a057824 */ /* 0x000fc600078e0205 */
[----:B-----5:R-:W-:-:S04]  /*be40*/  IADD3 R4, -R92, R4, R90 ;  /* 0x000000045c047210 */ /* 0x020fc80007ffe15a */
[----:B0-----:R-:W-:-:S04]  /*be50*/  VIADDMNMX R0, R9, R4, R5, PT ;  /* 0x0000000409007246 */ /* 0x001fc80003800105 */
        /* <DEDUP_REMOVED lines=93> */
[----:B------:R-:W-:-:S04]  /*c430*/  FMNMX.FTZ R10, R111, R10, !PT ;  /* 0x0000000a6f0a7209 */ /* 0x000fc80007810000 */
[----:B------:R-:W-:-:S05]  /*c440*/  FMNMX.FTZ R10, R87, R10, !PT ;  /* 0x0000000a570a7209 */ /* 0x000fca0007810000 */
[----:B------:R-:W0:Y:S04]  /*c450*/  SHFL.BFLY PT, R113, R10, 0x2, 0x1f ;  /* 0x0c401f000a717f89 */ /* 0x000e2800000e0000 */
[----:B------:R-:W1:Y:S01]  /*c460*/  SHFL.IDX PT, R8, R8, RZ, 0x1c1f ;  /* 0x001c1fff08087589 */ /* 0x000e6200000e0000 */
[----:B0-----:R-:W-:-:S05]  /*c470*/  FMNMX.FTZ R12, R10, R113, !PT ;  /* 0x000000710a0c7209 */ /* 0x001fca0007810000 */
[----:B------:R-:W0:Y:S01]  /*c480*/  SHFL.BFLY PT, R113, R12, 0x1, 0x1f ;  /* 0x0c201f000c717f89 */ /* 0x000e2200000e0000 */
[----:B-1----:R-:W-:-:S04]  /*c490*/  VIADDMNMX R5, R8, R4, R5, PT ;  /* 0x0000000408057246 */ /* 0x002fc80003800105 */
[C---:B------:R-:W-:Y:S02]  /*c4a0*/  ISETP.GT.AND P2, PT, R5.reuse, 0x1, PT ;  /* 0x000000010500780c */ /* 0x040fe40003f44270 */
[----:B------:R-:W-:Y:S02]  /*c4b0*/  ISETP.GT.AND P3, PT, R5, 0x8, PT ;  /* 0x000000080500780c */ /* 0x000fe40003f64270 */
[----:B0-----:R-:W-:-:S04]  /*c4c0*/  FMNMX.FTZ R0, R12, R113, !PT ;  /* 0x000000710c007209 */ /* 0x001fc80007810000 */
[----:B------:R-:W-:Y:S01]  /*c4d0*/  FSETP.NEU.FTZ.AND P1, PT, R0, -INF , PT ;  /* 0xff8000000000780b */ /* 0x000fe20003f3d000 */
[----:B------:R-:W-:-:S05]  /*c4e0*/  FFMA.FTZ R113, R2, R0, -8 ;  /* 0xc100000002717423 */ /* 0x000fca0000010000 */
[----:B------:R-:W-:Y:S02]  /*c4f0*/  FSEL R113, R113, RZ, P1 ;  /* 0x000000ff71717208 */ /* 0x000fe40000800000 */
[----:B------:R-:W-:Y:S02]  /*c500*/  ISETP.GT.AND P1, PT, R5, RZ, PT ;  /* 0x000000ff0500720c */ /* 0x000fe40003f24270 */
[----:B------:R-:W-:Y:S01]  /*c510*/  FSEL R25, R25, -INF , P2 ;  /* 0xff80000019197808 */ /* 0x000fe20001000000 */
[----:B------:R-:W-:-:S01]  /*c520*/  FFMA.FTZ R8, R2, R11, -R113 ;  /* 0x0000000b02087223 */ /* 0x000fc20000010871 */
[----:B------:R-:W-:Y:S01]  /*c530*/  FSEL R11, R24, -INF , P1 ;  /* 0xff800000180b7808 */ /* 0x000fe20000800000 */
[----:B------:R-:W-:-:S01]  /*c540*/  FFMA.FTZ R14, R2, R27, -R113 ;  /* 0x0000001b020e7223 */ /* 0x000fc20000010871 */
        /* <DEDUP_REMOVED lines=11> */
[----:B------:R-:W-:Y:S01]  /*c600*/  FMNMX.FTZ R12, R115, R12, !PT ;  /* 0x0000000c730c7209 */ /* 0x000fe20007810000 */
[----:B------:R0:W-:Y:S01]  /*c610*/  MUFU.EX2 R4, R14 ;  /* 0x0000000e00047308 */ /* 0x0001e20000000800 */
[----:B------:R-:W-:Y:S02]  /*c620*/  ISETP.GT.AND P1, PT, R5, 0x19, PT ;  /* 0x000000190500780c */ /* 0x000fe40003f24270 */
[----:B------:R-:W-:Y:S01]  /*c630*/  FMNMX.FTZ R12, R33, R12, !PT ;  /* 0x0000000c210c7209 */ /* 0x000fe20007810000 */
[----:B0-----:R-:W-:-:S01]  /*c640*/  FFMA.FTZ R14, R2, R13, -R113 ;  /* 0x0000000d020e7223 */ /* 0x001fc20000010871 */
[----:B------:R-:W-:-:S02]  /*c650*/  FSEL R13, R36, -INF , P2 ;  /* 0xff800000240d7808 */ /* 0x000fc40001000000 */
[----:B------:R-:W-:Y:S02]  /*c660*/  ISETP.GT.AND P2, PT, R5, 0x20, PT ;  /* 0x000000200500780c */ /* 0x000fe40003f44270 */
[----:B------:R-:W-:Y:S02]  /*c670*/  FSEL R37, R37, -INF , P1 ;  /* 0xff80000025257808 */ /* 0x000fe40000800000 */
[----:B------:R-:W-:Y:S01]  /*c680*/  FMNMX.FTZ R12, R13, R12, !PT ;  /* 0x0000000c0d0c7209 */ /* 0x000fe20007810000 */
[----:B------:R0:W-:Y:S01]  /*c690*/  MUFU.EX2 R10, R14 ;  /* 0x0000000e000a7308 */ /* 0x0001e20000000800 */
[C---:B------:R-:W-:Y:S02]  /*c6a0*/  ISETP.GT.AND P1, PT, R5.reuse, 0x21, PT ;  /* 0x000000210500780c */ /* 0x040fe40003f24270 */
[----:B------:R-:W-:Y:S02]  /*c6b0*/  FSEL R117, R40, -INF , P2 ;  /* 0xff80000028757808 */ /* 0x000fe40001000000 */
[----:B------:R-:W-:-:S02]  /*c6c0*/  ISETP.GT.AND P2, PT, R5, 0x28, PT ;  /* 0x000000280500780c */ /* 0x000fc40003f44270 */
[----:B0-----:R-:W-:Y:S02]  /*c6d0*/  FMNMX.FTZ R14, R37, R12, !PT ;  /* 0x0000000c250e7209 */ /* 0x001fe40007810000 */
[----:B------:R-:W-:Y:S02]  /*c6e0*/  FSEL R41, R41, -INF , P1 ;  /* 0xff80000029297808 */ /* 0x000fe40000800000 */
[----:B------:R-:W-:Y:S01]  /*c6f0*/  FMNMX.FTZ R14, R117, R14, !PT ;  /* 0x0000000e750e7209 */ /* 0x000fe20007810000 */
[----:B------:R-:W-:-:S01]  /*c700*/  FFMA.FTZ R24, R2, R15, -R113 ;  /* 0x0000000f02187223 */ /* 0x000fc20000010871 */
[----:B------:R-:W-:Y:S02]  /*c710*/  ISETP.GT.AND P1, PT, R5, 0x29, PT ;  /* 0x000000290500780c */ /* 0x000fe40003f24270 */
[----:B------:R-:W-:Y:S02]  /*c720*/  FSEL R15, R44, -INF , P2 ;  /* 0xff8000002c0f7808 */ /* 0x000fe40001000000 */
[----:B------:R-:W-:-:S02]  /*c730*/  FMNMX.FTZ R14, R41, R14, !PT ;  /* 0x0000000e290e7209 */ /* 0x000fc40007810000 */
        /* <DEDUP_REMOVED lines=60> */
[----:B------:R-:W-:Y:S02]  /*cb00*/  ISETP.GT.AND P1, PT, R5, 0x71, PT ;  /* 0x000000710500780c */ /* 0x000fe40003f24270 */
[----:B------:R-:W-:Y:S01]  /*cb10*/  FSEL R127, R80, -INF , P2 ;  /* 0xff800000507f7808 */ /* 0x000fe20001000000 */
[----:B------:R-:W-:-:S01]  /*cb20*/  FFMA.FTZ R34, R2, R97, -R113 ;  /* 0x0000006102227223 */ /* 0x000fc20000010871 */
[----:B------:R-:W-:-:S02]  /*cb30*/  ISETP.GT.AND P2, PT, R5, 0x78, PT ;  /* 0x000000780500780c */ /* 0x000fc40003f44270 */
[----:B0-----:R-:W-:Y:S02]  /*cb40*/  FMNMX.FTZ R32, R77, R30, !PT ;  /* 0x0000001e4d207209 */ /* 0x001fe40007810000 */
        /* <DEDUP_REMOVED lines=10> */
[----:B------:R-:W0:Y:S01]  /*cbf0*/  SHFL.BFLY PT, R5, R44, 0x1, 0x1f ;  /* 0x0c201f002c057f89 */ /* 0x000e2200000e0000 */
[----:B------:R-:W-:-:S01]  /*cc00*/  FFMA.FTZ R9, R2, R9, -R113 ;  /* 0x0000000902097223 */ /* 0x000fc20000010871 */
[----:B------:R-:W-:Y:S01]  /*cc10*/  FFMA.FTZ R31, R2, R31, -R113 ;  /* 0x0000001f021f7223 */ /* 0x000fe20000010871 */
[----:B0-----:R-:W-:-:S04]  /*cc20*/  FMNMX.FTZ R5, R44, R5, !PT ;  /* 0x000000052c057209 */ /* 0x001fc80007810000 */
[----:B------:R-:W-:Y:S01]  /*cc30*/  FSETP.NEU.FTZ.AND P1, PT, R5, -INF , PT ;  /* 0xff8000000500780b */ /* 0x000fe20003f3d000 */
[----:B------:R-:W-:-:S05]  /*cc40*/  FFMA.FTZ R46, R2, R5, -8 ;  /* 0xc1000000022e7423 */ /* 0x000fca0000010005 */
[----:B------:R-:W-:-:S05]  /*cc50*/  FSEL R46, R46, RZ, P1 ;  /* 0x000000ff2e2e7208 */ /* 0x000fca0000800000 */
[C-C-:B------:R-:W-:Y:S01]  /*cc60*/  FFMA.FTZ R148, R2.reuse, R11, -R46.reuse ;  /* 0x0000000b02947223 */ /* 0x140fe2000001082e */
[----:B------:R-:W-:-:S01]  /*cc70*/  FFMA.FTZ R11, R2, R25, -R46 ;  /* 0x00000019020b7223 */ /* 0x000fc2000001082e */
[----:B------:R-:W0:Y:S01]  /*cc80*/  MUFU.EX2 R9, R9 ;  /* 0x0000000900097308 */ /* 0x000e220000000800 */
[----:B------:R-:W-:-:S01]  /*cc90*/  FFMA.FTZ R27, R2, R27, -R46 ;  /* 0x0000001b021b7223 */ /* 0x000fc2000001082e */
[----:B------:R-:W-:-:S06]  /*cca0*/  FFMA.FTZ R48, R2, R29, -R46 ;  /* 0x0000001d02307223 */ /* 0x000fcc000001082e */
[----:B------:R-:W-:Y:S01]  /*ccb0*/  MUFU.EX2 R148, R148 ;  /* 0x0000009400947308 */ /* 0x000fe20000000800 */
[----:B------:R-:W-:-:S07]  /*ccc0*/  FFMA.FTZ R150, R2, R115, -R46 ;  /* 0x0000007302967223 */ /* 0x000fce000001082e */
[----:B------:R-:W1:Y:S01]  /*ccd0*/  MUFU.EX2 R11, R11 ;  /* 0x0000000b000b7308 */ /* 0x000e620000000800 */
[----:B------:R-:W-:-:S07]  /*cce0*/  FFMA.FTZ R35, R2, R35, -R113 ;  /* 0x0000002302237223 */ /* 0x000fce0000010871 */
[----:B------:R-:W2:Y:S01]  /*ccf0*/  MUFU.EX2 R8, R8 ;  /* 0x0000000800087308 */ /* 0x000ea20000000800 */
[----:B------:R-:W-:-:S07]  /*cd00*/  FFMA.FTZ R25, R2, R33, -R46 ;  /* 0x0000002102197223 */ /* 0x000fce000001082e */
[----:B------:R-:W3:Y:S01]  /*cd10*/  MUFU.EX2 R27, R27 ;  /* 0x0000001b001b7308 */ /* 0x000ee20000000800 */
[----:B------:R-:W-:-:S07]  /*cd20*/  FFMA.FTZ R33, R2, R15, -R46 ;  /* 0x0000000f02217223 */ /* 0x000fce000001082e */
[----:B------:R-:W4:Y:S01]  /*cd30*/  MUFU.EX2 R31, R31 ;  /* 0x0000001f001f7308 */ /* 0x000f220000000800 */
[----:B------:R-:W-:-:S01]  /*cd40*/  FFMA.FTZ R29, R2, R13, -R46 ;  /* 0x0000000d021d7223 */ /* 0x000fc2000001082e */
[----:B------:R-:W-:-:S06]  /*cd50*/  FFMA.FTZ R15, R2, R49, -R46 ;  /* 0x00000031020f7223 */ /* 0x000fcc000001082e */
[----:B------:R-:W5:Y:S01]  /*cd60*/  MUFU.EX2 R48, R48 ;  /* 0x0000003000307308 */ /* 0x000f620000000800 */
[----:B0-----:R-:W-:-:S01]  /*cd70*/  FADD.FTZ R49, R9, R4 ;  /* 0x0000000409317221 */ /* 0x001fc20000010000 */
[----:B------:R-:W-:Y:S01]  /*cd80*/  FFMA.FTZ R39, R2, R39, -R113 ;  /* 0x0000002702277223 */ /* 0x000fe20000010871 */
[----:B-1----:R-:W-:-:S05]  /*cd90*/  FADD.FTZ R58, R148, R11 ;  /* 0x0000000b943a7221 */ /* 0x002fca0000010000 */
[----:B------:R-:W0:Y:S01]  /*cda0*/  MUFU.EX2 R150, R150 ;  /* 0x0000009600967308 */ /* 0x000e220000000800 */
[----:B------:R-:W-:-:S01]  /*cdb0*/  FFMA.FTZ R50, R2, R37, -R46 ;  /* 0x0000002502327223 */ /* 0x000fc2000001082e */
[----:B--2---:R-:W-:-:S06]  /*cdc0*/  FADD.FTZ R60, R8, R49 ;  /* 0x00000031083c7221 */ /* 0x004fcc0000010000 */
[----:B------:R-:W1:Y:S01]  /*cdd0*/  MUFU.EX2 R35, R35 ;  /* 0x0000002300237308 */ /* 0x000e620000000800 */
[----:B------:R-:W-:-:S01]  /*cde0*/  FFMA.FTZ R54, R2, R53, -R46 ;  /* 0x0000003502367223 */ /* 0x000fc2000001082e */
[----:B------:R-:W-:Y:S01]  /*cdf0*/  FFMA.FTZ R13, R2, R41, -R46 ;  /* 0x00000029020d7223 */ /* 0x000fe2000001082e */
[----:B---3--:R-:W-:-:S05]  /*ce00*/  FADD.FTZ R53, R27, R58 ;  /* 0x0000003a1b357221 */ /* 0x008fca0000010000 */
[----:B------:R-:W2:Y:S01]  /*ce10*/  MUFU.EX2 R25, R25 ;  /* 0x0000001900197308 */ /* 0x000ea20000000800 */
[----:B------:R-:W-:-:S01]  /*ce20*/  FFMA.FTZ R144, R2, R117, -R46 ;  /* 0x0000007502907223 */ /* 0x000fc2000001082e */
[----:B------:R-:W-:Y:S01]  /*ce30*/  FFMA.FTZ R41, R2, R57, -R46 ;  /* 0x0000003902297223 */ /* 0x000fe2000001082e */
[----:B----4-:R-:W-:-:S01]  /*ce40*/  FADD.FTZ R57, R31, R60 ;  /* 0x0000003c1f397221 */ /* 0x010fc20000010000 */
[----:B------:R-:W-:-:S04]  /*ce50*/  FFMA.FTZ R43, R2, R43, -R113 ;  /* 0x0000002b022b7223 */ /* 0x000fc80000010871 */
[----:B------:R-:W3:Y:S01]  /*ce60*/  MUFU.EX2 R29, R29 ;  /* 0x0000001d001d7308 */ /* 0x000ee20000000800 */
[----:B-----5:R-:W-:-:S01]  /*ce70*/  FADD.FTZ R53, R48, R53 ;  /* 0x0000003530357221 */ /* 0x020fc20000010000 */
[----:B------:R-:W-:-:S06]  /*ce80*/  FADD.FTZ R62, R10, R57 ;  /* 0x000000390a3e7221 */ /* 0x000fcc0000010000 */
[----:B------:R-:W4:Y:S01]  /*ce90*/  MUFU.EX2 R39, R39 ;  /* 0x0000002700277308 */ /* 0x000f220000000800 */
[----:B0-----:R-:W-:-:S07]  /*cea0*/  FADD.FTZ R60, R150, R53 ;  /* 0x00000035963c7221 */ /* 0x001fce0000010000 */
[----:B------:R-:W0:Y:S01]  /*ceb0*/  MUFU.EX2 R50, R50 ;  /* 0x0000003200327308 */ /* 0x000e220000000800 */
[----:B-1----:R-:W-:-:S01]  /*cec0*/  FADD.FTZ R53, R35, R62 ;  /* 0x0000003e23357221 */ /* 0x002fc20000010000 */
[----:B------:R-:W-:Y:S01]  /*ced0*/  FFMA.FTZ R47, R2, R47, -R113 ;  /* 0x0000002f022f7223 */ /* 0x000fe20000010871 */
        /* <DEDUP_REMOVED lines=9> */
[----:B------:R-:W-:Y:S01]  /*cf70*/  FFMA.FTZ R51, R2, R51, -R113 ;  /* 0x0000003302337223 */ /* 0x000fe20000010871 */
[----:B0-----:R-:W-:-:S05]  /*cf80*/  FADD.FTZ R53, R50, R53 ;  /* 0x0000003532357221 */ /* 0x001fca0000010000 */
[----:B------:R-:W0:Y:S01]  /*cf90*/  MUFU.EX2 R33, R33 ;  /* 0x0000002100217308 */ /* 0x000e220000000800 */
[----:B------:R-:W-:-:S07]  /*cfa0*/  FADD.FTZ R62, R14, R57 ;  /* 0x000000390e3e7221 */ /* 0x000fce0000010000 */
[----:B------:R-:W4:Y:S01]  /*cfb0*/  MUFU.EX2 R47, R47 ;  /* 0x0000002f002f7308 */ /* 0x000f220000000800 */
[----:B-1----:R-:W-:-:S01]  /*cfc0*/  FADD.FTZ R60, R144, R53 ;  /* 0x00000035903c7221 */ /* 0x002fc20000010000 */
[----:B------:R-:W-:-:S06]  /*cfd0*/  FFMA.FTZ R37, R2, R89, -R46 ;  /* 0x0000005902257223 */ /* 0x000fcc000001082e */
[----:B------:R-:W1:Y:S01]  /*cfe0*/  MUFU.EX2 R52, R52 ;  /* 0x0000003400347308 */ /* 0x000e620000000800 */
[----:B------:R-:W-:Y:S01]  /*cff0*/  F2FP.SATFINITE.E4M3.F32.PACK_AB_MERGE_C R149, R31, R8, RZ ;  /* 0x000000081f95723e */ /* 0x000fe200048070ff */
[----:B------:R-:W-:Y:S01]  /*d000*/  FFMA.FTZ R55, R2, R55, -R113 ;  /* 0x0000003702377223 */ /* 0x000fe20000010871 */
[----:B--2---:R-:W-:-:S05]  /*d010*/  FADD.FTZ R31, R43, R62 ;  /* 0x0000003e2b1f7221 */ /* 0x004fca0000010000 */
[----:B------:R-:W2:Y:S01]  /*d020*/  MUFU.EX2 R146, R146 ;  /* 0x0000009200927308 */ /* 0x000ea20000000800 */
[----:B---3--:R-:W-:-:S01]  /*d030*/  FADD.FTZ R60, R13, R60 ;  /* 0x0000003c0d3c7221 */ /* 0x008fc20000010000 */
[----:B------:R-:W-:Y:S01]  /*d040*/  F2FP.SATFINITE.E4M3.F32.PACK_AB_MERGE_C R151, R39, R12, RZ ;  /* 0x0000000c2797723e */ /* 0x000fe200048070ff */
[----:B------:R-:W-:-:S05]  /*d050*/  FADD.FTZ R12, R24, R31 ;  /* 0x0000001f180c7221 */ /* 0x000fca0000010000 */
[----:B------:R-:W3:Y:S01]  /*d060*/  MUFU.EX2 R51, R51 ;  /* 0x0000003300337308 */ /* 0x000ee20000000800 */
[----:B------:R-:W-:Y:S01]  /*d070*/  F2FP.SATFINITE.E4M3.F32.PACK_AB_MERGE_C R39, R48, R27, RZ ;  /* 0x0000001b3027723e */ /* 0x000fe200048070ff */
[----:B0-----:R-:W-:-:S06]  /*d080*/  FADD.FTZ R27, R33, R60 ;  /* 0x0000003c211b7221 */ /* 0x001fcc0000010000 */
[----:B------:R-:W0:Y:S01]  /*d090*/  MUFU.EX2 R15, R15 ;  /* 0x0000000f000f7308 */ /* 0x000e220000000800 */
[----:B------:R-:W-:-:S01]  /*d0a0*/  FFMA.FTZ R140, R2, R121, -R46 ;  /* 0x00000079028c7223 */ /* 0x000fc2000001082e */
[----:B----4-:R-:W-:Y:S01]  /*d0b0*/  FADD.FTZ R31, R47, R12 ;  /* 0x0000000c2f1f7221 */ /* 0x010fe20000010000 */
[----:B------:R-:W-:-:S01]  /*d0c0*/  FFMA.FTZ R59, R2, R59, -R113 ;  /* 0x0000003b023b7223 */ /* 0x000fc20000010871 */
[----:B------:R-:W-:-:S04]  /*d0d0*/  F2FP.SATFINITE.E4M3.F32.PACK_AB_MERGE_C R50, R50, R29, RZ ;  /* 0x0000001d3232723e */ /* 0x000fc800048070ff */
[----:B------:R-:W4:Y:S01]  /*d0e0*/  MUFU.EX2 R37, R37 ;  /* 0x0000002500257308 */ /* 0x000f220000000800 */
[----:B-1----:R-:W-:-:S01]  /*d0f0*/  FADD.FTZ R29, R52, R27 ;  /* 0x0000001b341d7221 */ /* 0x002fc20000010000 */
[----:B------:R-:W-:-:S06]  /*d100*/  FADD.FTZ R48, R26, R31 ;  /* 0x0000001f1a307221 */ /* 0x000fcc0000010000 */
[----:B------:R-:W1:Y:S01]  /*d110*/  MUFU.EX2 R55, R55 ;  /* 0x0000003700377308 */ /* 0x000e620000000800 */
[----:B--2---:R-:W-:-:S01]  /*d120*/  FADD.FTZ R12, R146, R29 ;  /* 0x0000001d920c7221 */ /* 0x004fc20000010000 */
[----:B------:R-:W-:-:S06]  /*d130*/  FFMA.FTZ R99, R2, R99, -R113 ;  /* 0x0000006302637223 */ /* 0x000fcc0000010871 */
[----:B------:R-:W2:Y:S01]  /*d140*/  MUFU.EX2 R54, R54 ;  /* 0x0000003600367308 */ /* 0x000ea20000000800 */
[----:B------:R-:W-:-:S01]  /*d150*/  FFMA.FTZ R45, R2, R91, -R46 ;  /* 0x0000005b022d7223 */ /* 0x000fc2000001082e */
[----:B------:R-:W-:Y:S01]  /*d160*/  F2FP.SATFINITE.E4M3.F32.PACK_AB_MERGE_C R149, R4, R9, R149 ;  /* 0x000000090495723e */ /* 0x000fe20004807095 */
[----:B------:R-:W-:-:S05]  /*d170*/  FFMA.FTZ R81, R2, R63, -R113 ;  /* 0x0000003f02517223 */ /* 0x000fca0000010871 */
[----:B------:R5:W2:Y:S01]  /*d180*/  MUFU.EX2 R30, R34 ;  /* 0x00000022001e7308 */ /* 0x000aa20000000800 */
[----:B---3--:R-:W-:-:S01]  /*d190*/  FADD.FTZ R9, R51, R48 ;  /* 0x0000003033097221 */ /* 0x008fc20000010000 */
[----:B------:R-:W-:Y:S02]  /*d1a0*/  VIADD R3, R3, 0x19c40 ;  /* 0x00019c4003037836 */ /* 0x000fe40000000000 */
[----:B0-----:R-:W-:-:S04]  /*d1b0*/  FADD.FTZ R12, R15, R12 ;  /* 0x0000000c0f0c7221 */ /* 0x001fc80000010000 */
[----:B------:R-:W0:Y:S01]  /*d1c0*/  MUFU.EX2 R140, R140 ;  /* 0x0000008c008c7308 */ /* 0x000e220000000800 */
[----:B------:R-:W-:-:S01]  /*d1d0*/  FFMA.FTZ R56, R2, R61, -R46 ;  /* 0x0000003d02387223 */ /* 0x000fc2000001082e */
[----:B------:R-:W-:-:S06]  /*d1e0*/  FADD.FTZ R4, R28, R9 ;  /* 0x000000091c047221 */ /* 0x000fcc0000010000 */
[----:B------:R-:W3:Y:S01]  /*d1f0*/  MUFU.EX2 R59, R59 ;  /* 0x0000003b003b7308 */ /* 0x000ee20000000800 */
[----:B-----5:R-:W-:-:S01]  /*d200*/  FFMA.FTZ R34, R2, R101, -R113 ;  /* 0x0000006502227223 */ /* 0x020fc20000010871 */
[----:B------:R-:W-:Y:S01]  /*d210*/  PRMT R3, R96, 0x654, R3 ;  /* 0x0000065460037816 */ /* 0x000fe20000000003 */
[----:B----4-:R-:W-:-:S05]  /*d220*/  FADD.FTZ R9, R37, R12 ;  /* 0x0000000c25097221 */ /* 0x010fca0000010000 */
[----:B------:R-:W4:Y:S01]  /*d230*/  MUFU.EX2 R41, R41 ;  /* 0x0000002900297308 */ /* 0x000f220000000800 */
[----:B------:R-:W-:-:S01]  /*d240*/  FFMA.FTZ R142, R2, R123, -R46 ;  /* 0x0000007b028e7223 */ /* 0x000fc2000001082e */
[C---:B-1----:R-:W-:Y:S01]  /*d250*/  F2FP.SATFINITE.E4M3.F32.PACK_AB_MERGE_C R147, R55.reuse, R28, RZ ;  /* 0x0000001c3793723e */ /* 0x042fe200048070ff */
[----:B------:R-:W-:-:S05]  /*d260*/  FADD.FTZ R55, R55, R4 ;  /* 0x0000000437377221 */ /* 0x000fca0000010000 */
[----:B------:R-:W1:Y:S01]  /*d270*/  MUFU.EX2 R32, R99 ;  /* 0x0000006300207308 */ /* 0x000e620000000800 */
[----:B------:R-:W-:-:S01]  /*d280*/  FFMA.FTZ R63, R2, R67, -R113 ;  /* 0x00000043023f7223 */ /* 0x000fc20000010871 */
[----:B------:R5:W-:Y:S01]  /*d290*/  SYNCS.ARRIVE.TRANS64.RED.A1T0 RZ, [R3+URZ], RZ ;  /* 0x000000ff03ff79a7 */ /* 0x000be2000810043f */
[----:B--2---:R-:W-:-:S05]  /*d2a0*/  FADD.FTZ R9, R54, R9 ;  /* 0x0000000936097221 */ /* 0x004fca0000010000 */
[----:B------:R-:W2:Y:S01]  /*d2b0*/  MUFU.EX2 R45, R45 ;  /* 0x0000002d002d7308 */ /* 0x000ea20000000800 */
[----:B------:R-:W-:-:S01]  /*d2c0*/  FADD.FTZ R12, R30, R55 ;  /* 0x000000371e0c7221 */ /* 0x000fc20000010000 */
[----:B-----5:R-:W-:-:S06]  /*d2d0*/  FFMA.FTZ R3, R2, R65, -R46 ;  /* 0x0000004102037223 */ /* 0x020fcc000001082e */
[----:B------:R-:W5:Y:S01]  /*d2e0*/  MUFU.EX2 R81, R81 ;  /* 0x0000005100517308 */ /* 0x000f620000000800 */
[----:B------:R-:W-:-:S01]  /*d2f0*/  FFMA.FTZ R36, R2, R103, -R113 ;  /* 0x0000006702247223 */ /* 0x000fc20000010871 */
[----:B------:R-:W-:Y:S01]  /*d300*/  F2FP.SATFINITE.E4M3.F32.PACK_AB_MERGE_C R151, R35, R10, R151 ;  /* 0x0000000a2397723e */ /* 0x000fe20004807097 */
[----:B0-----:R-:W-:-:S05]  /*d310*/  FADD.FTZ R10, R140, R9 ;  /* 0x000000098c0a7221 */ /* 0x001fca0000010000 */
[----:B------:R-:W0:Y:S01]  /*d320*/  MUFU.EX2 R56, R56 ;  /* 0x0000003800387308 */ /* 0x000e220000000800 */
[----:B------:R-:W-:-:S01]  /*d330*/  FFMA.FTZ R49, R2, R93, -R46 ;  /* 0x0000005d02317223 */ /* 0x000fc2000001082e */
[----:B------:R-:W-:Y:S01]  /*d340*/  FFMA.FTZ R67, R2, R71, -R113 ;  /* 0x0000004702437223 */ /* 0x000fe20000010871 */
[----:B---3--:R-:W-:-:S05]  /*d350*/  FADD.FTZ R9, R59, R12 ;  /* 0x0000000c3b097221 */ /* 0x008fca0000010000 */
[----:B------:R-:W3:Y:S01]  /*d360*/  MUFU.EX2 R34, R34 ;  /* 0x0000002200227308 */ /* 0x000ee20000000800 */
[----:B----4-:R-:W-:-:S01]  /*d370*/  FADD.FTZ R10, R41, R10 ;  /* 0x0000000a290a7221 */ /* 0x010fc20000010000 */
[----:B------:R-:W-:-:S06]  /*d380*/  FFMA.FTZ R58, R2, R69, -R46 ;  /* 0x00000045023a7223 */ /* 0x000fcc000001082e */
[----:B------:R-:W4:Y:S01]  /*d390*/  MUFU.EX2 R142, R142 ;  /* 0x0000008e008e7308 */ /* 0x000f220000000800 */
[----:B-1----:R-:W-:-:S01]  /*d3a0*/  FADD.FTZ R12, R32, R9 ;  /* 0x00000009200c7221 */ /* 0x002fc20000010000 */
[----:B------:R-:W-:-:S06]  /*d3b0*/  FFMA.FTZ R38, R2, R105, -R113 ;  /* 0x0000006902267223 */ /* 0x000fcc0000010871 */
[----:B------:R-:W1:Y:S01]  /*d3c0*/  MUFU.EX2 R63, R63 ;  /* 0x0000003f003f7308 */ /* 0x000e620000000800 */
[----:B--2---:R-:W-:-:S01]  /*d3d0*/  FADD.FTZ R9, R45, R10 ;  /* 0x0000000a2d097221 */ /* 0x004fc20000010000 */
[----:B-----5:R-:W-:-:S06]  /*d3e0*/  F2FP.SATFINITE.E4M3.F32.PACK_AB_MERGE_C R141, R81, R32, RZ ;  /* 0x00000020518d723e */ /* 0x020fcc00048070ff */
[----:B------:R-:W2:Y:S01]  /*d3f0*/  MUFU.EX2 R3, R3 ;  /* 0x0000000300037308 */ /* 0x000ea20000000800 */
[----:B------:R-:W-:-:S01]  /*d400*/  FADD.FTZ R81, R81, R12 ;  /* 0x0000000c51517221 */ /* 0x000fc20000010000 */
[----:B------:R-:W-:-:S06]  /*d410*/  FFMA.FTZ R71, R2, R75, -R113 ;  /* 0x0000004b02477223 */ /* 0x000fcc0000010871 */
[----:B------:R-:W5:Y:S01]  /*d420*/  MUFU.EX2 R36, R36 ;  /* 0x0000002400247308 */ /* 0x000f620000000800 */
[----:B------:R-:W-:-:S01]  /*d430*/  FFMA.FTZ R125, R2, R125, -R46 ;  /* 0x0000007d027d7223 */ /* 0x000fc2000001082e */
[----:B0-----:R-:W-:-:S06]  /*d440*/  FADD.FTZ R9, R56, R9 ;  /* 0x0000000938097221 */ /* 0x001fcc0000010000 */
[----:B------:R-:W0:Y:S01]  /*d450*/  MUFU.EX2 R49, R49 ;  /* 0x0000003100317308 */ /* 0x000e220000000800 */
[----:B------:R-:W-:-:S01]  /*d460*/  FFMA.FTZ R40, R2, R107, -R113 ;  /* 0x0000006b02287223 */ /* 0x000fc20000010871 */
[----:B------:R-:W-:-:S06]  /*d470*/  FFMA.FTZ R75, R2, R79, -R113 ;  /* 0x0000004f024b7223 */ /* 0x000fcc0000010871 */
[----:B------:R-:W0:Y:S01]  /*d480*/  MUFU.EX2 R67, R67 ;  /* 0x0000004300437308 */ /* 0x000e220000000800 */
[----:B---3--:R-:W-:-:S01]  /*d490*/  FADD.FTZ R12, R34, R81 ;  /* 0x00000051220c7221 */ /* 0x008fc20000010000 */
[C-C-:B------:R-:W-:Y:S01]  /*d4a0*/  FFMA.FTZ R73, R2.reuse, R73, -R46.reuse ;  /* 0x0000004902497223 */ /* 0x140fe2000001082e */
[----:B------:R-:W-:-:S05]  /*d4b0*/  FFMA.FTZ R95, R2, R95, -R46 ;  /* 0x0000005f025f7223 */ /* 0x000fca000001082e */
[----:B------:R-:W3:Y:S01]  /*d4c0*/  MUFU.EX2 R58, R58 ;  /* 0x0000003a003a7308 */ /* 0x000ee20000000800 */
[----:B----4-:R-:W-:-:S01]  /*d4d0*/  FADD.FTZ R10, R142, R9 ;  /* 0x000000098e0a7221 */ /* 0x010fc20000010000 */
[----:B------:R-:W-:Y:S01]  /*d4e0*/  F2FP.SATFINITE.E4M3.F32.PACK_AB_MERGE_C R148, R11, R148, R39 ;  /* 0x000000940b94723e */ /* 0x000fe20004807027 */
[----:B------:R-:W-:-:S01]  /*d4f0*/  FFMA.FTZ R77, R2, R77, -R46 ;  /* 0x0000004d024d7223 */ /* 0x000fc2000001082e */
[----:B------:R-:W4:Y:S04]  /*d500*/  @P4 LDC R11, c[0x0][0x44c] ;  /* 0x00011300ff0b4b82 */ /* 0x000f280000000800 */
[----:B------:R-:W3:Y:S01]  /*d510*/  MUFU.EX2 R38, R38 ;  /* 0x0000002600267308 */ /* 0x000ee20000000800 */
[----:B-1----:R-:W-:-:S01]  /*d520*/  FADD.FTZ R9, R63, R12 ;  /* 0x0000000c3f097221 */ /* 0x002fc20000010000 */
[----:B--2---:R-:W-:-:S06]  /*d530*/  FADD.FTZ R10, R3, R10 ;  /* 0x0000000a030a7221 */ /* 0x004fcc0000010000 */
[----:B------:R-:W1:Y:S01]  /*d540*/  MUFU.EX2 R8, R125 ;  /* 0x0000007d00087308 */ /* 0x000e620000000800 */
[----:B------:R-:W-:Y:S01]  /*d550*/  F2FP.SATFINITE.E4M3.F32.PACK_AB_MERGE_C R145, R47, R24, RZ ;  /* 0x000000182f91723e */ /* 0x000fe200048070ff */
[----:B-----5:R-:W-:Y:S01]  /*d560*/  FADD.FTZ R12, R36, R9 ;  /* 0x00000009240c7221 */ /* 0x020fe20000010000 */
[----:B------:R-:W-:-:S01]  /*d570*/  FFMA.FTZ R42, R2, R109, -R113 ;  /* 0x0000006d022a7223 */ /* 0x000fc20000010871 */
[C-C-:B------:R-:W-:Y:S01]  /*d580*/  FFMA.FTZ R127, R2.reuse, R127, -R46.reuse ;  /* 0x0000007f027f7223 */ /* 0x140fe2000001082e */
[----:B------:R-:W-:-:S01]  /*d590*/  FFMA.FTZ R97, R2, R97, -R46 ;  /* 0x0000006102617223 */ /* 0x000fc2000001082e */
[C-C-:B------:R-:W-:Y:S01]  /*d5a0*/  FFMA.FTZ R129, R2.reuse, R129, -R46.reuse ;  /* 0x0000008102817223 */ /* 0x140fe2000001082e */
[----:B------:R-:W2:Y:S01]  /*d5b0*/  @P4 LDC R24, c[0x0][0x450] ;  /* 0x00011400ff184b82 */ /* 0x000ea20000000800 */
[----:B------:R-:W5:Y:S01]  /*d5c0*/  MUFU.EX2 R71, R71 ;  /* 0x0000004700477308 */ /* 0x000f620000000800 */
[----:B------:R-:W-:-:S01]  /*d5d0*/  FFMA.FTZ R46, R2, R85, -R46 ;  /* 0x00000055022e7223 */ /* 0x000fc2000001082e */
[----:B0-----:R-:W-:-:S06]  /*d5e0*/  FADD.FTZ R9, R49, R10 ;  /* 0x0000000a31097221 */ /* 0x001fcc0000010000 */
[----:B------:R-:W0:Y:S01]  /*d5f0*/  MUFU.EX2 R27, R73 ;  /* 0x00000049001b7308 */ /* 0x000e220000000800 */
[C---:B------:R-:W-:Y:S01]  /*d600*/  F2FP.SATFINITE.E4M3.F32.PACK_AB_MERGE_C R143, R67.reuse, R36, RZ ;  /* 0x00000024438f723e */ /* 0x040fe200048070ff */
[----:B------:R-:W-:-:S06]  /*d610*/  FADD.FTZ R67, R67, R12 ;  /* 0x0000000c43437221 */ /* 0x000fcc0000010000 */
[----:B------:R-:W-:Y:S01]  /*d620*/  MUFU.EX2 R40, R40 ;  /* 0x0000002800287308 */ /* 0x000fe20000000800 */
[----:B------:R-:W-:-:S07]  /*d630*/  FFMA.FTZ R79, R2, R83, -R113 ;  /* 0x00000053024f7223 */ /* 0x000fce0000010871 */
[----:B------:R-:W4:Y:S01]  /*d640*/  MUFU.EX2 R75, R75 ;  /* 0x0000004b004b7308 */ /* 0x000f220000000800 */
[----:B---3--:R-:W-:-:S07]  /*d650*/  FADD.FTZ R9, R58, R9 ;  /* 0x000000093a097221 */ /* 0x008fce0000010000 */
[----:B------:R-:W-:Y:S01]  /*d660*/  MUFU.EX2 R95, R95 ;  /* 0x0000005f005f7308 */ /* 0x000fe20000000800 */
[----:B------:R-:W-:-:S07]  /*d670*/  F2FP.SATFINITE.E4M3.F32.PACK_AB_MERGE_C R145, R43, R14, R145 ;  /* 0x0000000e2b91723e */ /* 0x000fce0004807091 */
[----:B------:R-:W3:Y:S01]  /*d680*/  MUFU.EX2 R4, R77 ;  /* 0x0000004d00047308 */ /* 0x000ee20000000800 */
[----:B------:R-:W-:Y:S01]  /*d690*/  F2FP.SATFINITE.E4M3.F32.PACK_AB_MERGE_C R49, R58, R49, RZ ;  /* 0x000000313a31723e */ /* 0x000fe200048070ff */
[C-C-:B------:R-:W-:Y:S01]  /*d6a0*/  FFMA.FTZ R44, R2.reuse, R111, -R113.reuse ;  /* 0x0000006f022c7223 */ /* 0x140fe20000010871 */
[----:B------:R-:W-:-:S01]  /*d6b0*/  FFMA.FTZ R83, R2, R87, -R113 ;  /* 0x0000005702537223 */ /* 0x000fc20000010871 */
[----:B------:R-:W-:Y:S01]  /*d6c0*/  FADD.FTZ R14, R38, R67 ;  /* 0x00000043260e7221 */ /* 0x000fe20000010000 */
[----:B-1----:R-:W-:-:S03]  /*d6d0*/  FADD.FTZ R12, R8, R9 ;  /* 0x00000009080c7221 */ /* 0x002fc60000010000 */
[----:B------:R-:W1:Y:S01]  /*d6e0*/  MUFU.EX2 R42, R42 ;  /* 0x0000002a002a7308 */ /* 0x000e620000000800 */
[----:B------:R-:W-:Y:S01]  /*d6f0*/  F2FP.SATFINITE.E4M3.F32.PACK_AB_MERGE_C R142, R3, R142, R49 ;  /* 0x0000008e038e723e */ /* 0x000fe20004807031 */
[----:B-----5:R-:W-:-:S06]  /*d700*/  FADD.FTZ R3, R71, R14 ;  /* 0x0000000e47037221 */ /* 0x020fcc0000010000 */
[----:B------:R-:W-:Y:S01]  /*d710*/  MUFU.EX2 R129, R129 ;  /* 0x0000008100817308 */ /* 0x000fe20000000800 */
[----:B0-----:R-:W-:-:S07]  /*d720*/  FADD.FTZ R12, R27, R12 ;  /* 0x0000000c1b0c7221 */ /* 0x001fce0000010000 */
[----:B------:R-:W0:Y:S01]  /*d730*/  MUFU.EX2 R46, R46 ;  /* 0x0000002e002e7308 */ /* 0x000e220000000800 */
[----:B----4-:R-:W-:-:S07]  /*d740*/  F2FP.SATFINITE.E4M3.F32.PACK_AB_MERGE_C R137, R75, R40, RZ ;  /* 0x000000284b89723e */ /* 0x010fce00048070ff */
[----:B------:R-:W4:Y:S01]  /*d750*/  MUFU.EX2 R127, R127 ;  /* 0x0000007f007f7308 */ /* 0x000f220000000800 */
[----:B------:R-:W-:-:S01]  /*d760*/  FADD.FTZ R40, R40, R3 ;  /* 0x0000000328287221 */ /* 0x000fc20000010000 */
[----:B---3--:R-:W-:-:S06]  /*d770*/  F2FP.SATFINITE.E4M3.F32.PACK_AB_MERGE_C R136, R4, R95, RZ ;  /* 0x0000005f0488723e */ /* 0x008fcc00048070ff */
[----:B------:R-:W3:Y:S01]  /*d780*/  MUFU.EX2 R79, R79 ;  /* 0x0000004f004f7308 */ /* 0x000ee20000000800 */
[----:B------:R-:W-:-:S07]  /*d790*/  FADD.FTZ R95, R95, R12 ;  /* 0x0000000c5f5f7221 */ /* 0x000fce0000010000 */
[----:B------:R-:W5:Y:S01]  /*d7a0*/  MUFU.EX2 R10, R97 ;  /* 0x00000061000a7308 */ /* 0x000f620000000800 */
[----:B------:R-:W-:-:S01]  /*d7b0*/  FADD.FTZ R75, R75, R40 ;  /* 0x000000284b4b7221 */ /* 0x000fc20000010000 */
[----:B------:R-:W-:-:S06]  /*d7c0*/  @P4 IMAD.HI.U32 R9, R94, R11, RZ ;  /* 0x0000000b5e094227 */ /* 0x000fcc00078e00ff */
[----:B------:R-:W-:Y:S08]  /*d7d0*/  MUFU.EX2 R44, R44 ;  /* 0x0000002c002c7308 */ /* 0x000ff00000000800 */
[----:B------:R-:W5:Y:S01]  /*d7e0*/  MUFU.EX2 R83, R83 ;  /* 0x0000005300537308 */ /* 0x000f620000000800 */
[----:B------:R-:W-:-:S01]  /*d7f0*/  FADD.FTZ R4, R4, R95 ;  /* 0x0000005f04047221 */ /* 0x000fc20000010000 */
[----:B------:R-:W-:Y:S01]  /*d800*/  F2FP.SATFINITE.E4M3.F32.PACK_AB_MERGE_C R136, R27, R8, R136 ;  /* 0x000000081b88723e */ /* 0x000fe20004807088 */
[----:B------:R-:W-:-:S02]  /*d810*/  IMAD.MOV.U32 R11, RZ, RZ, R94 ;  /* 0x000000ffff0b7224 */ /* 0x000fc400078e005e */
[----:B-1----:R-:W-:Y:S01]  /*d820*/  FADD.FTZ R8, R42, R75 ;  /* 0x0000004b2a087221 */ /* 0x002fe20000010000 */
[----:B0-----:R-:W-:Y:S01]  /*d830*/  F2FP.SATFINITE.E4M3.F32.PACK_AB_MERGE_C R138, R46, R129, RZ ;  /* 0x000000812e8a723e */ /* 0x001fe200048070ff */
[----:B----4-:R-:W-:Y:S01]  /*d840*/  FADD.FTZ R3, R127, R4 ;  /* 0x000000047f037221 */ /* 0x010fe20000010000 */
[----:B--2---:R-:W-:Y:S01]  /*d850*/  @P4 SHF.R.U32.HI R11, RZ, R24, R9 ;  /* 0x00000018ff0b4219 */ /* 0x004fe20000011609 */
[----:B---3--:R-:W-:Y:S01]  /*d860*/  FADD.FTZ R9, R79, R8 ;  /* 0x000000084f097221 */ /* 0x008fe20000010000 */
[C---:B-----5:R-:W-:Y:S01]  /*d870*/  F2FP.SATFINITE.E4M3.F32.PACK_AB_MERGE_C R138, R10.reuse, R127, R138 ;  /* 0x0000007f0a8a723e */ /* 0x060fe2000480708a */
[----:B------:R-:W-:Y:S01]  /*d880*/  FADD.FTZ R10, R10, R3 ;  /* 0x000000030a0a7221 */ /* 0x000fe20000010000 */
[----:B------:R-:W-:Y:S02]  /*d890*/  IADD3 R8, R11, R90, -R92 ;  /* 0x0000005a0b087210 */ /* 0x000fe40007ffe85c */
[----:B------:R-:W-:Y:S01]  /*d8a0*/  F2FP.SATFINITE.E4M3.F32.PACK_AB_MERGE_C R3, R83, R44, RZ ;  /* 0x0000002c5303723e */ /* 0x000fe200048070ff */
[----:B------:R-:W-:-:S01]  /*d8b0*/  FADD.FTZ R44, R44, R9 ;  /* 0x000000092c2c7221 */ /* 0x000fc20000010000 */
[----:B------:R-:W-:-:S04]  /*d8c0*/  SHF.R.S32.HI R9, RZ, 0x1f, R8 ;  /* 0x0000001fff097819 */ /* 0x000fc80000011408 */
[----:B------:R-:W-:-:S04]  /*d8d0*/  LEA.HI R9, R9, R8, RZ, 0x7 ;  /* 0x0000000809097211 */ /* 0x000fc800078f38ff */
[----:B------:R-:W-:-:S04]  /*d8e0*/  SHF.R.S32.HI R9, RZ, 0x7, R9 ;  /* 0x00000007ff097819 */ /* 0x000fc80000011409 */
[----:B------:R-:W-:Y:S01]  /*d8f0*/  VIMNMX R12, RZ, R9, !PT ;  /* 0x00000009ff0c7248 */ /* 0x000fe20007fe0100 */
[----:B------:R-:W-:-:S04]  /*d900*/  VIADD R14, R88, 0xfffffffe ;  /* 0xfffffffe580e7836 */ /* 0x000fc80000000000 */
[----:B------:R0:W-:Y:S01]  /*d910*/  STL [R1+0x2c], R12 ;  /* 0x00002c0c01007387 */ /* 0x0001e20000100800 */
[----:B------:R-:W-:Y:S01]  /*d920*/  ISETP.GE.AND P1, PT, R14, R12, PT ;  /* 0x0000000c0e00720c */ /* 0x000fe20003f26270 */
[----:B------:R-:W-:Y:S01]  /*d930*/  FADD.FTZ R129, R129, R10 ;  /* 0x0000000a81817221 */ /* 0x000fe20000010000 */
[----:B------:R-:W-:Y:S01]  /*d940*/  LOP3.LUT R23, R23, 0xffffffef, RZ, 0xc0, !PT ;  /* 0xffffffef17177812 */ /* 0x000fe200078ec0ff */
[----:B------:R-:W-:Y:S01]  /*d950*/  BSSY B0, `(.L_x_2268) ;  /* 0x00002a8000007945 */ /* 0x000fe20003800000 */
[----:B------:R-:W-:Y:S02]  /*d960*/  F2FP.SATFINITE.E4M3.F32.PACK_AB_MERGE_C R33, R52, R33, RZ ;  /* 0x000000213421723e */ /* 0x000fe400048070ff */
[----:B------:R-:W-:Y:S02]  /*d970*/  F2FP.SATFINITE.E4M3.F32.PACK_AB_MERGE_C R37, R54, R37, RZ ;  /* 0x000000253625723e */ /* 0x000fe400048070ff */
[----:B------:R-:W-:Y:S01]  /*d980*/  F2FP.SATFINITE.E4M3.F32.PACK_AB_MERGE_C R45, R56, R45, RZ ;  /* 0x0000002d382d723e */ /* 0x000fe200048070ff */
[----:B------:R-:W-:Y:S01]  /*d990*/  FADD.FTZ R4, R46, R129 ;  /* 0x000000812e047221 */ /* 0x000fe20000010000 */
[----:B------:R-:W-:Y:S01]  /*d9a0*/  F2FP.SATFINITE.E4M3.F32.PACK_AB_MERGE_C R139, R79, R42, R3 ;  /* 0x0000002a4f8b723e */ /* 0x000fe20004807003 */
[----:B------:R-:W-:Y:S01]  /*d9b0*/  FADD.FTZ R3, R83, R44 ;  /* 0x0000002c53037221 */ /* 0x000fe20000010000 */
[----:B------:R-:W-:-:S02]  /*d9c0*/  @P4 LOP3.LUT R23, R23, 0x10, RZ, 0xfc, !PT ;  /* 0x0000001017174812 */ /* 0x000fc400078efcff */
[----:B------:R-:W-:Y:S02]  /*d9d0*/  CS2R R134, SRZ ;  /* 0x0000000000867805 */ /* 0x000fe4000001ff00 */
[----:B------:R-:W-:Y:S02]  /*d9e0*/  F2FP.SATFINITE.E4M3.F32.PACK_AB_MERGE_C R150, R25, R150, R50 ;  /* 0x000000961996723e */ /* 0x000fe40004807032 */
[----:B------:R-:W-:Y:S02]  /*d9f0*/  CS2R R132, SRZ ;  /* 0x0000000000847805 */ /* 0x000fe4000001ff00 */
[----:B------:R-:W-:Y:S02]  /*da00*/  F2FP.SATFINITE.E4M3.F32.PACK_AB_MERGE_C R144, R13, R144, R33 ;  /* 0x000000900d90723e */ /* 0x000fe40004807021 */
[----:B------:R-:W-:Y:S02]  /*da10*/  CS2R R130, SRZ ;  /* 0x0000000000827805 */ /* 0x000fe4000001ff00 */
[----:B------:R-:W-:-:S02]  /*da20*/  F2FP.SATFINITE.E4M3.F32.PACK_AB_MERGE_C R146, R15, R146, R37 ;  /* 0x000000920f92723e */ /* 0x000fc40004807025 */
        /* <DEDUP_REMOVED lines=26> */
[----:B0-----:R-:W-:Y:S06]  /*dbd0*/  @!P1 BRA `(.L_x_2269) ;  /* 0x0000002400fc9947 */ /* 0x001fec0003800000 */
[----:B------:R-:W-:Y:S01]  /*dbe0*/  BSSY B1, `(.L_x_2269) ;  /* 0x000027e000017945 */ /* 0x000fe20003800000 */
[----:B------:R-:W-:Y:S01]  /*dbf0*/  IMAD.MOV.U32 R12, RZ, RZ, R0 ;  /* 0x000000ffff0c7224 */ /* 0x000fe200078e0000 */
[----:B------:R-:W-:Y:S01]  /*dc00*/  MOV R8, R22 ;  /* 0x0000001600087202 */ /* 0x000fe20000000f00 */
[----:B------:R-:W-:Y:S02]  /*dc10*/  IMAD.MOV.U32 R13, RZ, RZ, R5 ;  /* 0x000000ffff0d7224 */ /* 0x000fe400078e0005 */
[----:B------:R-:W-:Y:S02]  /*dc20*/  IMAD.MOV.U32 R9, RZ, RZ, R156 ;  /* 0x000000ffff097224 */ /* 0x000fe400078e009c */
[----:B------:R-:W-:-:S07]  /*dc30*/  IMAD.MOV.U32 R135, RZ, RZ, RZ ;  /* 0x000000ffff877224 */ /* 0x000fce00078e00ff */
.L_x_2282:
[----:B------:R-:W-:-:S04]  /*dc40*/  ISETP.NE.AND P1, PT, R8, 0x1, PT ;  /* 0x000000010800780c */ /* 0x000fc80003f25270 */
[----:B------:R-:W-:-:S04]  /*dc50*/  SEL R156, RZ, 0x1, P1 ;  /* 0x00000001ff9c7807 */ /* 0x000fc80000800000 */
[----:B------:R-:W-:Y:S01]  /*dc60*/  LOP3.LUT R156, R9, R156, RZ, 0x3c, !PT ;  /* 0x0000009c099c7212 */ /* 0x000fe200078e3cff */
[----:B------:R-:W-:Y:S06]  /*dc70*/  @!P0 BRA `(.L_x_2270) ;  /* 0x0000000000048947 */ /* 0x000fec0003800000 */
[----:B------:R-:W-:Y:S01]  /*dc80*/  BPT.TRAP 0x1 ;  /* 0x000000040000795c */ /* 0x000fe20000300000 */
.L_x_2270:
[----:B------:R-:W-:Y:S01]  /*dc90*/  VIADD R22, R8, 0x1 ;  /* 0x0000000108167836 */ /* 0x000fe20000000000 */
[----:B------:R-:W-:-:S04]  /*dca0*/  SHF.L.U32 R5, R156, 0x1f, RZ ;  /* 0x0000001f9c057819 */ /* 0x000fc800000006ff */
[----:B------:R-:W-:-:S04]  /*dcb0*/  ISETP.NE.AND P1, PT, R22, 0x2, PT ;  /* 0x000000021600780c */ /* 0x000fc80003f25270 */
[----:B------:R-:W-:-:S05]  /*dcc0*/  SEL R22, R22, RZ, P1 ;  /* 0x000000ff16167207 */ /* 0x000fca0000800000 */
[----:B------:R-:W-:-:S04]  /*dcd0*/  IMAD R0, R22, 0x8, R18 ;  /* 0x0000000816007824 */ /* 0x000fc800078e0212 */
[----:B------:R0:W1:Y:S01]  /*dce0*/  SYNCS.PHASECHK.TRANS64.TRYWAIT P1, [R0+URZ+0x19c30], R5 ;  /* 0x019c3005000075a7 */ /* 0x000062000802017f */
[----:B------:R-:W-:Y:S05]  /*dcf0*/  @!P0 BRA `(.L_x_2271) ;  /* 0x0000000000048947 */ /* 0x000fea0003800000 */
[----:B------:R-:W-:Y:S01]  /*dd00*/  BPT.TRAP 0x1 ;  /* 0x000000040000795c */ /* 0x000fe20000300000 */
.L_x_2271:
[----:B------:R-:W-:Y:S01]  /*dd10*/  BSSY B2, `(.L_x_2272) ;  /* 0x0000006000027945 */ /* 0x000fe20003800000 */
[----:B------:R-:W-:Y:S02]  /*dd20*/  IMAD R24, R22, 0x300, R155 ;  /* 0x0000030016187824 */ /* 0x000fe400078e029b */
[----:B------:R-:W-:Y:S01]  /*dd30*/  IMAD.MOV.U32 R25, RZ, RZ, -0x3ffffff0 ;  /* 0xc0000010ff197424 */ /* 0x000fe200078e00ff */
[----:B-1----:R-:W-:Y:S06]  /*dd40*/  @P1 BRA `(.L_x_2273) ;  /* 0x0000000000081947 */ /* 0x002fec0003800000 */
[----:B------:R-:W1:Y:S02]  /*dd50*/  SYNCS.PHASECHK.TRANS64.TRYWAIT P1, [R0+URZ+0x19c30], R5 ;  /* 0x019c3005000075a7 */ /* 0x000e64000802017f */
[----:B-1----:R-:W-:Y:S05]  /*dd60*/  @!P1 BRA `(.L_x_2274) ;  /* 0x000000ec00309947 */ /* 0x002fea0003800000 */
.L_x_2273:
[----:B------:R-:W-:Y:S05]  /*dd70*/  BSYNC B2 ;  /* 0x0000000000027941 */ /* 0x000fea0003800000 */
.L_x_2272:
[C---:B------:R-:W-:Y:S01]  /*dd80*/  R2UR UR6, R24.reuse ;  /* 0x00000000180672ca */ /* 0x040fe200000e0000 */
[C---:B------:R-:W-:Y:S01]  /*dd90*/  VIADD R10, R24.reuse, 0x100 ;  /* 0x00000100180a7836 */ /* 0x040fe20000000000 */
[----:B------:R-:W-:Y:S01]  /*dda0*/  R2UR UR7, R25 ;  /* 0x00000000190772ca */ /* 0x000fe200000e0000 */
[----:B------:R-:W-:Y:S01]  /*ddb0*/  VIADD R24, R24, 0x200 ;  /* 0x0000020018187836 */ /* 0x000fe20000000000 */
[----:B------:R-:W-:Y:S01]  /*ddc0*/  R2UR UR4, R6 ;  /* 0x00000000060472ca */ /* 0x000fe200000e0000 */
[----:B------:R-:W-:Y:S01]  /*ddd0*/  IMAD.MOV.U32 R25, RZ, RZ, -0x3ffffff0 ;  /* 0xc0000010ff197424 */ /* 0x000fe200078e00ff */
[----:B------:R-:W-:Y:S01]  /*dde0*/  R2UR UR5, R7 ;  /* 0x00000000070572ca */ /* 0x000fe200000e0000 */
[----:B------:R-:W-:Y:S01]  /*ddf0*/  IMAD.MOV.U32 R11, RZ, RZ, -0x3ffffff0 ;  /* 0xc0000010ff0b7424 */ /* 0x000fe200078e00ff */
[----:B------:R-:W-:Y:S02]  /*de00*/  R2UR UR14, R24 ;  /* 0x00000000180e72ca */ /* 0x000fe400000e0000 */
[----:B------:R-:W-:-:S02]  /*de10*/  R2UR UR15, R25 ;  /* 0x00000000190f72ca */ /* 0x000fc400000e0000 */
[----:B------:R-:W-:Y:S01]  /*de20*/  WARPGROUP.ARRIVE ;  /* 0x00000000000079c5 */ /* 0x000fe20000000000 */
[----:B------:R-:W-:Y:S02]  /*de30*/  R2UR UR10, R10 ;  /* 0x000000000a0a72ca */ /* 0x000fe400000e0000 */
[----:B------:R-:W-:Y:S02]  /*de40*/  R2UR UR11, R11 ;  /* 0x000000000b0b72ca */ /* 0x000fe400000e0000 */
[----:B------:R-:W-:Y:S02]  /*de50*/  R2UR UR8, R152 ;  /* 0x00000000980872ca */ /* 0x000fe400000e0000 */
[----:B------:R-:W-:Y:S01]  /*de60*/  QGMMA.64x128x32.F32.E4M3.E4M3 R24, gdesc[UR4], RZ, !UPT, gsb0 ;  /* 0x01e00000041879f3 */ /* 0x000fe2000c0008ff */
[----:B------:R-:W-:Y:S02]  /*de70*/  R2UR UR9, R153 ;  /* 0x00000000990972ca */ /* 0x000fe400000e0000 */
        /* <DEDUP_REMOVED lines=11> */
.L_x_2275:
[----:B01----:R-:W-:Y:S01]  /*df30*/  SHF.L.U32 R5, R9, 0x1f, RZ ;  /* 0x0000001f09057819 */ /* 0x003fe200000006ff */
[----:B------:R-:W-:-:S04]  /*df40*/  IMAD R15, R8, 0x8, R18 ;  /* 0x00000008080f7824 */ /* 0x000fc800078e0212 */
[----:B------:R0:W1:Y:S01]  /*df50*/  SYNCS.PHASECHK.TRANS64.TRYWAIT P1, [R15+URZ+0x19c50], R5 ;  /* 0x019c50050f0075a7 */ /* 0x000062000802017f */
[----:B------:R-:W-:Y:S05]  /*df60*/  @!P0 BRA `(.L_x_2276) ;  /* 0x0000000000048947 */ /* 0x000fea0003800000 */
[----:B------:R-:W-:Y:S01]  /*df70*/  BPT.TRAP 0x1 ;  /* 0x000000040000795c */ /* 0x000fe20000300000 */
.L_x_2276:
[----:B------:R-:W-:Y:S04]  /*df80*/  BSSY B2, `(.L_x_2277) ;  /* 0x0000004000027945 */ /* 0x000fe80003800000 */
[----:B-1----:R-:W-:Y:S05]  /*df90*/  @P1 BRA `(.L_x_2278) ;  /* 0x0000000000081947 */ /* 0x002fea0003800000 */
[----:B------:R-:W1:Y:S02]  /*dfa0*/  SYNCS.PHASECHK.TRANS64.TRYWAIT P1, [R15+URZ+0x19c50], R5 ;  /* 0x019c50050f0075a7 */ /* 0x000e64000802017f */
[----:B-1----:R-:W-:Y:S05]  /*dfb0*/  @!P1 BRA `(.L_x_2279) ;  /* 0x000000e800b09947 */ /* 0x002fea0003800000 */
.L_x_2278:
[----:B------:R-:W-:Y:S05]  /*dfc0*/  BSYNC B2 ;  /* 0x0000000000027941 */ /* 0x000fea0003800000 */
.L_x_2277:
        /* <DEDUP_REMOVED lines=34> */
.L_x_2280:
[----:B------:R-:W2:Y:S01]  /*e1f0*/  LDL R136, [R1+0x10] ;  /* 0x0000100001887983 */ /* 0x000ea20000100800 */
[----:B------:R-:W0:Y:S03]  /*e200*/  LDC R5, c[0x0][0x448] ;  /* 0x00011200ff057b82 */ /* 0x000e260000000800 */
[----:B------:R-:W3:Y:S04]  /*e210*/  LDL R138, [R1+0x30] ;  /* 0x00003000018a7983 */ /* 0x000ee80000100800 */
[----:B------:R-:W3:Y:S04]  /*e220*/  LDL R137, [R1+0x44] ;  /* 0x0000440001897983 */ /* 0x000ee80000100800 */
[----:B------:R-:W4:Y:S04]  /*e230*/  LDL R11, [R1+0x40] ;  /* 0x00004000010b7983 */ /* 0x000f280000100800 */
[----:B------:R-:W5:Y:S04]  /*e240*/  LDL R10, [R1+0x38] ;  /* 0x00003800010a7983 */ /* 0x000f680000100800 */
[----:B------:R-:W5:Y:S01]  /*e250*/  LDL R9, [R1+0x34] ;  /* 0x0000340001097983 */ /* 0x000f620000100800 */
[----:B0-----:R-:W-:Y:S01]  /*e260*/  ISETP.NE.AND P1, PT, R5, 0x1, PT ;  /* 0x000000010500780c */ /* 0x001fe20003f25270 */
[----:B------:R-:W-:-:S12]  /*e270*/  VIADD R0, R0, 0x19c40 ;  /* 0x00019c4000007836 */ /* 0x000fd80000000000 */
[----:B------:R-:W0:Y:S08]  /*e280*/  @P1 LDC R8, c[0x0][0x44c] ;  /* 0x00011300ff081b82 */ /* 0x000e300000000800 */
[----:B------:R-:W1:Y:S01]  /*e290*/  @P1 LDC R5, c[0x0][0x450] ;  /* 0x00011400ff051b82 */ /* 0x000e620000000800 */
[----:B------:R-:W-:-:S04]  /*e2a0*/  LOP3.LUT R23, R23, 0xffffffdf, RZ, 0xc0, !PT ;  /* 0xffffffdf17177812 */ /* 0x000fc800078ec0ff */
[----:B------:R-:W-:Y:S02]  /*e2b0*/  @P0 LOP3.LUT R23, R23, 0x20, RZ, 0xfc, !PT ;  /* 0x0000002017170812 */ /* 0x000fe400078efcff */
[----:B--2---:R-:W-:-:S04]  /*e2c0*/  PRMT R0, R136, 0x654, R0 ;  /* 0x0000065488007816 */ /* 0x004fc80000000000 */
[----:B------:R3:W-:Y:S02]  /*e2d0*/  SYNCS.ARRIVE.TRANS64.RED.A1T0 RZ, [R0+URZ], RZ ;  /* 0x000000ff00ff79a7 */ /* 0x0007e4000810043f */
[----:B---3--:R-:W-:-:S04]  /*e2e0*/  IMAD.IADD R0, R137, 0x1, R138 ;  /* 0x0000000189007824 */ /* 0x008fc800078e028a */
[----:B0-----:R-:W-:-:S05]  /*e2f0*/  @P1 IMAD.HI.U32 R8, R0, R8, RZ ;  /* 0x0000000800081227 */ /* 0x001fca00078e00ff */
[----:B-1----:R-:W-:-:S05]  /*e300*/  @P1 SHF.R.U32.HI R0, RZ, R5, R8 ;  /* 0x00000005ff001219 */ /* 0x002fca0000011608 */
[----:B------:R-:W0:Y:S01]  /*e310*/  SHFL.IDX PT, R5, R0, RZ, 0x1c1f ;  /* 0x001c1fff00057589 */ /* 0x000e2200000e0000 */
[----:B------:R-:W-:-:S04]  /*e320*/  IMAD.MOV.U32 R8, RZ, RZ, -0x80 ;  /* 0xffffff80ff087424 */ /* 0x000fc800078e00ff */
[----:B------:R-:W-:-:S04]  /*e330*/  IMAD R8, R14, R8, 0x1 ;  /* 0x000000010e087424 */ /* 0x000fc800078e0208 */
[----:B----4-:R-:W-:-:S05]  /*e340*/  IMAD R8, R11, -0x2, R8 ;  /* 0xfffffffe0b087824 */ /* 0x010fca00078e0208 */
[----:B-----5:R-:W-:-:S05]  /*e350*/  IADD3 R8, -R9, R8, R10 ;  /* 0x0000000809087210 */ /* 0x020fca0007ffe10a */
[----:B0-----:R-:W-:-:S05]  /*e360*/  IMAD.IADD R5, R8, 0x1, R5 ;  /* 0x0000000108057824 */ /* 0x001fca00078e0205 */
[C---:B------:R-:W-:Y:S02]  /*e370*/  ISETP.GT.AND P5, PT, R5.reuse, RZ, PT ;  /* 0x000000ff0500720c */ /* 0x040fe40003fa4270 */
[----:B------:R-:W-:Y:S02]  /*e380*/  ISETP.GT.AND P4, PT, R5, 0x1, PT ;  /* 0x000000010500780c */ /* 0x000fe40003f84270 */
[----:B------:R-:W-:Y:S02]  /*e390*/  FSEL R24, R24, -INF , P5 ;  /* 0xff80000018187808 */ /* 0x000fe40002800000 */
[----:B------:R-:W-:Y:S02]  /*e3a0*/  FSEL R25, R25, -INF , P4 ;  /* 0xff80000019197808 */ /* 0x000fe40002000000 */
[C---:B------:R-:W-:Y:S02]  /*e3b0*/  ISETP.GT.AND P3, PT, R5.reuse, 0x8, PT ;  /* 0x000000080500780c */ /* 0x040fe40003f64270 */
[----:B------:R-:W-:-:S02]  /*e3c0*/  ISETP.GT.AND P2, PT, R5, 0x9, PT ;  /* 0x000000090500780c */ /* 0x000fc40003f44270 */
[C---:B------:R-:W-:Y:S02]  /*e3d0*/  ISETP.GT.AND P1, PT, R5.reuse, 0x10, PT ;  /* 0x000000100500780c */ /* 0x040fe40003f24270 */
[C---:B------:R-:W-:Y:S02]  /*e3e0*/  ISETP.GT.AND P5, PT, R5.reuse, 0x11, PT ;  /* 0x000000110500780c */ /* 0x040fe40003fa4270 */
[----:B------:R-:W-:Y:S02]  /*e3f0*/  ISETP.GT.AND P4, PT, R5, 0x18, PT ;  /* 0x000000180500780c */ /* 0x000fe40003f84270 */
[----:B------:R-:W-:Y:S02]  /*e400*/  FSEL R28, R28, -INF , P3 ;  /* 0xff8000001c1c7808 */ /* 0x000fe40001800000 */
[----:B------:R-:W-:Y:S02]  /*e410*/  FSEL R29, R29, -INF , P2 ;  /* 0xff8000001d1d7808 */ /* 0x000fe40001000000 */
[----:B------:R-:W-:-:S02]  /*e420*/  FSEL R32, R32, -INF , P1 ;  /* 0xff80000020207808 */ /* 0x000fc40000800000 */
[----:B------:R-:W-:Y:S02]  /*e430*/  FSEL R33, R33, -INF , P5 ;  /* 0xff80000021217808 */ /* 0x000fe40002800000 */
[----:B------:R-:W-:Y:S02]  /*e440*/  FSEL R36, R36, -INF , P4 ;  /* 0xff80000024247808 */ /* 0x000fe40002000000 */
[C---:B------:R-:W-:Y:S02]  /*e450*/  ISETP.GT.AND P3, PT, R5.reuse, 0x19, PT ;  /* 0x000000190500780c */ /* 0x040fe40003f64270 */
[C---:B------:R-:W-:Y:S02]  /*e460*/  ISETP.GT.AND P2, PT, R5.reuse, 0x20, PT ;  /* 0x000000200500780c */ /* 0x040fe40003f44270 */
[C---:B------:R-:W-:Y:S02]  /*e470*/  ISETP.GT.AND P1, PT, R5.reuse, 0x21, PT ;  /* 0x000000210500780c */ /* 0x040fe40003f24270 */
[----:B------:R-:W-:-:S02]  /*e480*/  ISETP.GT.AND P5, PT, R5, 0x28, PT ;  /* 0x000000280500780c */ /* 0x000fc40003fa4270 */
[----:B------:R-:W-:Y:S02]  /*e490*/  ISETP.GT.AND P4, PT, R5, 0x29, PT ;  /* 0x000000290500780c */ /* 0x000fe40003f84270 */
[----:B------:R-:W-:Y:S02]  /*e4a0*/  FSEL R37, R37, -INF , P3 ;  /* 0xff80000025257808 */ /* 0x000fe40001800000 */
[----:B------:R-:W-:Y:S02]  /*e4b0*/  FSEL R40, R40, -INF , P2 ;  /* 0xff80000028287808 */ /* 0x000fe40001000000 */
[----:B------:R-:W-:Y:S02]  /*e4c0*/  FSEL R41, R41, -INF , P1 ;  /* 0xff80000029297808 */ /* 0x000fe40000800000 */
[----:B------:R-:W-:Y:S02]  /*e4d0*/  FSEL R44, R44, -INF , P5 ;  /* 0xff8000002c2c7808 */ /* 0x000fe40002800000 */
[----:B------:R-:W-:-:S02]  /*e4e0*/  FSEL R45, R45, -INF , P4 ;  /* 0xff8000002d2d7808 */ /* 0x000fc40002000000 */
[C---:B------:R-:W-:Y:S02]  /*e4f0*/  ISETP.GT.AND P3, PT, R5.reuse, 0x30, PT ;  /* 0x000000300500780c */ /* 0x040fe40003f64270 */
[C---:B------:R-:W-:Y:S02]  /*e500*/  ISETP.GT.AND P2, PT, R5.reuse, 0x31, PT ;  /* 0x000000310500780c */ /* 0x040fe40003f44270 */
[C---:B------:R-:W-:Y:S02]  /*e510*/  ISETP.GT.AND P1, PT, R5.reuse, 0x38, PT ;  /* 0x000000380500780c */ /* 0x040fe40003f24270 */
[C---:B------:R-:W-:Y:S02]  /*e520*/  ISETP.GT.AND P5, PT, R5.reuse, 0x39, PT ;  /* 0x000000390500780c */ /* 0x040fe40003fa4270 */
[----:B------:R-:W-:Y:S02]  /*e530*/  ISETP.GT.AND P4, PT, R5, 0x40, PT ;  /* 0x000000400500780c */ /* 0x000fe40003f84270 */
[----:B------:R-:W-:-:S02]  /*e540*/  FSEL R48, R48, -INF , P3 ;  /* 0xff80000030307808 */ /* 0x000fc40001800000 */
[----:B------:R-:W-:Y:S02]  /*e550*/  FSEL R49, R49, -INF , P2 ;  /* 0xff80000031317808 */ /* 0x000fe40001000000 */
[----:B------:R-:W-:Y:S02]  /*e560*/  FSEL R52, R52, -INF , P1 ;  /* 0xff80000034347808 */ /* 0x000fe40000800000 */
        /* <DEDUP_REMOVED lines=52> */
[----:B------:R-:W-:Y:S01]  /*e8b0*/  FMNMX.FTZ R5, R73, R5, !PT ;  /* 0x0000000549057209 */ /* 0x000fe20007810000 */
[----:B------:R-:W0:Y:S01]  /*e8c0*/  SHFL.IDX PT, R0, R0, 0x1, 0x1c1f ;  /* 0x003c1f0000007f89 */ /* 0x000e2200000e0000 */
[----:B------:R-:W-:Y:S02]  /*e8d0*/  FSEL R77, R77, -INF , P3 ;  /* 0xff8000004d4d7808 */ /* 0x000fe40001800000 */
[----:B------:R-:W-:Y:S02]  /*e8e0*/  FMNMX.FTZ R5, R76, R5, !PT ;  /* 0x000000054c057209 */ /* 0x000fe40007810000 */
[----:B------:R-:W-:Y:S02]  /*e8f0*/  FSEL R80, R80, -INF , P2 ;  /* 0xff80000050507808 */ /* 0x000fe40001000000 */
[----:B------:R-:W-:Y:S02]  /*e900*/  FMNMX.FTZ R5, R77, R5, !PT ;  /* 0x000000054d057209 */ /* 0x000fe40007810000 */
[----:B------:R-:W-:-:S02]  /*e910*/  FSEL R81, R81, -INF , P1 ;  /* 0xff80000051517808 */ /* 0x000fc40000800000 */
[----:B------:R-:W-:Y:S02]  /*e920*/  FMNMX.FTZ R5, R80, R5, !PT ;  /* 0x0000000550057209 */ /* 0x000fe40007810000 */
[----:B------:R-:W-:Y:S02]  /*e930*/  FSEL R84, R84, -INF , P5 ;  /* 0xff80000054547808 */ /* 0x000fe40002800000 */
[----:B------:R-:W-:Y:S02]  /*e940*/  FMNMX.FTZ R5, R81, R5, !PT ;  /* 0x0000000551057209 */ /* 0x000fe40007810000 */
[----:B------:R-:W-:Y:S02]  /*e950*/  FSEL R85, R85, -INF , P4 ;  /* 0xff80000055557808 */ /* 0x000fe40002000000 */
[----:B------:R-:W-:-:S04]  /*e960*/  FMNMX.FTZ R5, R84, R5, !PT ;  /* 0x0000000554057209 */ /* 0x000fc80007810000 */
[----:B------:R-:W-:Y:S01]  /*e970*/  FMNMX.FTZ R5, R85, R5, !PT ;  /* 0x0000000555057209 */ /* 0x000fe20007810000 */
[----:B0-----:R-:W-:-:S04]  /*e980*/  IMAD.IADD R0, R8, 0x1, R0 ;  /* 0x0000000108007824 */ /* 0x001fc800078e0200 */
[----:B------:R-:W0:Y:S01]  /*e990*/  SHFL.BFLY PT, R8, R5, 0x2, 0x1f ;  /* 0x0c401f0005087f89 */ /* 0x000e2200000e0000 */
[----:B------:R-:W-:-:S04]  /*e9a0*/  ISETP.GT.AND P1, PT, R0, 0x8, PT ;  /* 0x000000080000780c */ /* 0x000fc80003f24270 */
[----:B------:R-:W-:Y:S02]  /*e9b0*/  FSEL R30, R30, -INF , P1 ;  /* 0xff8000001e1e7808 */ /* 0x000fe40000800000 */
[----:B------:R-:W-:-:S04]  /*e9c0*/  ISETP.GT.AND P1, PT, R0, 0x19, PT ;  /* 0x000000190000780c */ /* 0x000fc80003f24270 */
[----:B------:R-:W-:Y:S02]  /*e9d0*/  FSEL R39, R39, -INF , P1 ;  /* 0xff80000027277808 */ /* 0x000fe40000800000 */
[----:B------:R-:W-:Y:S02]  /*e9e0*/  ISETP.GT.AND P1, PT, R0, 0x30, PT ;  /* 0x000000300000780c */ /* 0x000fe40003f24270 */
[----:B0-----:R-:W-:-:S05]  /*e9f0*/  FMNMX.FTZ R5, R5, R8, !PT ;  /* 0x0000000805057209 */ /* 0x001fca0007810000 */
[----:B------:R-:W0:Y:S01]  /*ea00*/  SHFL.BFLY PT, R8, R5, 0x1, 0x1f ;  /* 0x0c201f0005087f89 */ /* 0x000e2200000e0000 */
[C---:B------:R-:W-:Y:S02]  /*ea10*/  ISETP.GT.AND P3, PT, R0.reuse, RZ, PT ;  /* 0x000000ff0000720c */ /* 0x040fe40003f64270 */
[----:B------:R-:W-:Y:S02]  /*ea20*/  ISETP.GT.AND P2, PT, R0, 0x1, PT ;  /* 0x000000010000780c */ /* 0x000fe40003f44270 */
[----:B------:R-:W-:Y:S02]  /*ea30*/  FSEL R50, R50, -INF , P1 ;  /* 0xff80000032327808 */ /* 0x000fe40000800000 */
[C---:B------:R-:W-:Y:S02]  /*ea40*/  ISETP.GT.AND P1, PT, R0.reuse, 0x41, PT ;  /* 0x000000410000780c */ /* 0x040fe40003f24270 */
[----:B------:R-:W-:Y:S02]  /*ea50*/  ISETP.GT.AND P0, PT, R0, 0x61, PT ;  /* 0x000000610000780c */ /* 0x000fe40003f04270 */
[----:B------:R-:W-:-:S02]  /*ea60*/  FSEL R26, R26, -INF , P3 ;  /* 0xff8000001a1a7808 */ /* 0x000fc40001800000 */
[----:B------:R-:W-:Y:S02]  /*ea70*/  FSEL R27, R27, -INF , P2 ;  /* 0xff8000001b1b7808 */ /* 0x000fe40001000000 */
[C---:B------:R-:W-:Y:S02]  /*ea80*/  ISETP.GT.AND P5, PT, R0.reuse, 0x9, PT ;  /* 0x000000090000780c */ /* 0x040fe40003fa4270 */
[C---:B------:R-:W-:Y:S02]  /*ea90*/  ISETP.GT.AND P4, PT, R0.reuse, 0x10, PT ;  /* 0x000000100000780c */ /* 0x040fe40003f84270 */
[C---:B------:R-:W-:Y:S02]  /*eaa0*/  ISETP.GT.AND P3, PT, R0.reuse, 0x11, PT ;  /* 0x000000110000780c */ /* 0x040fe40003f64270 */
[----:B------:R-:W-:Y:S02]  /*eab0*/  ISETP.GT.AND P2, PT, R0, 0x18, PT ;  /* 0x000000180000780c */ /* 0x000fe40003f44270 */
[----:B------:R-:W-:-:S02]  /*eac0*/  FSEL R59, R59, -INF , P1 ;  /* 0xff8000003b3b7808 */ /* 0x000fc40000800000 */
[----:B------:R-:W-:Y:S02]  /*ead0*/  ISETP.GT.AND P1, PT, R0, 0x58, PT ;  /* 0x000000580000780c */ /* 0x000fe40003f24270 */
[----:B------:R-:W-:Y:S02]  /*eae0*/  FSEL R31, R31, -INF , P5 ;  /* 0xff8000001f1f7808 */ /* 0x000fe40002800000 */
[----:B------:R-:W-:Y:S02]  /*eaf0*/  FSEL R34, R34, -INF , P4 ;  /* 0xff80000022227808 */ /* 0x000fe40002000000 */
[----:B------:R-:W-:Y:S02]  /*eb00*/  FSEL R35, R35, -INF , P3 ;  /* 0xff80000023237808 */ /* 0x000fe40001800000 */
[----:B------:R-:W-:Y:S02]  /*eb10*/  FSEL R38, R38, -INF , P2 ;  /* 0xff80000026267808 */ /* 0x000fe40001000000 */
[----:B------:R-:W-:-:S02]  /*eb20*/  ISETP.GT.AND P5, PT, R0, 0x20, PT ;  /* 0x000000200000780c */ /* 0x000fc40003fa4270 */
[C---:B------:R-:W-:Y:S02]  /*eb30*/  ISETP.GT.AND P4, PT, R0.reuse, 0x21, PT ;  /* 0x000000210000780c */ /* 0x040fe40003f84270 */
[C---:B------:R-:W-:Y:S02]  /*eb40*/  ISETP.GT.AND P3, PT, R0.reuse, 0x28, PT ;  /* 0x000000280000780c */ /* 0x040fe40003f64270 */
[----:B------:R-:W-:Y:S02]  /*eb50*/  ISETP.GT.AND P2, PT, R0, 0x29, PT ;  /* 0x000000290000780c */ /* 0x000fe40003f44270 */
[----:B------:R-:W-:Y:S02]  /*eb60*/  FSEL R70, R70, -INF , P1 ;  /* 0xff80000046467808 */ /* 0x000fe40000800000 */
[----:B------:R-:W-:Y:S02]  /*eb70*/  ISETP.GT.AND P1, PT, R0, 0x69, PT ;  /* 0x000000690000780c */ /* 0x000fe40003f24270 */
[----:B------:R-:W-:-:S02]  /*eb80*/  LOP3.LUT R23, R23, 0xffffffbf, RZ, 0xc0, !PT ;  /* 0xffffffbf17177812 */ /* 0x000fc400078ec0ff */
[----:B------:R-:W-:Y:S02]  /*eb90*/  FSEL R42, R42, -INF , P5 ;  /* 0xff8000002a2a7808 */ /* 0x000fe40002800000 */
[----:B------:R-:W-:Y:S02]  /*eba0*/  FSEL R43, R43, -INF , P4 ;  /* 0xff8000002b2b7808 */ /* 0x000fe40002000000 */
[----:B------:R-:W-:Y:S02]  /*ebb0*/  FSEL R46, R46, -INF , P3 ;  /* 0xff8000002e2e7808 */ /* 0x000fe40001800000 */
[----:B------:R-:W-:Y:S02]  /*ebc0*/  FSEL R47, R47, -INF , P2 ;  /* 0xff8000002f2f7808 */ /* 0x000fe40001000000 */
[----:B0-----:R-:W-:Y:S02]  /*ebd0*/  FMNMX.FTZ R5, R5, R8, !PT ;  /* 0x0000000805057209 */ /* 0x001fe40007810000 */
[----:B------:R-:W-:-:S02]  /*ebe0*/  ISETP.GT.AND P5, PT, R0, 0x31, PT ;  /* 0x000000310000780c */ /* 0x000fc40003fa4270 */
[C---:B------:R-:W-:Y:S02]  /*ebf0*/  ISETP.GT.AND P4, PT, R0.reuse, 0x38, PT ;  /* 0x000000380000780c */ /* 0x040fe40003f84270 */
[C---:B------:R-:W-:Y:S02]  /*ec00*/  ISETP.GT.AND P3, PT, R0.reuse, 0x39, PT ;  /* 0x000000390000780c */ /* 0x040fe40003f64270 */
[----:B------:R-:W-:Y:S02]  /*ec10*/  ISETP.GT.AND P2, PT, R0, 0x40, PT ;  /* 0x000000400000780c */ /* 0x000fe40003f44270 */
[----:B------:R-:W-:Y:S01]  /*ec20*/  @P0 LOP3.LUT R23, R23, 0x40, RZ, 0xfc, !PT ;  /* 0x0000004017170812 */ /* 0x000fe200078efcff */
[----:B------:R-:W-:-:S01]  /*ec30*/  FFMA.FTZ R9, R2, R5, -8 ;  /* 0xc100000002097423 */ /* 0x000fc20000010005 */
        /* <DEDUP_REMOVED lines=8> */
[----:B------:R-:W-:Y:S02]  /*ecc0*/  LOP3.LUT R23, R23, 0xffffff7f, RZ, 0xc0, !PT ;  /* 0xffffff7f17177812 */ /* 0x000fe400078ec0ff */
[----:B------:R-:W-:Y:S02]  /*ecd0*/  FSETP.NEU.FTZ.AND P6, PT, R5, -INF , PT ;  /* 0xff8000000500780b */ /* 0x000fe40003fdd000 */
[----:B------:R-:W-:Y:S02]  /*ece0*/  FSEL R62, R62, -INF , P5 ;  /* 0xff8000003e3e7808 */ /* 0x000fe40002800000 */
[----:B------:R-:W-:Y:S02]  /*ecf0*/  FSEL R63, R63, -INF , P4 ;  /* 0xff8000003f3f7808 */ /* 0x000fe40002000000 */
[----:B------:R-:W-:Y:S02]  /*ed00*/  FSEL R66, R66, -INF , P3 ;  /* 0xff80000042427808 */ /* 0x000fe40001800000 */
[----:B------:R-:W-:-:S02]  /*ed10*/  FSEL R67, R67, -INF , P2 ;  /* 0xff80000043437808 */ /* 0x000fc40001000000 */
[----:B------:R-:W-:Y:S02]  /*ed20*/  @P1 LOP3.LUT R23, R23, 0x80, RZ, 0xfc, !PT ;  /* 0x0000008017171812 */ /* 0x000fe400078efcff */
[----:B------:R-:W-:Y:S02]  /*ed30*/  FSEL R8, R5, RZ, P6 ;  /* 0x000000ff05087208 */ /* 0x000fe40003000000 */
[----:B------:R-:W-:Y:S02]  /*ed40*/  FSEL R9, R9, RZ, P6 ;  /* 0x000000ff09097208 */ /* 0x000fe40003000000 */
[C---:B------:R-:W-:Y:S02]  /*ed50*/  ISETP.GT.AND P2, PT, R0.reuse, 0x70, PT ;  /* 0x000000700000780c */ /* 0x040fe40003f44270 */
[C---:B------:R-:W-:Y:S02]  /*ed60*/  ISETP.GT.AND P3, PT, R0.reuse, 0x71, PT ;  /* 0x000000710000780c */ /* 0x040fe40003f64270 */
[----:B------:R-:W-:-:S02]  /*ed70*/  ISETP.GT.AND P4, PT, R0, 0x78, PT ;  /* 0x000000780000780c */ /* 0x000fc40003f84270 */
        /* <DEDUP_REMOVED lines=25> */
[----:B------:R-:W-:Y:S02]  /*ef10*/  FMNMX.FTZ R0, R67, R0, !PT ;  /* 0x0000000043007209 */ /* 0x000fe40007810000 */
[----:B------:R-:W-:Y:S02]  /*ef20*/  FSEL R71, R71, -INF , P1 ;  /* 0xff80000047477808 */ /* 0x000fe40000800000 */
[----:B------:R-:W-:Y:S02]  /*ef30*/  FMNMX.FTZ R0, R70, R0, !PT ;  /* 0x0000000046007209 */ /* 0x000fe40007810000 */
[----:B------:R-:W-:Y:S02]  /*ef40*/  FSEL R74, R74, -INF , P0 ;  /* 0xff8000004a4a7808 */ /* 0x000fe40000000000 */
[----:B------:R-:W-:Y:S02]  /*ef50*/  LOP3.LUT P0, RZ, R23, 0x40, RZ, 0xc0, !PT ;  /* 0x0000004017ff7812 */ /* 0x000fe4000780c0ff */
[----:B------:R-:W-:-:S02]  /*ef60*/  FMNMX.FTZ R0, R71, R0, !PT ;  /* 0x0000000047007209 */ /* 0x000fc40007810000 */
[----:B------:R-:W-:Y:S02]  /*ef70*/  FSEL R75, R75, -INF , P0 ;  /* 0xff8000004b4b7808 */ /* 0x000fe40000000000 */
[----:B------:R-:W-:Y:S02]  /*ef80*/  FMNMX.FTZ R0, R74, R0, !PT ;  /* 0x000000004a007209 */ /* 0x000fe40007810000 */
[----:B------:R-:W-:Y:S02]  /*ef90*/  LOP3.LUT P1, RZ, R23, 0x80, RZ, 0xc0, !PT ;  /* 0x0000008017ff7812 */ /* 0x000fe4000782c0ff */
[----:B------:R-:W-:Y:S02]  /*efa0*/  FSEL R78, R78, -INF , P6 ;  /* 0xff8000004e4e7808 */ /* 0x000fe40003000000 */
[----:B------:R-:W-:Y:S02]  /*efb0*/  FMNMX.FTZ R0, R75, R0, !PT ;  /* 0x000000004b007209 */ /* 0x000fe40007810000 */
[----:B------:R-:W-:-:S02]  /*efc0*/  FSEL R79, R79, -INF , P1 ;  /* 0xff8000004f4f7808 */ /* 0x000fc40000800000 */
[----:B------:R-:W-:Y:S02]  /*efd0*/  FMNMX.FTZ R0, R78, R0, !PT ;  /* 0x000000004e007209 */ /* 0x000fe40007810000 */
[----:B------:R-:W-:Y:S02]  /*efe0*/  FSEL R82, R82, -INF , P2 ;  /* 0xff80000052527808 */ /* 0x000fe40001000000 */
[----:B------:R-:W-:Y:S02]  /*eff0*/  FMNMX.FTZ R0, R79, R0, !PT ;  /* 0x000000004f007209 */ /* 0x000fe40007810000 */
[----:B------:R-:W-:Y:S02]  /*f000*/  FSEL R83, R83, -INF , P3 ;  /* 0xff80000053537808 */ /* 0x000fe40001800000 */
[----:B------:R-:W-:Y:S02]  /*f010*/  FMNMX.FTZ R0, R82, R0, !PT ;  /* 0x0000000052007209 */ /* 0x000fe40007810000 */
[----:B------:R-:W-:-:S02]  /*f020*/  FSEL R86, R86, -INF , P4 ;  /* 0xff80000056567808 */ /* 0x000fc40002000000 */
[----:B------:R-:W-:Y:S02]  /*f030*/  FMNMX.FTZ R0, R83, R0, !PT ;  /* 0x0000000053007209 */ /* 0x000fe40007810000 */
[----:B------:R-:W-:Y:S02]  /*f040*/  FSEL R87, R87, -INF , P5 ;  /* 0xff80000057577808 */ /* 0x000fe40002800000 */
[----:B------:R-:W-:-:S04]  /*f050*/  FMNMX.FTZ R0, R86, R0, !PT ;  /* 0x0000000056007209 */ /* 0x000fc80007810000 */
[----:B------:R-:W-:-:S05]  /*f060*/  FMNMX.FTZ R0, R87, R0, !PT ;  /* 0x0000000057007209 */ /* 0x000fca0007810000 */
[----:B------:R-:W0:Y:S02]  /*f070*/  SHFL.BFLY PT, R10, R0, 0x2, 0x1f ;  /* 0x0c401f00000a7f89 */ /* 0x000e2400000e0000 */
[----:B0-----:R-:W-:-:S05]  /*f080*/  FMNMX.FTZ R0, R0, R10, !PT ;  /* 0x0000000a00007209 */ /* 0x001fca0007810000 */
[----:B------:R-:W0:Y:S01]  /*f090*/  SHFL.BFLY PT, R10, R0, 0x1, 0x1f ;  /* 0x0c201f00000a7f89 */ /* 0x000e2200000e0000 */
[----:B------:R-:W-:-:S01]  /*f0a0*/  FADD.FTZ R8, -R8, R13 ;  /* 0x0000000d08087221 */ /* 0x000fc20000010100 */
[----:B------:R-:W-:-:S03]  /*f0b0*/  FFMA.FTZ R24, R2, R24, -R9 ;  /* 0x0000001802187223 */ /* 0x000fc60000010809 */
[----:B------:R-:W-:Y:S01]  /*f0c0*/  FMUL.FTZ R8, R2, R8 ;  /* 0x0000000802087220 */ /* 0x000fe20000410000 */
[----:B0-----:R-:W-:-:S04]  /*f0d0*/  FMNMX.FTZ R0, R0, R10, !PT ;  /* 0x0000000a00007209 */ /* 0x001fc80007810000 */
[----:B------:R-:W-:Y:S01]  /*f0e0*/  FSETP.NEU.FTZ.AND P1, PT, R0, -INF , PT ;  /* 0xff8000000000780b */ /* 0x000fe20003f3d000 */
[----:B------:R-:W-:-:S03]  /*f0f0*/  FFMA.FTZ R11, R2, R0, -8 ;  /* 0xc1000000020b7423 */ /* 0x000fc60000010000 */
[----:B------:R-:W-:Y:S02]  /*f100*/  FSEL R10, R0, RZ, P1 ;  /* 0x000000ff000a7208 */ /* 0x000fe40000800000 */
[----:B------:R-:W-:-:S03]  /*f110*/  FSEL R11, R11, RZ, P1 ;  /* 0x000000ff0b0b7208 */ /* 0x000fc60000800000 */
[----:B------:R-:W-:Y:S02]  /*f120*/  FADD.FTZ R10, -R10, R12 ;  /* 0x0000000c0a0a7221 */ /* 0x000fe40000010100 */
[----:B------:R-:W-:-:S02]  /*f130*/  FFMA.FTZ R26, R2, R26, -R11 ;  /* 0x0000001a021a7223 */ /* 0x000fc4000001080b */
[C---:B------:R-:W-:Y:S01]  /*f140*/  FMUL.FTZ R10, R2.reuse, R10 ;  /* 0x0000000a020a7220 */ /* 0x040fe20000410000 */
[----:B------:R-:W-:-:S01]  /*f150*/  FFMA.FTZ R25, R2, R25, -R9 ;  /* 0x0000001902197223 */ /* 0x000fc20000010809 */
[C---:B------:R-:W-:Y:S01]  /*f160*/  FFMA.FTZ R27, R2.reuse, R27, -R11 ;  /* 0x0000001b021b7223 */ /* 0x040fe2000001080b */
[----:B------:R-:W-:Y:S01]  /*f170*/  MUFU.EX2 R24, R24 ;  /* 0x0000001800187308 */ /* 0x000fe20000000800 */
[----:B------:R-:W-:-:S01]  /*f180*/  FFMA.FTZ R28, R2, R28, -R9 ;  /* 0x0000001c021c7223 */ /* 0x000fc20000010809 */
[----:B------:R-:W-:-:S06]  /*f190*/  FFMA.FTZ R30, R2, R30, -R11 ;  /* 0x0000001e021e7223 */ /* 0x000fcc000001080b */
[----:B------:R-:W0:Y:S01]  /*f1a0*/  MUFU.EX2 R8, R8 ;  /* 0x0000000800087308 */ /* 0x000e220000000800 */
[----:B------:R-:W-:-:S01]  /*f1b0*/  FFMA.FTZ R29, R2, R29, -R9 ;  /* 0x0000001d021d7223 */ /* 0x000fc20000010809 */
[----:B------:R-:W-:-:S06]  /*f1c0*/  FFMA.FTZ R31, R2, R31, -R11 ;  /* 0x0000001f021f7223 */ /* 0x000fcc000001080b */
[----:B------:R-:W-:Y:S08]  /*f1d0*/  MUFU.EX2 R26, R26 ;  /* 0x0000001a001a7308 */ /* 0x000ff00000000800 */
[----:B------:R-:W1:Y:S01]  /*f1e0*/  MUFU.EX2 R10, R10 ;  /* 0x0000000a000a7308 */ /* 0x000e620000000800 */
[----:B------:R-:W-:-:S07]  /*f1f0*/  FFMA.FTZ R32, R2, R32, -R9 ;  /* 0x0000002002207223 */ /* 0x000fce0000010809 */
[----:B------:R-:W2:Y:S01]  /*f200*/  MUFU.EX2 R25, R25 ;  /* 0x0000001900197308 */ /* 0x000ea20000000800 */
[----:B------:R-:W-:-:S07]  /*f210*/  FFMA.FTZ R34, R2, R34, -R11 ;  /* 0x0000002202227223 */ /* 0x000fce000001080b */
[----:B------:R-:W3:Y:S01]  /*f220*/  MUFU.EX2 R27, R27 ;  /* 0x0000001b001b7308 */ /* 0x000ee20000000800 */
[----:B------:R-:W-:-:S07]  /*f230*/  FFMA.FTZ R33, R2, R33, -R9 ;  /* 0x0000002102217223 */ /* 0x000fce0000010809 */
[----:B------:R-:W4:Y:S01]  /*f240*/  MUFU.EX2 R28, R28 ;  /* 0x0000001c001c7308 */ /* 0x000f220000000800 */
[----:B------:R-:W-:-:S07]  /*f250*/  FFMA.FTZ R35, R2, R35, -R11 ;  /* 0x0000002302237223 */ /* 0x000fce000001080b */
[----:B------:R-:W5:Y:S01]  /*f260*/  MUFU.EX2 R30, R30 ;  /* 0x0000001e001e7308 */ /* 0x000f620000000800 */
[----:B0-----:R-:W-:-:S01]  /*f270*/  FFMA.FTZ R4, R8, R4, R24 ;  /* 0x0000000408047223 */ /* 0x001fc20000010018 */
[----:B------:R-:W-:-:S06]  /*f280*/  FFMA.FTZ R36, R2, R36, -R9 ;  /* 0x0000002402247223 */ /* 0x000fcc0000010809 */
[----:B------:R-:W0:Y:S01]  /*f290*/  MUFU.EX2 R29, R29 ;  /* 0x0000001d001d7308 */ /* 0x000e220000000800 */
[----:B-1----:R-:W-:-:S01]  /*f2a0*/  FFMA.FTZ R3, R10, R3, R26 ;  /* 0x000000030a037223 */ /* 0x002fc2000001001a */
[----:B------:R-:W-:-:S06]  /*f2b0*/  FFMA.FTZ R38, R2, R38, -R11 ;  /* 0x0000002602267223 */ /* 0x000fcc000001080b */
[----:B------:R-:W1:Y:S01]  /*f2c0*/  MUFU.EX2 R31, R31 ;  /* 0x0000001f001f7308 */ /* 0x000e620000000800 */
[----:B--2---:R-:W-:-:S01]  /*f2d0*/  FADD.FTZ R4, R25, R4 ;  /* 0x0000000419047221 */ /* 0x004fc20000010000 */
[----:B------:R-:W-:-:S06]  /*f2e0*/  FFMA.FTZ R37, R2, R37, -R9 ;  /* 0x0000002502257223 */ /* 0x000fcc0000010809 */
[----:B------:R-:W2:Y:S01]  /*f2f0*/  MUFU.EX2 R32, R32 ;  /* 0x0000002000207308 */ /* 0x000ea20000000800 */
[----:B---3--:R-:W-:-:S01]  /*f300*/  FADD.FTZ R12, R27, R3 ;  /* 0x000000031b0c7221 */ /* 0x008fc20000010000 */
[----:B------:R-:W-:-:S06]  /*f310*/  FFMA.FTZ R39, R2, R39, -R11 ;  /* 0x0000002702277223 */ /* 0x000fcc000001080b */
[----:B------:R-:W3:Y:S01]  /*f320*/  MUFU.EX2 R34, R34 ;  /* 0x0000002200227308 */ /* 0x000ee20000000800 */
[----:B----4-:R-:W-:-:S01]  /*f330*/  FADD.FTZ R3, R28, R4 ;  /* 0x000000041c037221 */ /* 0x010fc20000010000 */
[----:B------:R-:W-:-:S06]  /*f340*/  FFMA.FTZ R40, R2, R40, -R9 ;  /* 0x0000002802287223 */ /* 0x000fcc0000010809 */
[----:B------:R-:W4:Y:S01]  /*f350*/  MUFU.EX2 R33, R33 ;  /* 0x0000002100217308 */ /* 0x000f220000000800 */
[----:B-----5:R-:W-:-:S01]  /*f360*/  FADD.FTZ R4, R30, R12 ;  /* 0x0000000c1e047221 */ /* 0x020fc20000010000 */
[----:B------:R-:W-:-:S06]  /*f370*/  FFMA.FTZ R42, R2, R42, -R11 ;  /* 0x0000002a022a7223 */ /* 0x000fcc000001080b */
[----:B------:R-:W5:Y:S01]  /*f380*/  MUFU.EX2 R35, R35 ;  /* 0x0000002300237308 */ /* 0x000f620000000800 */
[----:B0-----:R-:W-:-:S01]  /*f390*/  FADD.FTZ R3, R29, R3 ;  /* 0x000000031d037221 */ /* 0x001fc20000010000 */
[----:B------:R-:W-:-:S06]  /*f3a0*/  FFMA.FTZ R41, R2, R41, -R9 ;  /* 0x0000002902297223 */ /* 0x000fcc0000010809 */
[----:B------:R-:W0:Y:S01]  /*f3b0*/  MUFU.EX2 R36, R36 ;  /* 0x0000002400247308 */ /* 0x000e220000000800 */
[----:B-1----:R-:W-:-:S01]  /*f3c0*/  FADD.FTZ R4, R31, R4 ;  /* 0x000000041f047221 */ /* 0x002fc20000010000 */
        /* <DEDUP_REMOVED lines=135> */
[----:B-----5:R-:W-:-:S06]  /*fc40*/  FADD.FTZ R4, R78, R4 ;  /* 0x000000044e047221 */ /* 0x020fcc0000010000 */
[----:B------:R-:W4:Y:S08]  /*fc50*/  MUFU.EX2 R81, R81 ;  /* 0x0000005100517308 */ /* 0x000f300000000800 */
[----:B------:R-:W5:Y:S01]  /*fc60*/  MUFU.EX2 R83, R83 ;  /* 0x0000005300537308 */ /* 0x000f620000000800 */
[----:B0-----:R-:W-:-:S01]  /*fc70*/  FADD.FTZ R3, R77, R3 ;  /* 0x000000034d037221 */ /* 0x001fc20000010000 */
[----:B-1----:R-:W-:-:S06]  /*fc80*/  FADD.FTZ R4, R79, R4 ;  /* 0x000000044f047221 */ /* 0x002fcc0000010000 */
[----:B------:R-:W0:Y:S01]  /*fc90*/  MUFU.EX2 R84, R84 ;  /* 0x0000005400547308 */ /* 0x000e220000000800 */
[----:B------:R-:W-:-:S07]  /*fca0*/  LOP3.LUT P0, RZ, R23, 0x20, RZ, 0xc0, !PT ;  /* 0x0000002017ff7812 */ /* 0x000fce000780c0ff */
[----:B------:R-:W1:Y:S01]  /*fcb0*/  MUFU.EX2 R86, R86 ;  /* 0x0000005600567308 */ /* 0x000e620000000800 */
[----:B--2---:R-:W-:-:S01]  /*fcc0*/  FADD.FTZ R3, R80, R3 ;  /* 0x0000000350037221 */ /* 0x004fc20000010000 */
[----:B---3--:R-:W-:-:S06]  /*fcd0*/  FADD.FTZ R4, R82, R4 ;  /* 0x0000000452047221 */ /* 0x008fcc0000010000 */
[----:B------:R-:W2:Y:S08]  /*fce0*/  MUFU.EX2 R9, R9 ;  /* 0x0000000900097308 */ /* 0x000eb00000000800 */
[----:B------:R-:W3:Y:S01]  /*fcf0*/  MUFU.EX2 R11, R11 ;  /* 0x0000000b000b7308 */ /* 0x000ee20000000800 */
[----:B----4-:R-:W-:-:S01]  /*fd00*/  FADD.FTZ R3, R81, R3 ;  /* 0x0000000351037221 */ /* 0x010fc20000010000 */
[----:B-----5:R-:W-:-:S03]  /*fd10*/  FADD.FTZ R4, R83, R4 ;  /* 0x0000000453047221 */ /* 0x020fc60000010000 */
[----:B0-----:R-:W-:Y:S01]  /*fd20*/  FADD.FTZ R3, R84, R3 ;  /* 0x0000000354037221 */ /* 0x001fe20000010000 */
[----:B-1----:R-:W-:-:S03]  /*fd30*/  FADD.FTZ R12, R86, R4 ;  /* 0x00000004560c7221 */ /* 0x002fc60000010000 */
[----:B--2---:R-:W-:Y:S01]  /*fd40*/  FADD.FTZ R4, R9, R3 ;  /* 0x0000000309047221 */ /* 0x004fe20000010000 */
[----:B---3--:R-:W-:-:S01]  /*fd50*/  FADD.FTZ R3, R11, R12 ;  /* 0x0000000c0b037221 */ /* 0x008fc20000010000 */
[----:B------:R-:W-:Y:S06]  /*fd60*/  @!P0 BRA `(.L_x_2281) ;  /* 0x0000000000048947 */ /* 0x000fec0003800000 */
[----:B------:R-:W-:Y:S01]  /*fd70*/  BPT.TRAP 0x1 ;  /* 0x000000040000795c */ /* 0x000fe20000300000 */
.L_x_2281:
        /* <DEDUP_REMOVED lines=92> */
[----:B------:R-:W-:Y:S02]  /*10340*/  IMAD.MOV.U32 R145, RZ, RZ, R46 ;  /* 0x000000ffff917224 */ /* 0x000fe400078e002e */
[----:B------:R-:W-:Y:S02]  /*10350*/  IMAD.MOV.U32 R146, RZ, RZ, R52 ;  /* 0x000000ffff927224 */ /* 0x000fe400078e0034 */
[----:B------:R-:W-:Y:S02]  /*10360*/  IMAD.MOV.U32 R147, RZ, RZ, R54 ;  /* 0x000000ffff937224 */ /* 0x000fe400078e0036 */
[----:B------:R-:W-:Y:S01]  /*10370*/  IMAD.MOV.U32 R140, RZ, RZ, R60 ;  /* 0x000000ffff8c7224 */ /* 0x000fe200078e003c */
[C---:B--2---:R-:W-:Y:S01]  /*10380*/  ISETP.GT.AND P1, PT, R14.reuse, R12, PT ;  /* 0x0000000c0e00720c */ /* 0x044fe20003f24270 */
[----:B------:R-:W-:-:S02]  /*10390*/  VIADD R14, R14, 0xffffffff ;  /* 0xffffffff0e0e7836 */ /* 0x000fc40000000000 */
[----:B------:R-:W-:-:S10]  /*103a0*/  IMAD.MOV.U32 R12, RZ, RZ, R0 ;  /* 0x000000ffff0c7224 */ /* 0x000fd400078e0000 */
[----:B0-----:R-:W-:Y:S05]  /*103b0*/  @P1 BRA `(.L_x_2282) ;  /* 0xffffffd800201947 */ /* 0x001fea000383ffff */
[----:B------:R-:W-:Y:S05]  /*103c0*/  BSYNC B1 ;  /* 0x0000000000017941 */ /* 0x000fea0003800000 */
.L_x_2269:
[----:B------:R-:W-:Y:S05]  /*103d0*/  BSYNC B0 ;  /* 0x0000000000007941 */ /* 0x000fea0003800000 */
.L_x_2268:
[----:B------:R-:W-:Y:S01]  /*103e0*/  ISETP.GE.AND P1, PT, R14, RZ, PT ;  /* 0x000000ff0e00720c */ /* 0x000fe20003f26270 */
[----:B------:R-:W-:-:S12]  /*103f0*/  BSSY B0, `(.L_x_2283) ;  /* 0x00001d7000007945 */ /* 0x000fd80003800000 */
[----:B------:R-:W-:Y:S05]  /*10400*/  @!P1 BRA `(.L_x_2284) ;  /* 0x0000001c00549947 */ /* 0x000fea0003800000 */
[----:B------:R-:W-:Y:S02]  /*10410*/  IMAD.MOV.U32 R13, RZ, RZ, R0 ;  /* 0x000000ffff0d7224 */ /* 0x000fe400078e0000 */
[----:B------:R-:W-:Y:S02]  /*10420*/  IMAD.MOV.U32 R12, RZ, RZ, R5 ;  /* 0x000000ffff0c7224 */ /* 0x000fe400078e0005 */
[----:B------:R-:W-:Y:S02]  /*10430*/  IMAD.MOV.U32 R9, RZ, RZ, R156 ;  /* 0x000000ffff097224 */ /* 0x000fe400078e009c */
[----:B------:R-:W-:-:S07]  /*10440*/  IMAD.MOV.U32 R8, RZ, RZ, R22 ;  /* 0x000000ffff087224 */ /* 0x000fce00078e0016 */
.L_x_2297:
[----:B------:R-:W-:-:S04]  /*10450*/  IADD3 R0, R8, 0x1, RZ ;  /* 0x0000000108007810 */ /* 0x000fc80007ffe0ff */
[----:B------:R-:W-:-:S04]  /*10460*/  ISETP.NE.AND P1, PT, R0, 0x2, PT ;  /* 0x000000020000780c */ /* 0x000fc80003f25270 */
[----:B------:R-:W-:Y:S02]  /*10470*/  SEL R0, R0, RZ, P1 ;  /* 0x000000ff00007207 */ /* 0x000fe40000800000 */
[----:B------:R-:W-:-:S03]  /*10480*/  SEL R156, RZ, 0x1, P1 ;  /* 0x00000001ff9c7807 */ /* 0x000fc60000800000 */
[----:B------:R-:W-:Y:S01]  /*10490*/  IMAD.MOV.U32 R22, RZ, RZ, R0 ;  /* 0x000000ffff167224 */ /* 0x000fe200078e0000 */
[----:B------:R-:W-:Y:S01]  /*104a0*/  LOP3.LUT R156, R9, R156, RZ, 0x3c, !PT ;  /* 0x0000009c099c7212 */ /* 0x000fe200078e3cff */
[----:B------:R-:W-:Y:S06]  /*104b0*/  @!P0 BRA `(.L_x_2285) ;  /* 0x0000000000048947 */ /* 0x000fec0003800000 */
[----:B------:R-:W-:Y:S01]  /*104c0*/  BPT.TRAP 0x1 ;  /* 0x000000040000795c */ /* 0x000fe20000300000 */
.L_x_2285:
[----:B------:R-:W-:Y:S01]  /*104d0*/  IMAD R5, R22, 0x8, R18 ;  /* 0x0000000816057824 */ /* 0x000fe200078e0212 */
[----:B------:R-:W-:-:S04]  /*104e0*/  SHF.L.U32 R10, R156, 0x1f, RZ ;  /* 0x0000001f9c0a7819 */ /* 0x000fc800000006ff */
[----:B------:R0:W1:Y:S01]  /*104f0*/  SYNCS.PHASECHK.TRANS64.TRYWAIT P1, [R5+URZ+0x19c30], R10 ;  /* 0x019c300a050075a7 */ /* 0x000062000802017f */
[----:B------:R-:W-:Y:S05]  /*10500*/  @!P0 BRA `(.L_x_2286) ;  /* 0x0000000000048947 */ /* 0x000fea0003800000 */
[----:B------:R-:W-:Y:S01]  /*10510*/  BPT.TRAP 0x1 ;  /* 0x000000040000795c */ /* 0x000fe20000300000 */
.L_x_2286:
[----:B------:R-:W-:Y:S01]  /*10520*/  BSSY B1, `(.L_x_2287) ;  /* 0x0000006000017945 */ /* 0x000fe20003800000 */
[----:B------:R-:W-:Y:S02]  /*10530*/  IMAD R24, R22, 0x300, R155 ;  /* 0x0000030016187824 */ /* 0x000fe400078e029b */
[----:B------:R-:W-:Y:S01]  /*10540*/  IMAD.MOV.U32 R25, RZ, RZ, -0x3ffffff0 ;  /* 0xc0000010ff197424 */ /* 0x000fe200078e00ff */
[----:B-1----:R-:W-:Y:S06]  /*10550*/  @P1 BRA `(.L_x_2288) ;  /* 0x0000000000081947 */ /* 0x002fec0003800000 */
[----:B------:R-:W1:Y:S02]  /*10560*/  SYNCS.PHASECHK.TRANS64.TRYWAIT P1, [R5+URZ+0x19c30], R10 ;  /* 0x019c300a050075a7 */ /* 0x000e64000802017f */
[----:B-1----:R-:W-:Y:S05]  /*10570*/  @!P1 BRA `(.L_x_2289) ;  /* 0x000000c400549947 */ /* 0x002fea0003800000 */
.L_x_2288:
[----:B------:R-:W-:Y:S05]  /*10580*/  BSYNC B1 ;  /* 0x0000000000017941 */ /* 0x000fea0003800000 */
.L_x_2287:
[C---:B------:R-:W-:Y:S01]  /*10590*/  R2UR UR6, R24.reuse ;  /* 0x00000000180672ca */ /* 0x040fe200000e0000 */
[C---:B01----:R-:W-:Y:S01]  /*105a0*/  VIADD R10, R24.reuse, 0x100 ;  /* 0x00000100180a7836 */ /* 0x043fe20000000000 */
        /* <DEDUP_REMOVED lines=25> */
.L_x_2290:
[----:B------:R-:W-:Y:S01]  /*10740*/  SHF.L.U32 R5, R9, 0x1f, RZ ;  /* 0x0000001f09057819 */ /* 0x000fe200000006ff */
[----:B------:R-:W-:-:S04]  /*10750*/  IMAD R15, R8, 0x8, R18 ;  /* 0x00000008080f7824 */ /* 0x000fc800078e0212 */
[----:B------:R0:W1:Y:S01]  /*10760*/  SYNCS.PHASECHK.TRANS64.TRYWAIT P1, [R15+URZ+0x19c50], R5 ;  /* 0x019c50050f0075a7 */ /* 0x000062000802017f */
[----:B------:R-:W-:Y:S05]  /*10770*/  @!P0 BRA `(.L_x_2291) ;  /* 0x0000000000048947 */ /* 0x000fea0003800000 */
[----:B------:R-:W-:Y:S01]  /*10780*/  BPT.TRAP 0x1 ;  /* 0x000000040000795c */ /* 0x000fe20000300000 */
.L_x_2291:
[----:B------:R-:W-:Y:S04]  /*10790*/  BSSY B1, `(.L_x_2292) ;  /* 0x0000004000017945 */ /* 0x000fe80003800000 */
[----:B-1----:R-:W-:Y:S05]  /*107a0*/  @P1 BRA `(.L_x_2293) ;  /* 0x0000000000081947 */ /* 0x002fea0003800000 */
[----:B------:R-:W1:Y:S02]  /*107b0*/  SYNCS.PHASECHK.TRANS64.TRYWAIT P1, [R15+URZ+0x19c50], R5 ;  /* 0x019c50050f0075a7 */ /* 0x000e64000802017f */
[----:B-1----:R-:W-:Y:S05]  /*107c0*/  @!P1 BRA `(.L_x_2294) ;  /* 0x000000c000d49947 */ /* 0x002fea0003800000 */
.L_x_2293:
[----:B------:R-:W-:Y:S05]  /*107d0*/  BSYNC B1 ;  /* 0x0000000000017941 */ /* 0x000fea0003800000 */
.L_x_2292:
        /* <DEDUP_REMOVED lines=34> */
.L_x_2295:
        /* <DEDUP_REMOVED lines=279> */
.L_x_2296:
[----:B------:R-:W-:Y:S01]  /*11b70*/  ISETP.GT.AND P1, PT, R14, RZ, PT ;  /* 0x000000ff0e00720c */ /* 0x000fe20003f24270 */
        /* <DEDUP_REMOVED lines=92> */
[----:B------:R-:W-:Y:S01]  /*12140*/  IMAD.MOV.U32 R144, RZ, RZ, R44 ;  /* 0x000000ffff907224 */ /* 0x000fe200078e002c */
[----:B0-----:R-:W-:Y:S06]  /*12150*/  @P1 BRA `(.L_x_2297) ;  /* 0xffffffe000bc1947 */ /* 0x001fec000383ffff */
.L_x_2284:
[----:B------:R-:W-:Y:S05]  /*12160*/  BSYNC B0 ;  /* 0x0000000000007941 */ /* 0x000fea0003800000 */
.L_x_2283:
[----:B------:R-:W-:Y:S06]  /*12170*/  BAR.ARV 0x8, 0x200 ;  /* 0x0208000000007b1d */ /* 0x000fec0000002000 */
[----:B------:R-:W-:Y:S05]  /*12180*/  @!P0 BRA `(.L_x_2298) ;  /* 0x0000000000048947 */ /* 0x000fea0003800000 */
[----:B------:R-:W-:Y:S01]  /*12190*/  BPT.TRAP 0x1 ;  /* 0x000000040000795c */ /* 0x000fe20000300000 */
.L_x_2298:
[----:B------:R-:W-:Y:S01]  /*121a0*/  IMAD R12, R22, 0x8, R18 ;  /* 0x00000008160c7824 */ /* 0x000fe200078e0212 */
[----:B------:R-:W-:-:S04]  /*121b0*/  SHF.L.U32 R7, R156, 0x1f, RZ ;  /* 0x0000001f9c077819 */ /* 0x000fc800000006ff */
[----:B------:R0:W1:Y:S01]  /*121c0*/  SYNCS.PHASECHK.TRANS64.TRYWAIT P1, [R12+URZ+0x19c50], R7 ;  /* 0x019c50070c0075a7 */ /* 0x000062000802017f */
[----:B------:R-:W-:Y:S05]  /*121d0*/  @!P0 BRA `(.L_x_2299) ;  /* 0x0000000000048947 */ /* 0x000fea0003800000 */
[----:B------:R-:W-:Y:S01]  /*121e0*/  BPT.TRAP 0x1 ;  /* 0x000000040000795c */ /* 0x000fe20000300000 */
.L_x_2299:
[----:B------:R-:W-:Y:S04]  /*121f0*/  BSSY B0, `(.L_x_2300) ;  /* 0x0000004000007945 */ /* 0x000fe80003800000 */
[----:B-1----:R-:W-:Y:S05]  /*12200*/  @P1 BRA `(.L_x_2301) ;  /* 0x0000000000081947 */ /* 0x002fea0003800000 */
[----:B------:R-:W1:Y:S02]  /*12210*/  SYNCS.PHASECHK.TRANS64.TRYWAIT P1, [R12+URZ+0x19c50], R7 ;  /* 0x019c50070c0075a7 */ /* 0x000e64000802017f */
[----:B-1----:R-:W-:Y:S05]  /*12220*/  @!P1 BRA `(.L_x_2302) ;  /* 0x000000a800509947 */ /* 0x002fea0003800000 */
.L_x_2301:
[----:B------:R-:W-:Y:S05]  /*12230*/  BSYNC B0 ;  /* 0x0000000000007941 */ /* 0x000fea0003800000 */
.L_x_2300:
[----:B------:R-:W2:Y:S04]  /*12240*/  LDL R13, [R1+0x60] ;  /* 0x00006000010d7983 */ /* 0x000ea80000100800 */
[----:B------:R-:W3:Y:S01]  /*12250*/  LDL R15, [R1+0x48] ;  /* 0x00004800010f7983 */ /* 0x000ee20000100800 */
[----:B------:R-:W-:Y:S01]  /*12260*/  VIADD R18, R18, 0x3000 ;  /* 0x0000300012127836 */ /* 0x000fe20000000000 */
[----:B------:R-:W-:Y:S01]  /*12270*/  ULDC.64 UR4, c[0x0][0x9a0] ;  /* 0x0002680000047ab9 */ /* 0x000fe20000000a00 */
[----:B------:R-:W-:Y:S01]  /*12280*/  WARPGROUP.ARRIVE ;  /* 0x00000000000079c5 */ /* 0x000fe20000000000 */
[----:B------:R-:W-:Y:S02]  /*12290*/  ISETP.NE.U32.AND P1, PT, RZ, UR4, PT ;  /* 0x00000004ff007c0c */ /* 0x000fe4000bf25070 */
[----:B------:R-:W-:-:S02]  /*122a0*/  SHF.R.U32.HI R18, RZ, 0x4, R18 ;  /* 0x00000004ff127819 */ /* 0x000fc40000011612 */
[----:B------:R-:W-:Y:S02]  /*122b0*/  ISETP.NE.AND.EX P1, PT, RZ, UR5, PT, P1 ;  /* 0x00000005ff007c0c */ /* 0x000fe4000bf25310 */
[----:B------:R-:W-:-:S04]  /*122c0*/  LOP3.LUT R18, R18, 0x3fff, RZ, 0xc0, !PT ;  /* 0x00003fff12127812 */ /* 0x000fc800078ec0ff */
[----:B01----:R-:W-:-:S05]  /*122d0*/  LOP3.LUT R7, R18, 0x10000, RZ, 0xfc, !PT ;  /* 0x0001000012077812 */ /* 0x003fca00078efcff */
[----:B------:R-:W-:Y:S02]  /*122e0*/  IMAD R6, R22, 0x300, R7 ;  /* 0x0000030016067824 */ /* 0x000fe400078e0207 */
[----:B------:R-:W-:Y:S01]  /*122f0*/  IMAD.MOV.U32 R7, RZ, RZ, 0x40000040 ;  /* 0x40000040ff077424 */ /* 0x000fe200078e00ff */
[----:B------:R-:W2:Y:S02]  /*12300*/  @P1 LDC.64 R10, c[0x0][0x9c8] ;  /* 0x00027200ff0a1b82 */ /* 0x000ea40000000a00 */
[----:B------:R-:W-:Y:S02]  /*12310*/  R2UR UR6, R6 ;  /* 0x00000000060672ca */ /* 0x000fe400000e0000 */
[----:B------:R-:W-:-:S04]  /*12320*/  R2UR UR7, R7 ;  /* 0x00000000070772ca */ /* 0x000fc800000e0000 */
[----:B------:R-:W0:Y:S09]  /*12330*/  @P1 LDC.64 R8, c[0x0][0x9d0] ;  /* 0x00027400ff081b82 */ /* 0x000e320000000a00 */
[----:B------:R-:W-:Y:S03]  /*12340*/  QGMMA.64x96x32.F32.E4M3.E4M3 R88, R148, gdesc[UR4], R88, gsb0 ;  /* 0x0160000494587df3 */ /* 0x000fe60008000858 */
[----:B------:R-:W-:-:S02]  /*12350*/  WARPGROUP.DEPBAR.LE gsb0, 0x0 ;  /* 0x00008000000079c5 */ /* 0x000fc40000010000 */
[----:B------:R-:W-:Y:S01]  /*12360*/  WARPGROUP.ARRIVE ;  /* 0x00000000000079c5 */ /* 0x000fe20000000000 */
[----:B--2---:R-:W-:Y:S01]  /*12370*/  @P1 IMAD R14, R13, R10, RZ ;  /* 0x0000000a0d0e1224 */ /* 0x004fe200078e02ff */
[----:B------:R-:W-:-:S03]  /*12380*/  @P1 SHF.R.S32.HI R13, RZ, 0x1f, R154 ;  /* 0x0000001fff0d1819 */ /* 0x000fc6000001149a */
[C---:B---3--:R-:W-:Y:S02]  /*12390*/  @P1 IMAD R7, R15.reuse, R11, R14 ;  /* 0x0000000b0f071224 */ /* 0x048fe400078e020e */
[----:B------:R-:W-:-:S04]  /*123a0*/  @P1 IMAD.WIDE.U32 R10, R15, R10, RZ ;  /* 0x0000000a0f0a1225 */ /* 0x000fc800078e00ff */
[-C--:B0-----:R-:W-:Y:S02]  /*123b0*/  @P1 IMAD R13, R13, R8.reuse, RZ ;  /* 0x000000080d0d1224 */ /* 0x081fe400078e02ff */
[----:B------:R-:W-:Y:S02]  /*123c0*/  @P1 IMAD.IADD R11, R11, 0x1, R7 ;  /* 0x000000010b0b1824 */ /* 0x000fe400078e0207 */
[C---:B------:R-:W-:Y:S02]  /*123d0*/  @P1 IMAD R7, R154.reuse, R9, R13 ;  /* 0x000000099a071224 */ /* 0x040fe400078e020d */
[----:B------:R-:W-:-:S04]  /*123e0*/  @P1 IMAD.WIDE.U32 R8, R154, R8, R10 ;  /* 0x000000089a081225 */ /* 0x000fc800078e000a */
[----:B------:R-:W-:Y:S01]  /*123f0*/  @P1 IMAD.IADD R7, R9, 0x1, R7 ;  /* 0x0000000109071824 */ /* 0x000fe200078e0207 */
[----:B------:R-:W-:Y:S01]  /*12400*/  @P1 LEA R10, P2, R8, UR4, 0x2 ;  /* 0x00000004080a1c11 */ /* 0x000fe2000f8410ff */
[----:B------:R-:W-:-:S03]  /*12410*/  IMAD.MOV.U32 R13, RZ, RZ, 0x3f800000 ;  /* 0x3f800000ff0d7424 */ /* 0x000fc600078e00ff */
[----:B------:R-:W-:-:S05]  /*12420*/  @P1 LEA.HI.X R11, R8, UR5, R7, 0x2, P2 ;  /* 0x00000005080b1c11 */ /* 0x000fca00090f1407 */
[----:B------:R0:W2:Y:S01]  /*12430*/  @P1 LDG.E R13, desc[UR42][R10.64] ;  /* 0x0000002a0a0d1981 */ /* 0x0000a2000c1e1900 */
[----:B------:R-:W-:Y:S02]  /*12440*/  VIADD R8, R6, 0x2 ;  /* 0x0000000206087836 */ /* 0x000fe40000000000 */
[----:B------:R-:W-:Y:S02]  /*12450*/  IMAD.MOV.U32 R9, RZ, RZ, 0x40000040 ;  /* 0x40000040ff097424 */ /* 0x000fe400078e00ff */
[----:B------:R-:W-:Y:S01]  /*12460*/  IMAD.MOV.U32 R7, RZ, RZ, 0x40000040 ;  /* 0x40000040ff077424 */ /* 0x000fe200078e00ff */
[----:B------:R-:W-:Y:S01]  /*12470*/  R2UR UR6, R8 ;  /* 0x00000000080672ca */ /* 0x000fe200000e0000 */
[C---:B------:R-:W-:Y:S01]  /*12480*/  VIADD R8, R6.reuse, 0x4 ;  /* 0x0000000406087836 */ /* 0x040fe20000000000 */
[----:B------:R-:W-:Y:S01]  /*12490*/  R2UR UR7, R9 ;  /* 0x00000000090772ca */ /* 0x000fe200000e0000 */
[----:B------:R-:W-:Y:S02]  /*124a0*/  IMAD.MOV.U32 R9, RZ, RZ, 0x40000040 ;  /* 0x40000040ff097424 */ /* 0x000fe400078e00ff */
[----:B------:R-:W-:-:S02]  /*124b0*/  VIADD R6, R6, 0x6 ;  /* 0x0000000606067836 */ /* 0x000fc40000000000 */
[----:B------:R-:W-:-:S08]  /*124c0*/  IMAD.MOV.U32 R20, RZ, RZ, -0x800000 ;  /* 0xff800000ff147424 */ /* 0x000fd000078e00ff */
[----:B------:R-:W-:Y:S01]  /*124d0*/  QGMMA.64x96x32.F32.E4M3.E4M3 R88, R144, gdesc[UR4], R88, gsb0 ;  /* 0x0160000490587df3 */ /* 0x000fe20008000858 */
[----:B------:R-:W-:Y:S02]  /*124e0*/  R2UR UR6, R8 ;  /* 0x00000000080672ca */ /* 0x000fe400000e0000 */
[----:B------:R-:W-:Y:S01]  /*124f0*/  R2UR UR7, R9 ;  /* 0x00000000090772ca */ /* 0x000fe200000e0000 */
[----:B------:R-:W1:Y:S04]  /*12500*/  SHFL.BFLY PT, R8, R3, 0x2, 0x1f ;  /* 0x0c401f0003087f89 */ /* 0x000e6800000e0000 */
[----:B------:R-:W3:Y:S01]  /*12510*/  SHFL.BFLY PT, R9, R4, 0x2, 0x1f ;  /* 0x0c401f0004097f89 */ /* 0x000ee200000e0000 */
[----:B-1----:R-:W-:-:S01]  /*12520*/  FADD.FTZ R8, R8, R3 ;  /* 0x0000000308087221 */ /* 0x002fc20000010000 */
[----:B------:R-:W-:-:S02]  /*12530*/  IMAD.MOV.U32 R3, RZ, RZ, -0x800000 ;  /* 0xff800000ff037424 */ /* 0x000fc400078e00ff */
[----:B---3--:R-:W-:-:S01]  /*12540*/  FADD.FTZ R9, R9, R4 ;  /* 0x0000000409097221 */ /* 0x008fc20000010000 */
[----:B------:R-:W-:Y:S01]  /*12550*/  MOV R4, RZ ;  /* 0x000000ff00047202 */ /* 0x000fe20000000f00 */
[----:B------:R-:W-:Y:S02]  /*12560*/  WARPGROUP.DEPBAR.LE gsb0, 0x0 ;  /* 0x00008000000079c5 */ /* 0x000fe40000010000 */
[----:B------:R-:W-:-:S06]  /*12570*/  WARPGROUP.ARRIVE ;  /* 0x00000000000079c5 */ /* 0x000fcc0000000000 */
[----:B------:R-:W-:Y:S01]  /*12580*/  QGMMA.64x96x32.F32.E4M3.E4M3 R88, R140, gdesc[UR4], R88, gsb0 ;  /* 0x016000048c587df3 */ /* 0x000fe20008000858 */
[----:B------:R-:W-:Y:S02]  /*12590*/  R2UR UR6, R6 ;  /* 0x00000000060672ca */ /* 0x000fe400000e0000 */
[----:B------:R-:W-:Y:S01]  /*125a0*/  R2UR UR7, R7 ;  /* 0x00000000070772ca */ /* 0x000fe200000e0000 */
[----:B------:R-:W0:Y:S04]  /*125b0*/  SHFL.BFLY PT, R6, R9, 0x1, 0x1f ;  /* 0x0c201f0009067f89 */ /* 0x000e2800000e0000 */
[----:B------:R-:W1:Y:S01]  /*125c0*/  SHFL.BFLY PT, R7, R8, 0x1, 0x1f ;  /* 0x0c201f0008077f89 */ /* 0x000e6200000e0000 */
[----:B0-----:R-:W-:-:S01]  /*125d0*/  FADD.FTZ R10, R9, R6 ;  /* 0x00000006090a7221 */ /* 0x001fc20000010000 */
[----:B-1----:R-:W-:-:S04]  /*125e0*/  FADD.FTZ R11, R8, R7 ;  /* 0x00000007080b7221 */ /* 0x002fc80000010000 */
[C---:B------:R-:W-:Y:S01]  /*125f0*/  FSETP.NE.FTZ.AND P1, PT, R10.reuse, RZ, PT ;  /* 0x000000ff0a00720b */ /* 0x040fe20003f35000 */
[----:B------:R-:W-:Y:S01]  /*12600*/  FMUL.FTZ R14, R10, 0.00390625 ;  /* 0x3b8000000a0e7820 */ /* 0x000fe20000410000 */
[----:B------:R-:W-:Y:S02]  /*12610*/  IMAD.MOV.U32 R8, RZ, RZ, RZ ;  /* 0x000000ffff087224 */ /* 0x000fe400078e00ff */
[----:B------:R-:W-:Y:S02]  /*12620*/  FMUL.FTZ R15, R11, 0.00390625 ;  /* 0x3b8000000b0f7820 */ /* 0x000fe40000410000 */
[----:B------:R-:W-:-:S03]  /*12630*/  FSETP.NE.FTZ.AND P2, PT, R14, RZ, PT ;  /* 0x000000ff0e00720b */ /* 0x000fc60003f55000 */
[----:B------:R-:W-:-:S04]  /*12640*/  FSETP.NE.FTZ.AND P3, PT, R15, RZ, PT ;  /* 0x000000ff0f00720b */ /* 0x000fc80003f75000 */
[----:B------:R-:W-:Y:S01]  /*12650*/  @P1 MUFU.RCP R4, R10 ;  /* 0x0000000a00041308 */ /* 0x000fe20000001000 */
[----:B------:R-:W-:-:S05]  /*12660*/  FSETP.NE.FTZ.AND P1, PT, R11, RZ, PT ;  /* 0x000000ff0b00720b */ /* 0x000fca0003f35000 */
[C---:B------:R-:W-:Y:S02]  /*12670*/  @P2 FMUL.FTZ R6, R2.reuse, 0.69314718246459960938 ;  /* 0x3f31721802062820 */ /* 0x040fe40000410000 */
[----:B------:R-:W0:Y:S01]  /*12680*/  @P2 MUFU.LG2 R7, R14 ;  /* 0x0000000e00072308 */ /* 0x000e220000000c00 */
[----:B------:R-:W-:-:S07]  /*12690*/  @P3 FMUL.FTZ R2, R2, 0.69314718246459960938 ;  /* 0x3f31721802023820 */ /* 0x000fce0000410000 */
[----:B------:R-:W1:Y:S08]  /*126a0*/  @P3 MUFU.LG2 R9, R15 ;  /* 0x0000000f00093308 */ /* 0x000e700000000c00 */
[----:B------:R-:W3:Y:S01]  /*126b0*/  @P1 MUFU.RCP R8, R11 ;  /* 0x0000000b00081308 */ /* 0x000ee20000001000 */
[----:B0-----:R-:W-:-:S04]  /*126c0*/  @P2 FMUL.FTZ R7, R7, 0.69314718246459960938 ;  /* 0x3f31721807072820 */ /* 0x001fc80000410000 */
[----:B------:R-:W-:Y:S01]  /*126d0*/  @P2 FFMA.FTZ R3, R6, R5, R7 ;  /* 0x0000000506032223 */ /* 0x000fe20000010007 */
[----:B-1----:R-:W-:-:S04]  /*126e0*/  @P3 FMUL.FTZ R9, R9, 0.69314718246459960938 ;  /* 0x3f31721809093820 */ /* 0x002fc80000410000 */
[----:B------:R-:W-:Y:S01]  /*126f0*/  @P3 FFMA.FTZ R20, R2, R0, R9 ;  /* 0x0000000002143223 */ /* 0x000fe20000010009 */
[----:B------:R-:W-:Y:S02]  /*12700*/  WARPGROUP.DEPBAR.LE gsb0, 0x0 ;  /* 0x00008000000079c5 */ /* 0x000fe40000010000 */
[----:B------:R-:W-:-:S06]  /*12710*/  WARPGROUP.ARRIVE ;  /* 0x00000000000079c5 */ /* 0x000fcc0000000000 */
[----:B------:R-:W-:Y:S01]  /*12720*/  QGMMA.64x96x32.F32.E4M3.E4M3 R88, R136, gdesc[UR4], R88, gsb0 ;  /* 0x0160000488587df3 */ /* 0x000fe20008000858 */
[-C--:B--2---:R-:W-:Y:S01]  /*12730*/  FMUL.FTZ R4, R4, R13.reuse ;  /* 0x0000000d04047220 */ /* 0x084fe20000410000 */
[----:B---3--:R-:W-:Y:S01]  /*12740*/  FMUL.FTZ R18, R8, R13 ;  /* 0x0000000d08127220 */ /* 0x008fe20000410000 */
[----:B------:R-:W-:Y:S02]  /*12750*/  WARPGROUP.DEPBAR.LE gsb0, 0x0 ;  /* 0x00008000000079c5 */ /* 0x000fe40000010000 */
[----:B------:R-:W-:Y:S05]  /*12760*/  @!P0 BRA `(.L_x_2303) ;  /* 0x0000000000048947 */ /* 0x000fea0003800000 */
[----:B------:R-:W-:Y:S01]  /*12770*/  BPT.TRAP 0x1 ;  /* 0x000000040000795c */ /* 0x000fe20000300000 */
.L_x_2303:
[----:B------:R-:W2:Y:S01]  /*12780*/  LDL.LU R2, [R1+0x10] ;  /* 0x0000100001027983 */ /* 0x000ea20000300800 */
[----:B------:R-:W-:Y:S02]  /*12790*/  VIADD R12, R12, 0x19c60 ;  /* 0x00019c600c0c7836 */ /* 0x000fe40000000000 */
[-C--:B------:R-:W-:Y:S01]  /*127a0*/  FMUL.FTZ R0, R88, R4.reuse ;  /* 0x0000000458007220 */ /* 0x080fe20000410000 */
[----:B------:R-:W-:Y:S01]  /*127b0*/  FMUL.FTZ R89, R89, R4 ;  /* 0x0000000459597220 */ /* 0x000fe20000410000 */
[----:B------:R-:W3:Y:S01]  /*127c0*/  LDL.LU R24, [R1+0x5c] ;  /* 0x00005c0001187983 */ /* 0x000ee20000300800 */
[----:B------:R-:W-:-:S05]  /*127d0*/  VIADD R22, R22, 0x1 ;  /* 0x0000000116167836 */ /* 0x000fca0000000000 */
[----:B------:R-:W-:-:S04]  /*127e0*/  ISETP.NE.AND P1, PT, R22, 0x2, PT ;  /* 0x000000021600780c */ /* 0x000fc80003f25270 */
[----:B------:R-:W-:Y:S01]  /*127f0*/  SEL R5, RZ, 0x1, P1 ;  /* 0x00000001ff057807 */ /* 0x000fe20000800000 */
        /* <DEDUP_REMOVED lines=46> */
[----:B------:R-:W-:-:S02]  /*12ae0*/  LOP3.LUT R156, R156, R5, RZ, 0x3c, !PT ;  /* 0x000000059c9c7212 */ /* 0x000fc400078e3cff */
[----:B------:R-:W-:Y:S02]  /*12af0*/  SEL R22, R22, RZ, P1 ;  /* 0x000000ff16167207 */ /* 0x000fe40000800000 */
[----:B--2---:R-:W-:Y:S01]  /*12b00*/  PRMT R2, R2, 0x654, R12 ;  /* 0x0000065402027816 */ /* 0x004fe2000000000c */
[----:B---3--:R-:W-:-:S03]  /*12b10*/  VIADD R24, R24, 0x1 ;  /* 0x0000000118187836 */ /* 0x008fc60000000000 */
[----:B------:R0:W-:Y:S02]  /*12b20*/  SYNCS.ARRIVE.TRANS64.RED.A1T0 RZ, [R2+URZ], RZ ;  /* 0x000000ff02ff79a7 */ /* 0x0001e4000810043f */
[----:B------:R0:W-:Y:S01]  /*12b30*/  STL [R1+0x5c], R24 ;  /* 0x00005c1801007387 */ /* 0x0001e20000100800 */
[----:B------:R-:W-:-:S07]  /*12b40*/  FMUL.FTZ R12, R117, R4 ;  /* 0x00000004750c7220 */ /* 0x000fce0000410000 */
.L_x_2234:
        /* <DEDUP_REMOVED lines=13> */
[----:B------:R-:W3:Y:S04]  /*12c20*/  LDL.LU R56, [R1+0x54] ;  /* 0x0000540001387983 */ /* 0x000ee80000300800 */
[----:B------:R-:W4:Y:S01]  /*12c30*/  LDL.LU R55, [R1+0x58] ;  /* 0x0000580001377983 */ /* 0x000f220000300800 */
[----:B------:R-:W-:Y:S01]  /*12c40*/  F2FP.BF16.F32.PACK_AB R0, R7, R0 ;  /* 0x000000000700723e */ /* 0x000fe200000010ff */
[----:B0-----:R-:W-:Y:S01]  /*12c50*/  IMAD.SHL.U32 R2, R24, 0x4, RZ ;  /* 0x0000000418027824 */ /* 0x001fe200078e00ff */
[----:B------:R-:W-:Y:S01]  /*12c60*/  F2FP.BF16.F32.PACK_AB R134, R134, R25 ;  /* 0x000000198686723e */ /* 0x000fe200000010ff */
[----:B------:R-:W4:Y:S03]  /*12c70*/  LDL R54, [R1+0x44] ;  /* 0x0000440001367983 */ /* 0x000f260000100800 */
[----:B------:R-:W-:Y:S01]  /*12c80*/  LOP3.LUT R2, R2, 0xc, RZ, 0xc0, !PT ;  /* 0x0000000c02027812 */ /* 0x000fe200078ec0ff */
[----:B------:R-:W4:Y:S03]  /*12c90*/  LDL R52, [R1+0x30] ;  /* 0x0000300001347983 */ /* 0x000f260000100800 */
[----:B------:R-:W-:-:S05]  /*12ca0*/  IADD3 R4, P0, R2, UR4, RZ ;  /* 0x0000000402047c10 */ /* 0x000fca000ff1e0ff */
[----:B------:R-:W-:Y:S01]  /*12cb0*/  IMAD.X R5, RZ, RZ, UR5, P0 ;  /* 0x00000005ff057e24 */ /* 0x000fe200080e06ff */
[----:B------:R-:W0:Y:S01]  /*12cc0*/  S2R R7, SR_SWINHI ;  /* 0x0000000000077919 */ /* 0x000e220000002f00 */
[----:B------:R-:W-:Y:S01]  /*12cd0*/  F2FP.BF16.F32.PACK_AB R9, R9, R96 ;  /* 0x000000600909723e */ /* 0x000fe200000010ff */
[----:B------:R-:W-:-:S03]  /*12ce0*/  ULDC.64 UR4, c[0x0][0xc00] ;  /* 0x0003000000047ab9 */ /* 0x000fc60000000a00 */
[----:B------:R1:W3:Y:S01]  /*12cf0*/  LDG.E.CONSTANT R5, desc[UR42][R4.64] ;  /* 0x0000002a04057981 */ /* 0x0002e2000c1e9900 */
[----:B------:R-:W-:Y:S02]  /*12d00*/  LOP3.LUT P0, R2, R24, 0x3, RZ, 0xc0, !PT ;  /* 0x0000000318027812 */ /* 0x000fe4000780c0ff */
[----:B------:R-:W-:Y:S02]  /*12d10*/  F2FP.BF16.F32.PACK_AB R8, R8, R97 ;  /* 0x000000610808723e */ /* 0x000fe400000010ff */
[----:B------:R-:W-:Y:S02]  /*12d20*/  ISETP.EQ.OR P0, PT, R2, 0x3, !P0 ;  /* 0x000000030200780c */ /* 0x000fe40004702670 */
[----:B------:R-:W-:Y:S02]  /*12d30*/  F2FP.BF16.F32.PACK_AB R89, R6, R89 ;  /* 0x000000590659723e */ /* 0x000fe400000010ff */
[----:B------:R-:W-:Y:S02]  /*12d40*/  SEL R37, R8, R9, P0 ;  /* 0x0000000908257207 */ /* 0x000fe40000000000 */
[----:B-1----:R-:W-:-:S02]  /*12d50*/  SEL R4, R9, R8, P0 ;  /* 0x0000000809047207 */ /* 0x002fc40000000000 */
[----:B------:R-:W-:Y:S02]  /*12d60*/  SEL R2, R0, R89, P0 ;  /* 0x0000005900027207 */ /* 0x000fe40000000000 */
[----:B------:R-:W-:Y:S02]  /*12d70*/  SEL R89, R89, R0, P0 ;  /* 0x0000000059597207 */ /* 0x000fe40000000000 */
[----:B------:R-:W-:Y:S02]  /*12d80*/  F2FP.BF16.F32.PACK_AB R13, R13, R112 ;  /* 0x000000700d0d723e */ /* 0x000fe400000010ff */
[----:B------:R-:W-:Y:S02]  /*12d90*/  F2FP.BF16.F32.PACK_AB R12, R12, R113 ;  /* 0x000000710c0c723e */ /* 0x000fe400000010ff */
[----:B------:R-:W-:Y:S02]  /*12da0*/  F2FP.BF16.F32.PACK_AB R21, R21, R128 ;  /* 0x000000801515723e */ /* 0x000fe400000010ff */
[----:B------:R-:W-:-:S02]  /*12db0*/  F2FP.BF16.F32.PACK_AB R26, R26, R129 ;  /* 0x000000811a1a723e */ /* 0x000fc400000010ff */
[----:B------:R-:W-:Y:S02]  /*12dc0*/  SEL R40, R13, R12, P0 ;  /* 0x0000000c0d287207 */ /* 0x000fe40000000000 */
[----:B------:R-:W-:Y:S02]  /*12dd0*/  MOV R24, R18 ;  /* 0x0000001200187202 */ /* 0x000fe40000000f00 */
[----:B0-----:R-:W-:Y:S02]  /*12de0*/  MOV R25, R7 ;  /* 0x0000000700197202 */ /* 0x001fe40000000f00 */
[----:B------:R-:W-:Y:S02]  /*12df0*/  SEL R41, R12, R13, P0 ;  /* 0x0000000d0c297207 */ /* 0x000fe40000000000 */
[----:B------:R-:W-:Y:S02]  /*12e00*/  F2FP.BF16.F32.PACK_AB R35, R94, R35 ;  /* 0x000000235e23723e */ /* 0x000fe400000010ff */
[----:B------:R-:W-:-:S02]  /*12e10*/  F2FP.BF16.F32.PACK_AB R38, R95, R38 ;  /* 0x000000265f26723e */ /* 0x000fc400000010ff */
[----:B------:R-:W-:Y:S02]  /*12e20*/  SEL R44, R21, R26, P0 ;  /* 0x0000001a152c7207 */ /* 0x000fe40000000000 */
[----:B------:R-:W-:Y:S02]  /*12e30*/  SEL R21, R26, R21, P0 ;  /* 0x000000151a157207 */ /* 0x000fe40000000000 */
        /* <DEDUP_REMOVED lines=8> */
[----:B------:R-:W-:Y:S02]  /*12ec0*/  SEL R46, R35, R38, P0 ;  /* 0x00000026232e7207 */ /* 0x000fe40000000000 */
[----:B------:R-:W-:-:S02]  /*12ed0*/  F2FP.BF16.F32.PACK_AB R135, R135, R28 ;  /* 0x0000001c8787723e */ /* 0x000fc400000010ff */
[----:B------:R-:W-:Y:S02]  /*12ee0*/  SEL R35, R38, R35, P0 ;  /* 0x0000002326237207 */ /* 0x000fe40000000000 */
[----:B------:R-:W-:Y:S02]  /*12ef0*/  SEL R28, R11, R10, P0 ;  /* 0x0000000a0b1c7207 */ /* 0x000fe40000000000 */
[----:B------:R-:W-:Y:S02]  /*12f00*/  SEL R39, R10, R11, P0 ;  /* 0x0000000b0a277207 */ /* 0x000fe40000000000 */
[----:B------:R-:W-:Y:S02]  /*12f10*/  SEL R42, R15, R14, P0 ;  /* 0x0000000e0f2a7207 */ /* 0x000fe40000000000 */
[----:B------:R-:W-:Y:S02]  /*12f20*/  SEL R43, R14, R15, P0 ;  /* 0x0000000f0e2b7207 */ /* 0x000fe40000000000 */
[----:B------:R-:W-:-:S02]  /*12f30*/  SEL R38, R33, R36, P0 ;  /* 0x0000002421267207 */ /* 0x000fc40000000000 */
[----:B------:R-:W-:Y:S02]  /*12f40*/  F2FP.BF16.F32.PACK_AB R29, R118, R29 ;  /* 0x0000001d761d723e */ /* 0x000fe400000010ff */
[----:B------:R-:W-:Y:S02]  /*12f50*/  F2FP.BF16.F32.PACK_AB R32, R119, R32 ;  /* 0x000000207720723e */ /* 0x000fe400000010ff */
[----:B------:R-:W-:Y:S02]  /*12f60*/  SEL R33, R36, R33, P0 ;  /* 0x0000002124217207 */ /* 0x000fe40000000000 */
[----:B------:R-:W-:Y:S02]  /*12f70*/  SEL R36, R31, R34, P0 ;  /* 0x000000221f247207 */ /* 0x000fe40000000000 */
[----:B------:R-:W-:Y:S02]  /*12f80*/  F2FP.BF16.F32.PACK_AB R27, R126, R27 ;  /* 0x0000001b7e1b723e */ /* 0x000fe400000010ff */
[----:B------:R-:W-:-:S02]  /*12f90*/  F2FP.BF16.F32.PACK_AB R30, R127, R30 ;  /* 0x0000001e7f1e723e */ /* 0x000fc400000010ff */
        /* <DEDUP_REMOVED lines=9> */
[C---:B------:R-:W-:Y:S02]  /*13030*/  IADD3 R51, P3, R8.reuse, 0x3020, RZ ;  /* 0x0000302008337810 */ /* 0x040fe40007f7e0ff */
[----:B------:R-:W-:Y:S02]  /*13040*/  IADD3 R53, P2, R8, 0x6000, RZ ;  /* 0x0000600008357810 */ /* 0x000fe40007f5e0ff */
[----:B------:R-:W-:-:S02]  /*13050*/  LOP3.LUT R12, R0, R47, RZ, 0x3c, !PT ;  /* 0x0000002f000c7212 */ /* 0x000fc400078e3cff */
[----:B------:R-:W-:Y:S02]  /*13060*/  IADD3 R48, P1, R8, 0x6020, RZ ;  /* 0x0000602008307810 */ /* 0x000fe40007f3e0ff */
[----:B------:R-:W-:Y:S02]  /*13070*/  LOP3.LUT R0, R49, 0x180, RZ, 0xc0, !PT ;  /* 0x0000018031007812 */ /* 0x000fe400078ec0ff */
[----:B------:R-:W-:Y:S02]  /*13080*/  LOP3.LUT R6, R51, 0x180, RZ, 0xc0, !PT ;  /* 0x0000018033067812 */ /* 0x000fe400078ec0ff */
[----:B------:R-:W-:Y:S02]  /*13090*/  LOP3.LUT R26, R53, 0x180, RZ, 0xc0, !PT ;  /* 0x00000180351a7812 */ /* 0x000fe400078ec0ff */
[----:B------:R-:W-:Y:S02]  /*130a0*/  LOP3.LUT R47, R48, 0x180, RZ, 0xc0, !PT ;  /* 0x00000180302f7812 */ /* 0x000fe400078ec0ff */
[----:B------:R-:W-:-:S02]  /*130b0*/  SHF.R.U64 R0, R0, 0x3, RZ ;  /* 0x0000000300007819 */ /* 0x000fc400000012ff */
[----:B------:R-:W-:Y:S01]  /*130c0*/  SHF.R.U64 R6, R6, 0x3, RZ ;  /* 0x0000000306067819 */ /* 0x000fe200000012ff */
[----:B------:R-:W-:Y:S01]  /*130d0*/  IMAD.X R11, RZ, RZ, R9, P3 ;  /* 0x000000ffff0b7224 */ /* 0x000fe200018e0609 */
[----:B------:R-:W-:Y:S02]  /*130e0*/  SHF.R.U64 R26, R26, 0x3, RZ ;  /* 0x000000031a1a7819 */ /* 0x000fe400000012ff */
[----:B------:R-:W-:Y:S02]  /*130f0*/  SHF.R.U64 R47, R47, 0x3, RZ ;  /* 0x000000032f2f7819 */ /* 0x000fe400000012ff */
[----:B------:R-:W-:Y:S02]  /*13100*/  LOP3.LUT R14, R0, R49, RZ, 0x3c, !PT ;  /* 0x00000031000e7212 */ /* 0x000fe400078e3cff */
[----:B------:R-:W-:Y:S02]  /*13110*/  LOP3.LUT R10, R6, R51, RZ, 0x3c, !PT ;  /* 0x00000033060a7212 */ /* 0x000fe400078e3cff */
[----:B------:R-:W-:-:S02]  /*13120*/  LOP3.LUT R6, R26, R53, RZ, 0x3c, !PT ;  /* 0x000000351a067212 */ /* 0x000fc400078e3cff */
[----:B------:R-:W-:Y:S02]  /*13130*/  LOP3.LUT R26, R47, R48, RZ, 0x3c, !PT ;  /* 0x000000302f1a7212 */ /* 0x000fe400078e3cff */
[----:B---3--:R-:W-:Y:S01]  /*13140*/  LOP3.LUT R0, R5, 0x2, RZ, 0x3c, !PT ;  /* 0x0000000205007812 */ /* 0x008fe200078e3cff */
[----:B------:R-:W-:Y:S01]  /*13150*/  SHFL.IDX PT, R2, R2, R5, 0x1c1f ;  /* 0x001c1f0502027589 */ /* 0x000fe200000e0000 */
[----:B------:R-:W-:Y:S02]  /*13160*/  MOV R48, R10 ;  /* 0x0000000a00307202 */ /* 0x000fe40000000f00 */
[----:B------:R-:W-:Y:S01]  /*13170*/  SEL R45, R30, R27, P0 ;  /* 0x0000001b1e2d7207 */ /* 0x000fe20000000000 */
[----:B------:R-:W-:Y:S01]  /*13180*/  SHFL.IDX PT, R10, R4, R5, 0x1c1f ;  /* 0x001c1f05040a7589 */ /* 0x000fe200000e0000 */
[----:B------:R-:W-:-:S03]  /*13190*/  SEL R30, R134, R135, P0 ;  /* 0x00000087861e7207 */ /* 0x000fc60000000000 */
[----:B------:R-:W0:Y:S01]  /*131a0*/  SHFL.IDX PT, R89, R89, R0, 0x1c1f ;  /* 0x001c1f0059597589 */ /* 0x000e2200000e0000 */
[----:B------:R-:W-:-:S03]  /*131b0*/  SEL R135, R135, R134, P0 ;  /* 0x0000008687877207 */ /* 0x000fc60000000000 */
        /* <DEDUP_REMOVED lines=9> */
[----:B------:R-:W-:-:S03]  /*13250*/  LOP3.LUT R7, R8, 0x180, RZ, 0xc0, !PT ;  /* 0x0000018008077812 */ /* 0x000fc600078ec0ff */
[----:B------:R-:W-:Y:S04]  /*13260*/  SHFL.IDX PT, R40, R40, R5, 0x1c1f ;  /* 0x001c1f0528287589 */ /* 0x000fe800000e0000 */
[----:B------:R-:W-:Y:S04]  /*13270*/  SHFL.IDX PT, R34, R34, R5, 0x1c1f ;  /* 0x001c1f0522227589 */ /* 0x000fe800000e0000 */
[----:B------:R-:W4:Y:S04]  /*13280*/  SHFL.IDX PT, R41, R41, R0, 0x1c1f ;  /* 0x001c1f0029297589 */ /* 0x000f2800000e0000 */
[----:B------:R-:W4:Y:S04]  /*13290*/  SHFL.IDX PT, R29, R29, R0, 0x1c1f ;  /* 0x001c1f001d1d7589 */ /* 0x000f2800000e0000 */
[----:B------:R-:W-:Y:S04]  /*132a0*/  SHFL.IDX PT, R42, R42, R5, 0x1c1f ;  /* 0x001c1f052a2a7589 */ /* 0x000fe800000e0000 */
[----:B------:R-:W-:Y:S04]  /*132b0*/  SHFL.IDX PT, R32, R32, R5, 0x1c1f ;  /* 0x001c1f0520207589 */ /* 0x000fe800000e0000 */
[----:B------:R-:W4:Y:S04]  /*132c0*/  SHFL.IDX PT, R43, R43, R0, 0x1c1f ;  /* 0x001c1f002b2b7589 */ /* 0x000f2800000e0000 */
[----:B------:R-:W4:Y:S04]  /*132d0*/  SHFL.IDX PT, R45, R45, R0, 0x1c1f ;  /* 0x001c1f002d2d7589 */ /* 0x000f2800000e0000 */
[----:B------:R-:W-:Y:S04]  /*132e0*/  SHFL.IDX PT, R44, R44, R5, 0x1c1f ;  /* 0x001c1f052c2c7589 */ /* 0x000fe800000e0000 */
[----:B------:R-:W-:Y:S04]  /*132f0*/  SHFL.IDX PT, R30, R30, R5, 0x1c1f ;  /* 0x001c1f051e1e7589 */ /* 0x000fe800000e0000 */
[----:B------:R-:W4:Y:S04]  /*13300*/  SHFL.IDX PT, R21, R21, R0, 0x1c1f ;  /* 0x001c1f0015157589 */ /* 0x000f2800000e0000 */
[----:B------:R0:W4:Y:S01]  /*13310*/  SHFL.IDX PT, R135, R135, R0, 0x1c1f ;  /* 0x001c1f0087877589 */ /* 0x00012200000e0000 */
[----:B------:R-:W-:Y:S01]  /*13320*/  SHF.R.U64 R7, R7, 0x3, RZ ;  /* 0x0000000307077819 */ /* 0x000fe200000012ff */
[----:B------:R-:W-:-:S03]  /*13330*/  IMAD.X R13, RZ, RZ, R9, P5 ;  /* 0x000000ffff0d7224 */ /* 0x000fc600028e0609 */
[----:B------:R-:W-:Y:S01]  /*13340*/  LOP3.LUT R8, R7, R8, RZ, 0x3c, !PT ;  /* 0x0000000807087212 */ /* 0x000fe200078e3cff */
[--C-:B------:R-:W-:Y:S02]  /*13350*/  IMAD.X R7, RZ, RZ, R9.reuse, P2 ;  /* 0x000000ffff077224 */ /* 0x100fe400010e0609 */
[--C-:B------:R-:W-:Y:S01]  /*13360*/  IMAD.X R15, RZ, RZ, R9.reuse, P4 ;  /* 0x000000ffff0f7224 */ /* 0x100fe200020e0609 */
[----:B------:R-:W-:Y:S01]  /*13370*/  MOV R51, R8 ;  /* 0x0000000800337202 */ /* 0x000fe20000000f00 */
[----:B------:R-:W-:Y:S01]  /*13380*/  IMAD.X R27, RZ, RZ, R9, P1 ;  /* 0x000000ffff1b7224 */ /* 0x000fe200008e0609 */
[----:B------:R-:W-:Y:S01]  /*13390*/  MOV R47, R6 ;  /* 0x00000006002f7202 */ /* 0x000fe20000000f00 */
[----:B0-----:R-:W0:Y:S01]  /*133a0*/  LDC R0, c[0x0][0xbe8] ;  /* 0x0002fa00ff007b82 */ /* 0x001e220000000800 */
[----:B------:R-:W-:Y:S02]  /*133b0*/  SEL R4, R2, R89, P0 ;  /* 0x0000005902047207 */ /* 0x000fe40000000000 */
[----:B------:R-:W-:-:S02]  /*133c0*/  SEL R6, R89, R2, P0 ;  /* 0x0000000259067207 */ /* 0x000fc40000000000 */
[----:B-1----:R-:W-:Y:S02]  /*133d0*/  SEL R8, R10, R37, P0 ;  /* 0x000000250a087207 */ /* 0x002fe40000000000 */
[----:B--2---:R-:W-:Y:S02]  /*133e0*/  SEL R5, R46, R35, P0 ;  /* 0x000000232e057207 */ /* 0x004fe40000000000 */
[----:B------:R-:W-:Y:S01]  /*133f0*/  SEL R7, R35, R46, P0 ;  /* 0x0000002e23077207 */ /* 0x000fe20000000000 */
[----:B------:R-:W-:Y:S01]  /*13400*/  BAR.SYNC.DEFER_BLOCKING 0x1, 0x180 ;  /* 0x0046000000007b1d */ /* 0x000fe20000010000 */
[----:B------:R-:W-:Y:S02]  /*13410*/  MOV R50, R12 ;  /* 0x0000000c00327202 */ /* 0x000fe40000000f00 */
[----:B------:R-:W-:Y:S02]  /*13420*/  MOV R49, R14 ;  /* 0x0000000e00317202 */ /* 0x000fe40000000f00 */
[----:B------:R-:W-:-:S02]  /*13430*/  SEL R10, R37, R10, P0 ;  /* 0x0000000a250a7207 */ /* 0x000fc40000000000 */
[----:B---3--:R-:W-:Y:S02]  /*13440*/  SEL R9, R38, R33, P0 ;  /* 0x0000002126097207 */ /* 0x008fe40000000000 */
[----:B------:R-:W-:Y:S02]  /*13450*/  SEL R11, R33, R38, P0 ;  /* 0x00000026210b7207 */ /* 0x000fe40000000000 */
[----:B----4-:R-:W-:Y:S02]  /*13460*/  SEL R12, R28, R39, P0 ;  /* 0x000000271c0c7207 */ /* 0x010fe40000000000 */
[----:B------:R-:W-:Y:S02]  /*13470*/  SEL R14, R39, R28, P0 ;  /* 0x0000001c270e7207 */ /* 0x000fe40000000000 */
[----:B------:R-:W-:Y:S02]  /*13480*/  SEL R13, R36, R31, P0 ;  /* 0x0000001f240d7207 */ /* 0x000fe40000000000 */
[----:B------:R-:W-:-:S02]  /*13490*/  SEL R15, R31, R36, P0 ;  /* 0x000000241f0f7207 */ /* 0x000fc40000000000 */
[----:B------:R-:W-:Y:S02]  /*134a0*/  MOV R2, R26 ;  /* 0x0000001a00027202 */ /* 0x000fe40000000f00 */
[----:B------:R-:W-:Y:S02]  /*134b0*/  ISETP.NE.U32.AND P2, PT, RZ, UR4, PT ;  /* 0x00000004ff007c0c */ /* 0x000fe4000bf45070 */
[----:B------:R-:W-:Y:S01]  /*134c0*/  IADD3 R26, P1, R56, UR4, RZ ;  /* 0x00000004381a7c10 */ /* 0x000fe2000ff3e0ff */
        /* <DEDUP_REMOVED lines=23> */
[----:B------:R-:W-:Y:S01]  /*13640*/  IMAD.MOV.U32 R36, RZ, RZ, RZ ;  /* 0x000000ffff247224 */ /* 0x000fe200078e00ff */
        /* <DEDUP_REMOVED lines=10> */
[----:B--2---:R-:W-:Y:S01]  /*136f0*/  IMAD.IADD R13, R54, 0x1, R52 ;  /* 0x00000001360d7824 */ /* 0x004fe200078e0234 */
[----:B-1----:R-:W-:Y:S06]  /*13700*/  @P0 BRA `(.L_x_2306) ;  /* 0x0000000000100947 */ /* 0x002fec0003800000 */
[----:B------:R-:W-:Y:S05]  /*13710*/  @!P2 BRA `(.L_x_2306) ;  /* 0x00000000000ca947 */ /* 0x000fea0003800000 */
[----:B------:R-:W2:Y:S04]  /*13720*/  LDG.E R2, desc[UR42][R26.64] ;  /* 0x0000002a1a027981 */ /* 0x000ea8000c1e1900 */
[----:B-----5:R-:W2:Y:S02]  /*13730*/  LDG.E R39, desc[UR42][R26.64+0x4] ;  /* 0x0000042a1a277981 */ /* 0x020ea4000c1e1900 */
[----:B--2---:R-:W-:-:S07]  /*13740*/  IMAD.IADD R39, R39, 0x1, -R2 ;  /* 0x0000000127277824 */ /* 0x004fce00078e0a02 */
.L_x_2306:
        /* <DEDUP_REMOVED lines=54> */
[----:B------:R-:W-:-:S04]  /*13ab0*/  LEA R6, P0, R4, UR4, 0x2 ;  /* 0x0000000404067c11 */ /* 0x000fc8000f8010ff */
[----:B------:R-:W-:Y:S01]  /*13ac0*/  LEA.HI.X R10, R4, UR5, R5, 0x2, P0 ;  /* 0x00000005040a7c11 */ /* 0x000fe200080f1405 */
[----:B------:R-:W-:Y:S01]  /*13ad0*/  SHFL.IDX PT, R40, R6, RZ, 0x1c1f ;  /* 0x001c1fff06287589 */ /* 0x000fe200000e0000 */
[----:B------:R-:W-:Y:S01]  /*13ae0*/  IADD3 R13, P2, R24, 0x1800, RZ ;  /* 0x00001800180d7810 */ /* 0x000fe20007f5e0ff */
[----:B------:R-:W-:Y:S01]  /*13af0*/  IMAD.IADD R14, R14, 0x1, R52 ;  /* 0x000000010e0e7824 */ /* 0x000fe200078e0234 */
[----:B------:R-:W-:Y:S01]  /*13b00*/  ULDC.64 UR4, c[0x0][0xaa0] ;  /* 0x0002a80000047ab9 */ /* 0x000fe20000000a00 */
[----:B------:R-:W1:Y:S01]  /*13b10*/  SHFL.IDX PT, R41, R10, RZ, 0x1c1f ;  /* 0x001c1fff0a297589 */ /* 0x000e6200000e0000 */
[----:B------:R-:W-:Y:S01]  /*13b20*/  LOP3.LUT P0, RZ, R15, 0x3, RZ, 0xc0, !PT ;  /* 0x000000030fff7812 */ /* 0x000fe2000780c0ff */
[----:B------:R-:W-:Y:S02]  /*13b30*/  IMAD.X R9, RZ, RZ, R25, P2 ;  /* 0x000000ffff097224 */ /* 0x000fe400010e0619 */
[----:B------:R-:W-:Y:S01]  /*13b40*/  SHFL.IDX PT, R42, R6, 0x1, 0x1c1f ;  /* 0x003c1f00062a7f89 */ /* 0x000fe200000e0000 */
[----:B------:R-:W-:-:S03]  /*13b50*/  ISETP.GE.OR P2, PT, R14, R39, P0 ;  /* 0x000000270e00720c */ /* 0x000fc60000746670 */
[----:B------:R-:W2:Y:S01]  /*13b60*/  SHFL.IDX PT, R43, R10, 0x1, 0x1c1f ;  /* 0x003c1f000a2b7f89 */ /* 0x000ea200000e0000 */
[----:B------:R-:W-:Y:S02]  /*13b70*/  VIADD R4, R14, 0x8 ;  /* 0x000000080e047836 */ /* 0x000fe40000000000 */
[----:B------:R-:W-:-:S03]  /*13b80*/  IMAD R37, R37, UR4, RZ ;  /* 0x0000000425257c24 */ /* 0x000fc6000f8e02ff */
[----:B------:R-:W-:-:S04]  /*13b90*/  ISETP.GE.OR P0, PT, R4, R39, P0 ;  /* 0x000000270400720c */ /* 0x000fc80000706670 */
[----:B-1----:R1:W-:Y:S02]  /*13ba0*/  @!P2 ST.E desc[UR42][R40.64], R3 ;  /* 0x000000032800a985 */ /* 0x0023e4000c10192a */
[C---:B-1----:R-:W-:Y:S02]  /*13bb0*/  IMAD R41, R36.reuse, UR5, R37 ;  /* 0x0000000524297c24 */ /* 0x042fe4000f8e0225 */
[----:B------:R-:W-:Y:S01]  /*13bc0*/  IMAD.WIDE.U32 R36, R36, UR4, RZ ;  /* 0x0000000424247c25 */ /* 0x000fe2000f8e00ff */
[----:B------:R-:W-:-:S03]  /*13bd0*/  ULDC.64 UR4, c[0x0][0xae8] ;  /* 0x0002ba0000047ab9 */ /* 0x000fc60000000a00 */
[----:B------:R-:W-:Y:S02]  /*13be0*/  IMAD R21, R21, UR4, RZ ;  /* 0x0000000415157c24 */ /* 0x000fe4000f8e02ff */
[----:B------:R-:W-:Y:S01]  /*13bf0*/  IMAD.IADD R37, R37, 0x1, R41 ;  /* 0x0000000125257824 */ /* 0x000fe200078e0229 */
[----:B--2---:R1:W-:Y:S01]  /*13c00*/  @!P0 ST.E desc[UR42][R42.64], R20 ;  /* 0x000000142a008985 */ /* 0x0043e2000c10192a */
[C---:B------:R-:W-:Y:S02]  /*13c10*/  IMAD R41, R46.reuse, UR5, R21 ;  /* 0x000000052e297c24 */ /* 0x040fe4000f8e0215 */
[----:B------:R-:W-:Y:S02]  /*13c20*/  IMAD R3, R47, 0x60, R44 ;  /* 0x000000602f037824 */ /* 0x000fe400078e022c */
[----:B------:R0:W5:Y:S01]  /*13c30*/  LDL R47, [R1+0x64] ;  /* 0x00006400012f7983 */ /* 0x0001620000100800 */
[----:B-1----:R-:W-:-:S03]  /*13c40*/  IMAD.WIDE.U32 R20, R46, UR4, R36 ;  /* 0x000000042e147c25 */ /* 0x002fc6000f8e0024 */
[----:B------:R0:W5:Y:S01]  /*13c50*/  LDL R43, [R1+0x68] ;  /* 0x00006800012b7983 */ /* 0x0001620000100800 */
[----:B------:R-:W1:Y:S01]  /*13c60*/  @P1 LDC R42, c[0x0][0xbf0] ;  /* 0x0002fc00ff2a1b82 */ /* 0x000e620000000800 */
[----:B------:R-:W-:Y:S01]  /*13c70*/  LOP3.LUT R8, R13, 0x180, RZ, 0xc0, !PT ;  /* 0x000001800d087812 */ /* 0x000fe200078ec0ff */
[----:B------:R-:W-:Y:S01]  /*13c80*/  IMAD.IADD R40, R52, 0x1, R3 ;  /* 0x0000000134287824 */ /* 0x000fe200078e0203 */
[----:B------:R0:W5:Y:S01]  /*13c90*/  LDL R46, [R1+0x84] ;  /* 0x00008400012e7983 */ /* 0x0001620000100800 */
[----:B------:R-:W-:Y:S01]  /*13ca0*/  IADD3 R27, P5, R24, 0x4800, RZ ;  /* 0x00004800181b7810 */ /* 0x000fe20007fbe0ff */
[----:B------:R-:W-:Y:S01]  /*13cb0*/  ULDC.64 UR4, c[0x0][0xaf0] ;  /* 0x0002bc0000047ab9 */ /* 0x000fe20000000a00 */
[----:B------:R-:W-:Y:S02]  /*13cc0*/  SHF.R.U64 R8, R8, 0x3, RZ ;  /* 0x0000000308087819 */ /* 0x000fe400000012ff */
[----:B------:R-:W-:Y:S02]  /*13cd0*/  IADD3 R29, P4, R24, 0x6000, RZ ;  /* 0x00006000181d7810 */ /* 0x000fe40007f9e0ff */
[----:B------:R-:W-:-:S02]  /*13ce0*/  LOP3.LUT R8, R8, R13, RZ, 0x3c, !PT ;  /* 0x0000000d08087212 */ /* 0x000fc400078e3cff */
[----:B------:R-:W-:Y:S01]  /*13cf0*/  IADD3 R13, P6, R24, 0x3000, RZ ;  /* 0x00003000180d7810 */ /* 0x000fe20007fde0ff */
[----:B------:R-:W-:Y:S01]  /*13d00*/  @P1 IMAD.HI.U32 R3, R40, R45, RZ ;  /* 0x0000002d28031227 */ /* 0x000fe200078e00ff */
[C---:B------:R-:W-:Y:S02]  /*13d10*/  IADD3 R7, P3, R24.reuse, 0x7800, RZ ;  /* 0x0000780018077810 */ /* 0x040fe40007f7e0ff */
[----:B------:R-:W-:Y:S01]  /*13d20*/  LOP3.LUT R12, R13, 0x180, RZ, 0xc0, !PT ;  /* 0x000001800d0c7812 */ /* 0x000fe200078ec0ff */
[----:B------:R-:W-:Y:S01]  /*13d30*/  IMAD.IADD R21, R21, 0x1, R41 ;  /* 0x0000000115157824 */ /* 0x000fe200078e0229 */
[----:B------:R-:W-:Y:S02]  /*13d40*/  LOP3.LUT R26, R27, 0x180, RZ, 0xc0, !PT ;  /* 0x000001801b1a7812 */ /* 0x000fe400078ec0ff */
[----:B------:R-:W-:Y:S02]  /*13d50*/  LOP3.LUT R28, R29, 0x180, RZ, 0xc0, !PT ;  /* 0x000001801d1c7812 */ /* 0x000fe400078ec0ff */
[----:B------:R-:W-:Y:S01]  /*13d60*/  LOP3.LUT R5, R24, 0x180, RZ, 0xc0, !PT ;  /* 0x0000018018057812 */ /* 0x000fe200078ec0ff */
[----:B------:R-:W-:Y:S01]  /*13d70*/  IMAD.MOV.U32 R37, RZ, RZ, R40 ;  /* 0x000000ffff257224 */ /* 0x000fe200078e0028 */
[----:B------:R-:W-:Y:S01]  /*13d80*/  LOP3.LUT R6, R7, 0x180, RZ, 0xc0, !PT ;  /* 0x0000018007067812 */ /* 0x000fe200078ec0ff */
[----:B------:R-:W-:Y:S01]  /*13d90*/  IMAD R41, R38, UR4, RZ ;  /* 0x0000000426297c24 */ /* 0x000fe2000f8e02ff */
[----:B-1----:R-:W-:Y:S01]  /*13da0*/  @P1 SHF.R.U32.HI R37, RZ, R42, R3 ;  /* 0x0000002aff251219 */ /* 0x002fe20000011603 */
[----:B------:R-:W5:Y:S01]  /*13db0*/  LD.E.128 R8, desc[UR42][R8.64] ;  /* 0x0000002a08087980 */ /* 0x000f62000c101d00 */
[----:B------:R-:W-:-:S02]  /*13dc0*/  SHF.R.U64 R12, R12, 0x3, RZ ;  /* 0x000000030c0c7819 */ /* 0x000fc400000012ff */
[----:B------:R-:W-:Y:S02]  /*13dd0*/  SHF.R.U64 R26, R26, 0x3, RZ ;  /* 0x000000031a1a7819 */ /* 0x000fe400000012ff */
[----:B------:R-:W-:Y:S02]  /*13de0*/  SHF.R.U64 R28, R28, 0x3, RZ ;  /* 0x000000031c1c7819 */ /* 0x000fe400000012ff */
        /* <DEDUP_REMOVED lines=16> */
[----:B------:R-:W-:Y:S01]  /*13ef0*/  IADD3 R3, R3, R41, RZ ;  /* 0x0000002903037210 */ /* 0x000fe20007ffe0ff */
[----:B------:R-:W-:Y:S01]  /*13f00*/  IMAD.MOV.U32 R5, RZ, RZ, R25 ;  /* 0x000000ffff057224 */ /* 0x000fe200078e0019 */
[----:B------:R-:W5:Y:S01]  /*13f10*/  LD.E.128 R12, desc[UR42][R12.64] ;  /* 0x0000002a0c0c7980 */ /* 0x000f62000c101d00 */
[----:B------:R-:W-:-:S02]  /*13f20*/  IMAD R21, R0, R21, R40 ;  /* 0x0000001500157224 */ /* 0x000fc400078e0228 */
[----:B------:R-:W-:Y:S01]  /*13f30*/  IMAD R20, R20, UR4, RZ ;  /* 0x0000000414147c24 */ /* 0x000fe2000f8e02ff */
[----:B------:R-:W5:Y:S01]  /*13f40*/  LD.E.128 R24, desc[UR42][R26.64] ;  /* 0x0000002a1a187980 */ /* 0x000f62000c101d00 */
[C---:B------:R-:W-:Y:S01]  /*13f50*/  IMAD.WIDE.U32 R2, R37.reuse, UR4, R2 ;  /* 0x0000000425027c25 */ /* 0x040fe2000f8e0002 */
[----:B------:R-:W-:Y:S02]  /*13f60*/  SHF.R.S32.HI R0, RZ, 0x1f, R21 ;  /* 0x0000001fff007819 */ /* 0x000fe40000011415 */
[----:B------:R-:W5:Y:S01]  /*13f70*/  LD.E.128 R4, desc[UR42][R4.64] ;  /* 0x0000002a04047980 */ /* 0x000f62000c101d00 */
[----:B------:R-:W-:Y:S01]  /*13f80*/  IMAD R41, R37, UR5, R20 ;  /* 0x0000000525297c24 */ /* 0x000fe2000f8e0214 */
        /* <DEDUP_REMOVED lines=38> */
.L_x_2308:
[----:B------:R-:W-:Y:S05]  /*141f0*/  BSYNC B1 ;  /* 0x0000000000017941 */ /* 0x000fea0003800000 */
.L_x_2307:
        /* <DEDUP_REMOVED lines=19> */
.L_x_2305:
        /* <DEDUP_REMOVED lines=28> */
.L_x_2310:
        /* <DEDUP_REMOVED lines=11> */
[----:B------:R-:W-:Y:S01]  /*145a0*/  IADD3 R8, R28, -0x80, R7 ;  /* 0xffffff801c087810 */ /* 0x000fe20007ffe007 */
[----:B0-----:R-:W-:-:S05]  /*145b0*/  IMAD R2, R0, R9, RZ ;  /* 0x0000000900027224 */ /* 0x001fca00078e02ff */
        /* <DEDUP_REMOVED lines=35> */
.L_x_2312:
[----:B------:R-:W-:Y:S05]  /*147f0*/  BSYNC B1 ;  /* 0x0000000000017941 */ /* 0x000fea0003800000 */
.L_x_2311:
        /* <DEDUP_REMOVED lines=69> */
.L_x_2314:
[----:B------:R-:W-:Y:S05]  /*14c50*/  BSYNC B1 ;  /* 0x0000000000017941 */ /* 0x000fea0003800000 */
.L_x_2313:
        /* <DEDUP_REMOVED lines=17> */
.L_x_2309:
[----:B------:R-:W-:Y:S05]  /*14d70*/  BSYNC B0 ;  /* 0x0000000000007941 */ /* 0x000fea0003800000 */
.L_x_2304:
[----:B------:R-:W-:Y:S02]  /*14d80*/  ULDC UR4, c[0x0][0xc3c] ;  /* 0x00030f0000047ab9 */ /* 0x000fe40000000800 */
[----:B-1----:R-:W-:-:S13]  /*14d90*/  ISETP.GE.AND P0, PT, R155, UR4, PT ;  /* 0x000000049b007c0c */ /* 0x002fda000bf06270 */
[----:B------:R-:W-:Y:S05]  /*14da0*/  @!P0 BRA `(.L_x_2315) ;  /* 0xfffffec000f48947 */ /* 0x000fea000383ffff */
[----:B------:R-:W-:Y:S05]  /*14db0*/  BRA `(.L_x_2180) ;  /* 0x0000007000d47947 */ /* 0x000fea0003800000 */
.L_x_2178:
        /* <DEDUP_REMOVED lines=56> */
.L_x_2321:
        /* <DEDUP_REMOVED lines=12> */
.L_x_2320:
[----:B------:R-:W-:Y:S05]  /*15200*/  BSYNC B0 ;  /* 0x0000000000007941 */ /* 0x000fea0003800000 */
.L_x_2319:
[----:B0----5:R-:W0:Y:S02]  /*15210*/  SHFL.UP PT, R2, R4, 0x1, RZ ;  /* 0x0420000004027989 */ /* 0x021e2400000e00ff */
        /* <DEDUP_REMOVED lines=20> */
.L_x_2317:
        /* <DEDUP_REMOVED lines=21> */
.L_x_2322:
        /* <DEDUP_REMOVED lines=55> */
.L_x_2318:
[----:B------:R-:W-:Y:S02]  /*15820*/  IMAD.MOV.U32 R17, RZ, RZ, RZ ;  /* 0x000000ffff117224 */ /* 0x000fe400078e00ff */
[----:B------:R-:W-:Y:S02]  /*15830*/  IMAD.U32 R16, RZ, RZ, UR6 ;  /* 0x00000006ff107e24 */ /* 0x000fe4000f8e00ff */
[----:B------:R-:W-:-:S07]  /*15840*/  IMAD.MOV.U32 R18, RZ, RZ, RZ ;  /* 0x000000ffff127224 */ /* 0x000fce00078e00ff */
.L_x_2323:
[----:B------:R-:W-:-:S13]  /*15850*/  ISETP.NE.AND P0, PT, R5, RZ, PT ;  /* 0x000000ff0500720c */ /* 0x000fda0003f05270 */
[----:B------:R-:W0:Y:S01]  /*15860*/  @!P0 S2R R3, SR_CgaCtaId ;  /* 0x0000000000038919 */ /* 0x000e220000008800 */
[----:B------:R-:W-:-:S04]  /*15870*/  @!P0 MOV R2, 0x400 ;  /* 0x0000040000028802 */ /* 0x000fc80000000f00 */
[----:B0-----:R-:W-:-:S05]  /*15880*/  @!P0 LEA R2, R3, R2, 0x18 ;  /* 0x0000000203028211 */ /* 0x001fca00078ec0ff */
[----:B------:R2:W-:Y:S01]  /*15890*/  @!P0 STS.128 [R2+0x19cd0], R16 ;  /* 0x019cd01002008388 */ /* 0x0005e20000000c00 */
[----:B------:R-:W-:Y:S06]  /*158a0*/  BAR.ARV 0x5, 0x200 ;  /* 0x0148000000007b1d */ /* 0x000fec0000002000 */
.L_x_2316:
        /* <DEDUP_REMOVED lines=64> */
.L_x_2442:
[----:B01--4-:R-:W0:Y:S02]  /*15cb0*/  LDC.64 R2, c[0x0][0xc88] ;  /* 0x00032200ff027b82 */ /* 0x013e240000000a00 */
        /* <DEDUP_REMOVED lines=10> */
[----:B-12---:R-:W-:-:S11]  /*15d60*/  SHF.R.S32.HI R0, RZ, 0x1f, R26 ;  /* 0x0000001fff007819 */ /* 0x006fd6000001141a */
        /* <DEDUP_REMOVED lines=9> */
[----:B------:R-:W-:Y:S01]  /*15e00*/  STL [R1], R12 ;  /* 0x0000000c01007387 */ /* 0x000fe20000100800 */
[----:B------:R-:W-:Y:S01]  /*15e10*/  ISETP.NE.AND.EX P0, PT, RZ, UR5, PT, P0 ;  /* 0x00000005ff007c0c */ /* 0x000fe2000bf05300 */
[----:B0-----:R-:W-:Y:S01]  /*15e20*/  IMAD.MOV.U32 R0, RZ, RZ, RZ ;  /* 0x000000ffff007224 */ /* 0x001fe200078e00ff */
[----:B------:R-:W-:Y:S01]  /*15e30*/  ISETP.NE.AND.EX P2, PT, RZ, UR9, PT, P2 ;  /* 0x00000009ff007c0c */ /* 0x000fe2000bf45320 */
[----:B------:R-:W-:Y:S01]  /*15e40*/  STL [R1+0xc], R11 ;  /* 0x00000c0b01007387 */ /* 0x000fe20000100800 */
[----:B------:R-:W-:Y:S02]  /*15e50*/  ISETP.NE.U32.AND P1, PT, RZ, UR6, PT ;  /* 0x00000006ff007c0c */ /* 0x000fe4000bf25070 */
[----:B-1----:R-:W-:-:S02]  /*15e60*/  IADD3 R2, P3, R12, UR4, RZ ;  /* 0x000000040c027c10 */ /* 0x002fc4000ff7e0ff */
[----:B------:R-:W-:Y:S02]  /*15e70*/  ISETP.NE.AND.EX P1, PT, RZ, UR7, PT, P1 ;  /* 0x00000007ff007c0c */ /* 0x000fe4000bf25310 */
[----:B------:R-:W-:Y:S02]  /*15e80*/  IADD3.X R3, R11, UR5, RZ, P3, !PT ;  /* 0x000000050b037c10 */ /* 0x000fe40009ffe4ff */
[----:B------:R-:W-:-:S03]  /*15e90*/  IADD3 R4, P4, R12, UR6, RZ ;  /* 0x000000060c047c10 */ /* 0x000fc6000ff9e0ff */
[----:B------:R-:W3:Y:S01]  /*15ea0*/  @P0 LDG.E R6, desc[UR42][R2.64] ;  /* 0x0000002a02060981 */ /* 0x000ee2000c1e1900 */
[----:B------:R-:W-:Y:S01]  /*15eb0*/  ULDC UR4, c[0x0][0x288] ;  /* 0x0000a20000047ab9 */ /* 0x000fe20000000800 */
[----:B------:R-:W-:Y:S01]  /*15ec0*/  IADD3.X R5, R11, UR7, RZ, P4, !PT ;  /* 0x000000070b057c10 */ /* 0x000fe2000a7fe4ff */
[----:B------:R-:W-:Y:S01]  /*15ed0*/  IMAD.U32 R8, RZ, RZ, UR4 ;  /* 0x00000004ff087e24 */ /* 0x000fe2000f8e00ff */
[----:B------:R-:W-:-:S03]  /*15ee0*/  ULDC.64 UR4, c[0x0][0x418] ;  /* 0x0001060000047ab9 */ /* 0x000fc60000000a00 */
[----:B------:R-:W5:Y:S04]  /*15ef0*/  @P1 LDG.E R0, desc[UR42][R4.64] ;  /* 0x0000002a04001981 */ /* 0x000f68000c1e1900 */
[----:B---3--:R0:W-:Y:S02]  /*15f00*/  STL [R1+0x30], R6 ;  /* 0x0000300601007387 */ /* 0x0081e40000100800 */
[----:B0-----:R-:W-:-:S04]  /*15f10*/  @P2 IADD3 R6, P3, R12, UR8, RZ ;  /* 0x000000080c062c10 */ /* 0x001fc8000ff7e0ff */
[----:B------:R-:W-:-:S05]  /*15f20*/  @P2 IADD3.X R7, R11, UR9, RZ, P3, !PT ;  /* 0x000000090b072c10 */ /* 0x000fca0009ffe4ff */
[----:B------:R0:W3:Y:S01]  /*15f30*/  @P2 LDG.E R8, desc[UR42][R6.64] ;  /* 0x0000002a06082981 */ /* 0x0000e2000c1e1900 */
        /* <DEDUP_REMOVED lines=9> */
[----:B---3--:R0:W-:Y:S04]  /*15fd0*/  STL [R1+0x38], R8 ;  /* 0x0000380801007387 */ /* 0x0081e80000100800 */
[----:B--2---:R0:W-:Y:S01]  /*15fe0*/  STL [R1+0x8], R10 ;  /* 0x0000080a01007387 */ /* 0x0041e20000100800 */
[----:B------:R-:W-:Y:S01]  /*15ff0*/  IMAD.MOV.U32 R9, RZ, RZ, R8 ;  /* 0x000000ffff097224 */ /* 0x000fe200078e0008 */
[----:B------:R-:W-:Y:S06]  /*16000*/  @P2 BRA `(.L_x_2325) ;  /* 0x0000000000142947 */ /* 0x000fec0003800000 */
[----:B------:R-:W-:Y:S05]  /*16010*/  @!P0 BRA `(.L_x_2325) ;  /* 0x0000000000108947 */ /* 0x000fea0003800000 */
[----:B0-----:R-:W2:Y:S04]  /*16020*/  LDG.E R8, desc[UR42][R2.64] ;  /* 0x0000002a02087981 */ /* 0x001ea8000c1e1900 */
[----:B------:R-:W2:Y:S02]  /*16030*/  LDG.E R2, desc[UR42][R2.64+0x4] ;  /* 0x0000042a02027981 */ /* 0x000ea4000c1e1900 */
[----:B--2---:R-:W-:-:S05]  /*16040*/  IMAD.IADD R9, R2, 0x1, -R8 ;  /* 0x0000000102097824 */ /* 0x004fca00078e0a08 */
[----:B------:R1:W-:Y:S02]  /*16050*/  STL [R1+0x38], R9 ;  /* 0x0000380901007387 */ /* 0x0003e40000100800 */
.L_x_2325:
[----:B------:R-:W-:Y:S01]  /*16060*/  ULDC.64 UR4, c[0x0][0xa20] ;  /* 0x0002880000047ab9 */ /* 0x000fe20000000a00 */
[----:B------:R-:W-:Y:S01]  /*16070*/  IMAD.MOV.U32 R29, RZ, RZ, R26 ;  /* 0x000000ffff1d7224 */ /* 0x000fe200078e001a */
[----:B------:R-:W-:-:S04]  /*16080*/  ISETP.NE.U32.AND P0, PT, RZ, UR4, PT ;  /* 0x00000004ff007c0c */ /* 0x000fc8000bf05070 */
[----:B------:R-:W-:-:S13]  /*16090*/  ISETP.NE.AND.EX P0, PT, RZ, UR5, PT, P0 ;  /* 0x00000005ff007c0c */ /* 0x000fda000bf05300 */
[----:B------:R-:W-:Y:S05]  /*160a0*/  @!P0 BRA `(.L_x_2326) ;  /* 0x0000000000108947 */ /* 0x000fea0003800000 */
[----:B------:R-:W-:-:S04]  /*160b0*/  IADD3 R2, P0, R12, UR4, RZ ;  /* 0x000000040c027c10 */ /* 0x000fc8000ff1e0ff */
[----:B------:R-:W-:-:S05]  /*160c0*/  IADD3.X R3, R11, UR5, RZ, P0, !PT ;  /* 0x000000050b037c10 */ /* 0x000fca00087fe4ff */
[----:B------:R2:W5:Y:S01]  /*160d0*/  LDG.E R7, desc[UR42][R2.64] ;  /* 0x0000002a02077981 */ /* 0x000562000c1e1900 */
[----:B------:R-:W-:Y:S05]  /*160e0*/  BRA `(.L_x_2327) ;  /* 0x0000000000247947 */ /* 0x000fea0003800000 */
.L_x_2326:
        /* <DEDUP_REMOVED lines=9> */
.L_x_2327:
[----:B--2---:R-:W2:Y:S01]  /*16180*/  @P1 LDG.E R2, desc[UR42][R4.64] ;  /* 0x0000002a04021981 */ /* 0x004ea2000c1e1900 */
[----:B------:R-:W3:Y:S03]  /*16190*/  LDC R3, c[0x0][0x448] ;  /* 0x00011200ff037b82 */ /* 0x000ee60000000800 */
[----:B------:R4:W2:Y:S01]  /*161a0*/  @P1 LDG.E R4, desc[UR42][R4.64+0x4] ;  /* 0x0000042a04041981 */ /* 0x0008a2000c1e1900 */
[----:B-----5:R-:W-:Y:S01]  /*161b0*/  IMAD.IADD R7, R7, 0x1, -R10 ;  /* 0x0000000107077824 */ /* 0x020fe200078e0a0a */
[----:B------:R-:W-:Y:S01]  /*161c0*/  BSSY B0, `(.L_x_2328) ;  /* 0x0000163000007945 */ /* 0x000fe20003800000 */
[----:B---3--:R-:W-:-:S13]  /*161d0*/  ISETP.NE.AND P0, PT, R3, 0x1, PT ;  /* 0x000000010300780c */ /* 0x008fda0003f05270 */
[----:B------:R-:W3:Y:S08]  /*161e0*/  @P0 LDC R3, c[0x0][0x44c] ;  /* 0x00011300ff030b82 */ /* 0x000ef00000000800 */
[----:B----4-:R-:W4:Y:S01]  /*161f0*/  @P0 LDC R5, c[0x0][0x450] ;  /* 0x00011400ff050b82 */ /* 0x010f220000000800 */
[----:B--2---:R-:W-:Y:S02]  /*16200*/  @P1 IMAD.IADD R6, R4, 0x1, -R2 ;  /* 0x0000000104061824 */ /* 0x004fe400078e0a02 */
[----:B------:R-:W-:-:S04]  /*16210*/  IMAD R2, R17, 0xc0, RZ ;  /* 0x000000c011027824 */ /* 0x000fc800078e02ff */
[----:B------:R-:W-:-:S04]  /*16220*/  VIADD R2, R2, 0xbf ;  /* 0x000000bf02027836 */ /* 0x000fc80000000000 */
[----:B---3--:R-:W-:-:S05]  /*16230*/  @P0 IMAD.HI.U32 R3, R2, R3, RZ ;  /* 0x0000000302030227 */ /* 0x008fca00078e00ff */
[----:B----4-:R-:W-:Y:S01]  /*16240*/  @P0 SHF.R.U32.HI R2, RZ, R5, R3 ;  /* 0x00000005ff020219 */ /* 0x010fe20000011603 */
[----:B------:R-:W-:-:S04]  /*16250*/  IMAD.IADD R5, R7, 0x1, R6 ;  /* 0x0000000107057824 */ /* 0x000fc800078e0206 */
        /* <DEDUP_REMOVED lines=8> */
[----:B------:R-:W-:Y:S01]  /*162e0*/  LEA.HI R2, R3, R2, RZ, 0x7 ;  /* 0x0000000203027211 */ /* 0x000fe200078f38ff */
[----:B------:R-:W-:-:S03]  /*162f0*/  IMAD.MOV R3, RZ, RZ, -R7 ;  /* 0x000000ffff037224 */ /* 0x000fc600078e0a07 */
[----:B------:R-:W-:Y:S02]  /*16300*/  SHF.R.S32.HI R2, RZ, 0x7, R2 ;  /* 0x00000007ff027819 */ /* 0x000fe40000011402 */
[----:B------:R-:W-:Y:S02]  /*16310*/  VIMNMX R3, RZ, R3, !PT ;  /* 0x00000003ff037248 */ /* 0x000fe40007fe0100 */
[----:B------:R-:W-:-:S05]  /*16320*/  VIMNMX R2, R20, R2, PT ;  /* 0x0000000214027248 */ /* 0x000fca0003fe0100 */
[----:B------:R-:W-:-:S05]  /*16330*/  IMAD R2, R2, 0x80, -R7 ;  /* 0x0000008002027824 */ /* 0x000fca00078e0a07 */
[----:B------:R-:W-:-:S04]  /*16340*/  VIMNMX R2, R2, R6, PT ;  /* 0x0000000602027248 */ /* 0x000fc80003fe0100 */
        /* <DEDUP_REMOVED lines=9> */
[----:B--2---:R-:W-:Y:S05]  /*163e0*/  @!P2 BRA `(.L_x_2329) ;  /* 0x000000140000a947 */ /* 0x004fea0003800000 */
[----:B------:R-:W-:Y:S01]  /*163f0*/  UMOV UR4, 0xffffffff ;  /* 0xffffffff00047882 */ /* 0x000fe20000000000 */
[----:B------:R-:W-:Y:S02]  /*16400*/  SEL R2, R29, RZ, !P1 ;  /* 0x000000ff1d027207 */ /* 0x000fe40004800000 */
[----:B------:R-:W-:Y:S05]  /*16410*/  BRA.DIV UR4, `(.L_x_2330) ;  /* 0x0000006604e87947 */ /* 0x000fea000b800000 */
[----:B------:R-:W2:Y:S02]  /*16420*/  S2R R5, SR_TID.X ;  /* 0x0000000000057919 */ /* 0x000ea40000002100 */
[----:B--2---:R-:W-:-:S04]  /*16430*/  SHF.R.U32.HI R5, RZ, 0x5, R5 ;  /* 0x00000005ff057819 */ /* 0x004fc80000011605 */
[----:B------:R-:W-:-:S05]  /*16440*/  LOP3.LUT R5, R5, 0x3, RZ, 0xc0, !PT ;  /* 0x0000000305057812 */ /* 0x000fca00078ec0ff */
[----:B------:R2:W3:Y:S02]  /*16450*/  SHFL.IDX PT, R14, R5, RZ, 0x1f ;  /* 0x00001fff050e7589 */ /* 0x0004e400000e0000 */
.L_x_2490:
[----:B---3--:R-:W-:Y:S02]  /*16460*/  ISETP.NE.AND P0, PT, R14, RZ, PT ;  /* 0x000000ff0e00720c */ /* 0x008fe40003f05270 */
[----:B------:R-:W-:-:S11]  /*16470*/  PLOP3.LUT P6, PT, PT, PT, PT, 0x8, 0x0 ;  /* 0x000000000000781c */ /* 0x000fd60003fce170 */
[----:B------:R-:W-:Y:S05]  /*16480*/  @P0 BRA `(.L_x_2331) ;  /* 0x00000000000c0947 */ /* 0x000fea0003800000 */
[----:B------:R-:W-:-:S03]  /*16490*/  UMOV UR4, 0xffffffff ;  /* 0xffffffff00047882 */ /* 0x000fc60000000000 */
[----:B------:R-:W-:Y:S05]  /*164a0*/  BRA.DIV UR4, `(.L_x_2332) ;  /* 0x0000006604f87947 */ /* 0x000fea000b800000 */
[----:B------:R-:W-:-:S13]  /*164b0*/  ELECT P6, URZ, PT ;  /* 0x00000000003f782f */ /* 0x000fda00038c0000 */
.L_x_2331:
[----:B--2---:R-:W2:Y:S01]  /*164c0*/  LDL R5, [R1+0x44] ;  /* 0x0000440001057983 */ /* 0x004ea20000100800 */
[----:B------:R-:W-:Y:S01]  /*164d0*/  BSSY B1, `(.L_x_2333) ;  /* 0x0000008000017945 */ /* 0x000fe20003800000 */
[----:B--2---:R-:W-:-:S05]  /*164e0*/  VIADD R5, R5, 0x1 ;  /* 0x0000000105057836 */ /* 0x004fca0000000000 */
[----:B------:R-:W-:-:S04]  /*164f0*/  LEA.HI R6, R5, R5, RZ, 0x1 ;  /* 0x0000000505067211 */ /* 0x000fc800078f08ff */
[----:B------:R-:W-:-:S05]  /*16500*/  LOP3.LUT R6, R6, 0xfffffffe, RZ, 0xc0, !PT ;  /* 0xfffffffe06067812 */ /* 0x000fca00078ec0ff */
[----:B------:R-:W-:-:S05]  /*16510*/  IMAD.IADD R5, R5, 0x1, -R6 ;  /* 0x0000000105057824 */ /* 0x000fca00078e0a06 */
[----:B------:R-:W-:-:S04]  /*16520*/  SHF.L.U32 R5, R5, 0x1f, RZ ;  /* 0x0000001f05057819 */ /* 0x000fc800000006ff */
[----:B------:R-:W2:Y:S02]  /*16530*/  SYNCS.PHASECHK.TRANS64.TRYWAIT P0, [R22+URZ+0x19c20], R5 ;  /* 0x019c2005160075a7 */ /* 0x000ea4000800017f */
[----:B--2---:R-:W-:Y:S05]  /*16540*/  @!P0 BRA `(.L_x_2334) ;  /* 0x0000006400f08947 */ /* 0x004fea0003800000 */
.L_x_2493:
[----:B------:R-:W-:Y:S05]  /*16550*/  BSYNC B1 ;  /* 0x0000000000017941 */ /* 0x000fea0003800000 */
.L_x_2333:
[----:B------:R-:W-:Y:S04]  /*16560*/  BSSY B1, `(.L_x_2335) ;  /* 0x000008b000017945 */ /* 0x000fe80003800000 */
[----:B------:R-:W-:Y:S05]  /*16570*/  @!P6 BRA `(.L_x_2336) ;  /* 0x000000080024e947 */ /* 0x000fea0003800000 */
[----:B0-----:R-:W-:Y:S01]  /*16580*/  IMAD R8, R25, 0x8, R22 ;  /* 0x0000000819087824 */ /* 0x001fe200078e0216 */
[----:B------:R-:W-:Y:S01]  /*16590*/  SHF.L.U32 R10, R28, 0x1f, RZ ;  /* 0x0000001f1c0a7819 */ /* 0x000fe200000006ff */
[----:B------:R-:W0:Y:S01]  /*165a0*/  S2R R6, SR_TID.X ;  /* 0x0000000000067919 */ /* 0x000e220000002100 */
[----:B------:R-:W-:Y:S02]  /*165b0*/  BSSY B2, `(.L_x_2337) ;  /* 0x0000005000027945 */ /* 0x000fe40003800000 */
[----:B------:R-:W3:Y:S01]  /*165c0*/  SYNCS.PHASECHK.TRANS64.TRYWAIT P0, [R8+URZ+0x19ca0], R10 ;  /* 0x019ca00a080075a7 */ /* 0x000ee2000800017f */
[----:B0-----:R-:W-:-:S04]  /*165d0*/  LOP3.LUT R6, R6, 0x7f, RZ, 0xc0, !PT ;  /* 0x0000007f06067812 */ /* 0x001fc800078ec0ff */
[----:B------:R-:W-:Y:S01]  /*165e0*/  ISETP.NE.AND P1, PT, R6, RZ, PT ;  /* 0x000000ff0600720c */ /* 0x000fe20003f25270 */
[----:B---3--:R-:W-:-:S12]  /*165f0*/  @!P0 BRA `(.L_x_2338) ;  /* 0x0000006400d88947 */ /* 0x008fd80003800000 */
.L_x_2494:
[----:B------:R-:W-:Y:S05]  /*16600*/  BSYNC B2 ;  /* 0x0000000000027941 */ /* 0x000fea0003800000 */
.L_x_2337:
[----:B------:R-:W-:Y:S04]  /*16610*/  BSSY B2, `(.L_x_2339) ;  /* 0x0000009000027945 */ /* 0x000fe80003800000 */
[----:B------:R-:W-:Y:S05]  /*16620*/  @P1 BRA `(.L_x_2340) ;  /* 0x00000000001c1947 */ /* 0x000fea0003800000 */
[----:B--2---:R-:W2:Y:S02]  /*16630*/  S2R R5, SR_TID.X ;  /* 0x0000000000057919 */ /* 0x004ea40000002100 */
[----:B--2---:R-:W-:Y:S01]  /*16640*/  LOP3.LUT R6, R5, 0x1f, RZ, 0xc0, !PT ;  /* 0x0000001f05067812 */ /* 0x004fe200078ec0ff */
[----:B------:R-:W-:-:S03]  /*16650*/  IMAD.MOV.U32 R5, RZ, RZ, 0x3000 ;  /* 0x00003000ff057424 */ /* 0x000fc600078e00ff */
[----:B------:R-:W-:Y:S01]  /*16660*/  ISETP.NE.AND P0, PT, R6, RZ, PT ;  /* 0x000000ff0600720c */ /* 0x000fe20003f05270 */
[----:B------:R3:W-:-:S12]  /*16670*/  SYNCS.ARRIVE.TRANS64 RZ, [R8+URZ+0x19c90], R5 ;  /* 0x019c900508ff79a7 */ /* 0x0007d8000800003f */
[----:B---3--:R-:W-:Y:S05]  /*16680*/  @!P0 BRA `(.L_x_2340) ;  /* 0x0000000000048947 */ /* 0x008fea0003800000 */
[----:B------:R-:W-:Y:S01]  /*16690*/  BPT.TRAP 0x1 ;  /* 0x000000040000795c */ /* 0x000fe20000300000 */
.L_x_2340:
[----:B------:R-:W-:Y:S05]  /*166a0*/  BSYNC B2 ;  /* 0x0000000000027941 */ /* 0x000fea0003800000 */
.L_x_2339:
        /* <DEDUP_REMOVED lines=8> */
[----:B--2---:R-:W-:Y:S01]  /*16730*/  VIADD R5, R8, 0x19c90 ;  /* 0x00019c9008057836 */ /* 0x004fe20000000000 */
[----:B------:R-:W-:Y:S01]  /*16740*/  UMOV UR6, 0x0 ;  /* 0x0000000000067882 */ /* 0x000fe20000000000 */
[----:B-1----:R-:W-:Y:S01]  /*16750*/  VIADD R9, R7, 0x13800 ;  /* 0x0001380007097836 */ /* 0x002fe20000000000 */
[----:B------:R-:W-:-:S09]  /*16760*/  UMOV UR7, 0x12f00000 ;  /* 0x12f0000000077882 */ /* 0x000fd20000000000 */
.L_x_2341:
        /* <DEDUP_REMOVED lines=10> */
[----:B------:R-:W-:Y:S01]  /*16810*/  IMAD.MOV.U32 R13, RZ, RZ, 0x20 ;  /* 0x00000020ff0d7424 */ /* 0x000fe200078e00ff */
[----:B------:R-:W-:Y:S01]  /*16820*/  PLOP3.LUT P0, PT, PT, PT, PT, 0x80, 0x0 ;  /* 0x000000000000781c */ /* 0x000fe20003f0f070 */
[----:B------:R-:W-:Y:S01]  /*16830*/  VIADD R9, R7, 0x14800 ;  /* 0x0001480007097836 */ /* 0x000fe20000000000 */
[----:B------:R-:W-:Y:S01]  /*16840*/  UMOV UR6, 0x0 ;  /* 0x0000000000067882 */ /* 0x000fe20000000000 */
[----:B------:R-:W-:Y:S01]  /*16850*/  UMOV UR7, 0x12f00000 ;  /* 0x12f0000000077882 */ /* 0x000fe20000000000 */
[----:B------:R-:W-:-:S15]  /*16860*/  R2UR UR10, R13 ;  /* 0x000000000d0a72ca */ /* 0x000fde00000e0000 */
.L_x_2342:
        /* <DEDUP_REMOVED lines=16> */
.L_x_2343:
        /* <DEDUP_REMOVED lines=10> */
[----:B------:R-:W1:Y:S01]  /*16a10*/  SYNCS.PHASECHK.TRANS64.TRYWAIT P0, [R8+URZ+0x19cc0], R10 ;  /* 0x019cc00a080075a7 */ /* 0x000e62000800017f */
[----:B------:R-:W-:Y:S04]  /*16a20*/  BSSY B2, `(.L_x_2344) ;  /* 0x0000002000027945 */ /* 0x000fe80003800000 */
[----:B-1----:R-:W-:Y:S05]  /*16a30*/  @!P0 BRA `(.L_x_2345) ;  /* 0x0000006000dc8947 */ /* 0x002fea0003800000 */
.L_x_2495:
[----:B------:R-:W-:Y:S05]  /*16a40*/  BSYNC B2 ;  /* 0x0000000000027941 */ /* 0x000fea0003800000 */
.L_x_2344:
[----:B------:R-:W-:Y:S01]  /*16a50*/  BSSY B2, `(.L_x_2346) ;  /* 0x000000b000027945 */ /* 0x000fe20003800000 */
[----:B01----:R-:W-:Y:S01]  /*16a60*/  IMAD.MOV.U32 R10, RZ, RZ, 0x0 ;  /* 0x00000000ff0a7424 */ /* 0x003fe200078e00ff */
[----:B------:R-:W-:Y:S02]  /*16a70*/  MOV R11, 0x12f00000 ;  /* 0x12f00000000b7802 */ /* 0x000fe40000000f00 */
[----:B------:R-:W-:Y:S05]  /*16a80*/  @P1 BRA `(.L_x_2347) ;  /* 0x00000000001c1947 */ /* 0x000fea0003800000 */
[----:B------:R-:W0:Y:S02]  /*16a90*/  S2R R5, SR_TID.X ;  /* 0x0000000000057919 */ /* 0x000e240000002100 */
[----:B0-----:R-:W-:Y:S01]  /*16aa0*/  LOP3.LUT R9, R5, 0x1f, RZ, 0xc0, !PT ;  /* 0x0000001f05097812 */ /* 0x001fe200078ec0ff */
[----:B------:R-:W-:-:S03]  /*16ab0*/  IMAD.MOV.U32 R5, RZ, RZ, 0x3000 ;  /* 0x00003000ff057424 */ /* 0x000fc600078e00ff */
[----:B------:R-:W-:Y:S01]  /*16ac0*/  ISETP.NE.AND P0, PT, R9, RZ, PT ;  /* 0x000000ff0900720c */ /* 0x000fe20003f05270 */
[----:B------:R0:W-:-:S12]  /*16ad0*/  SYNCS.ARRIVE.TRANS64 RZ, [R8+URZ+0x19cb0], R5 ;  /* 0x019cb00508ff79a7 */ /* 0x0001d8000800003f */
[----:B0-----:R-:W-:Y:S05]  /*16ae0*/  @!P0 BRA `(.L_x_2347) ;  /* 0x0000000000048947 */ /* 0x001fea0003800000 */
[----:B------:R-:W-:Y:S01]  /*16af0*/  BPT.TRAP 0x1 ;  /* 0x000000040000795c */ /* 0x000fe20000300000 */
.L_x_2347:
[----:B------:R-:W-:Y:S05]  /*16b00*/  BSYNC B2 ;  /* 0x0000000000027941 */ /* 0x000fea0003800000 */
.L_x_2346:
        /* <DEDUP_REMOVED lines=8> */
.L_x_2348:
        /* <DEDUP_REMOVED lines=15> */
.L_x_2349:
        /* <DEDUP_REMOVED lines=15> */
.L_x_2350:
        /* <DEDUP_REMOVED lines=9> */
[----:B---3--:R-:W-:Y:S05]  /*16e00*/  @P0 BRA.U.ANY `(.L_x_2350) ;  /* 0xfffffffd00d80947 */ /* 0x008fea000393ffff */
.L_x_2336:
[----:B------:R-:W-:Y:S05]  /*16e10*/  BSYNC B1 ;  /* 0x0000000000017941 */ /* 0x000fea0003800000 */
.L_x_2335:
        /* <DEDUP_REMOVED lines=9> */
.L_x_2367:
[----:B------:R-:W-:Y:S05]  /*16eb0*/  YIELD ;  /* 0x0000000000007946 */ /* 0x000fea0003800000 */
[----:B------:R-:W-:Y:S04]  /*16ec0*/  BSSY B1, `(.L_x_2351) ;  /* 0x000008a000017945 */ /* 0x000fe80003800000 */
[----:B------:R-:W-:Y:S05]  /*16ed0*/  @!P6 BRA `(.L_x_2352) ;  /* 0x000000080020e947 */ /* 0x000fea0003800000 */
[----:B0-----:R-:W-:Y:S01]  /*16ee0*/  IMAD R8, R25, 0x8, R22 ;  /* 0x0000000819087824 */ /* 0x001fe200078e0216 */
[----:B------:R-:W-:Y:S01]  /*16ef0*/  SHF.L.U32 R7, R28, 0x1f, RZ ;  /* 0x0000001f1c077819 */ /* 0x000fe200000006ff */
[----:B------:R-:W0:Y:S01]  /*16f00*/  S2R R4, SR_TID.X ;  /* 0x0000000000047919 */ /* 0x000e220000002100 */
[----:B------:R-:W-:Y:S02]  /*16f10*/  BSSY B2, `(.L_x_2353) ;  /* 0x0000005000027945 */ /* 0x000fe40003800000 */
[----:B------:R-:W1:Y:S01]  /*16f20*/  SYNCS.PHASECHK.TRANS64.TRYWAIT P1, [R8+URZ+0x19ca0], R7 ;  /* 0x019ca007080075a7 */ /* 0x000e62000802017f */
[----:B0-----:R-:W-:-:S04]  /*16f30*/  LOP3.LUT R4, R4, 0x7f, RZ, 0xc0, !PT ;  /* 0x0000007f04047812 */ /* 0x001fc800078ec0ff */
[----:B------:R-:W-:Y:S01]  /*16f40*/  ISETP.NE.AND P2, PT, R4, RZ, PT ;  /* 0x000000ff0400720c */ /* 0x000fe20003f45270 */
[----:B-1----:R-:W-:-:S12]  /*16f50*/  @!P1 BRA `(.L_x_2354) ;  /* 0x0000005c00a89947 */ /* 0x002fd80003800000 */
.L_x_2496:
[----:B------:R-:W-:Y:S05]  /*16f60*/  BSYNC B2 ;  /* 0x0000000000027941 */ /* 0x000fea0003800000 */
.L_x_2353:
[----:B------:R-:W-:Y:S04]  /*16f70*/  BSSY B2, `(.L_x_2355) ;  /* 0x0000009000027945 */ /* 0x000fe80003800000 */
[----:B------:R-:W-:Y:S05]  /*16f80*/  @P2 BRA `(.L_x_2356) ;  /* 0x00000000001c2947 */ /* 0x000fea0003800000 */
[----:B------:R-:W2:Y:S02]  /*16f90*/  S2R R4, SR_TID.X ;  /* 0x0000000000047919 */ /* 0x000ea40000002100 */
[----:B--2---:R-:W-:Y:S01]  /*16fa0*/  LOP3.LUT R5, R4, 0x1f, RZ, 0xc0, !PT ;  /* 0x0000001f04057812 */ /* 0x004fe200078ec0ff */
[----:B------:R-:W-:-:S03]  /*16fb0*/  IMAD.MOV.U32 R4, RZ, RZ, 0x3000 ;  /* 0x00003000ff047424 */ /* 0x000fc600078e00ff */
[----:B------:R-:W-:Y:S01]  /*16fc0*/  ISETP.NE.AND P1, PT, R5, RZ, PT ;  /* 0x000000ff0500720c */ /* 0x000fe20003f25270 */
[----:B------:R1:W-:-:S12]  /*16fd0*/  SYNCS.ARRIVE.TRANS64 RZ, [R8+URZ+0x19c90], R4 ;  /* 0x019c900408ff79a7 */ /* 0x0003d8000800003f */
[----:B-1----:R-:W-:Y:S05]  /*16fe0*/  @!P1 BRA `(.L_x_2356) ;  /* 0x0000000000049947 */ /* 0x002fea0003800000 */
[----:B------:R-:W-:Y:S01]  /*16ff0*/  BPT.TRAP 0x1 ;  /* 0x000000040000795c */ /* 0x000fe20000300000 */
.L_x_2356:
[----:B------:R-:W-:Y:S05]  /*17000*/  BSYNC B2 ;  /* 0x0000000000027941 */ /* 0x000fea0003800000 */
.L_x_2355:
[----:B------:R-:W-:Y:S01]  /*17010*/  IMAD.MOV.U32 R12, RZ, RZ, RZ ;  /* 0x000000ffff0c7224 */ /* 0x000fe200078e00ff */
[----:B------:R-:W-:Y:S01]  /*17020*/  UIADD3 UR4, UP0, UR40, 0x570, URZ ;  /* 0x0000057028047890 */ /* 0x000fe2000ff1e03f */
[----:B------:R-:W-:Y:S01]  /*17030*/  IMAD R6, R25, 0x3000, R22 ;  /* 0x0000300019067824 */ /* 0x000fe200078e0216 */
[----:B------:R-:W-:Y:S01]  /*17040*/  PLOP3.LUT P1, PT, PT, PT, PT, 0x80, 0x0 ;  /* 0x000000000000781c */ /* 0x000fe20003f2f070 */
[----:B--2---:R-:W-:Y:S01]  /*17050*/  IMAD R5, R9, 0x80, R0 ;  /* 0x0000008009057824 */ /* 0x004fe200078e0200 */
[----:B------:R-:W-:Y:S01]  /*17060*/  R2UR UR10, R12 ;  /* 0x000000000c0a72ca */ /* 0x000fe200000e0000 */
[----:B------:R-:W-:Y:S01]  /*17070*/  VIADD R4, R8, 0x19c90 ;  /* 0x00019c9008047836 */ /* 0x000fe20000000000 */
[----:B------:R-:W-:Y:S01]  /*17080*/  UIADD3.X UR5, URZ, UR41, URZ, UP0, !UPT ;  /* 0x000000293f057290 */ /* 0x000fe200087fe43f */
[----:B------:R-:W-:Y:S01]  /*17090*/  VIADD R10, R6, 0x13800 ;  /* 0x00013800060a7836 */ /* 0x000fe20000000000 */
[----:B------:R-:W-:Y:S01]  /*170a0*/  UMOV UR6, 0x0 ;  /* 0x0000000000067882 */ /* 0x000fe20000000000 */
[----:B------:R-:W-:-:S10]  /*170b0*/  UMOV UR7, 0x12f00000 ;  /* 0x12f0000000077882 */ /* 0x000fd40000000000 */
.L_x_2357:
        /* <DEDUP_REMOVED lines=16> */
.L_x_2358:
        /* <DEDUP_REMOVED lines=16> */
.L_x_2359:
        /* <DEDUP_REMOVED lines=13> */
.L_x_2497:
[----:B------:R-:W-:Y:S05]  /*17390*/  BSYNC B2 ;  /* 0x0000000000027941 */ /* 0x000fea0003800000 */
.L_x_2360:
        /* <DEDUP_REMOVED lines=11> */
.L_x_2363:
[----:B------:R-:W-:Y:S05]  /*17450*/  BSYNC B2 ;  /* 0x0000000000027941 */ /* 0x000fea0003800000 */
.L_x_2362:
[----:B------:R-:W-:Y:S01]  /*17460*/  R2UR UR10, R12 ;  /* 0x000000000c0a72ca */ /* 0x000fe200000e0000 */
[----:B------:R-:W-:Y:S01]  /*17470*/  UIADD3 UR4, UP0, UR40, 0x670, URZ ;  /* 0x0000067028047890 */ /* 0x000fe2000ff1e03f */
[----:B------:R-:W-:Y:S01]  /*17480*/  R2UR UR6, R10 ;  /* 0x000000000a0672ca */ /* 0x000fe200000e0000 */
[----:B01----:R-:W-:Y:S01]  /*17490*/  VIADD R8, R8, 0x19cb0 ;  /* 0x00019cb008087836 */ /* 0x003fe20000000000 */
[----:B------:R-:W-:Y:S01]  /*174a0*/  R2UR UR7, R11 ;  /* 0x000000000b0772ca */ /* 0x000fe200000e0000 */
[----:B------:R-:W-:Y:S01]  /*174b0*/  VIADD R4, R6, 0x9000 ;  /* 0x0000900006047836 */ /* 0x000fe20000000000 */
[----:B------:R-:W-:Y:S01]  /*174c0*/  PLOP3.LUT P1, PT, PT, PT, PT, 0x80, 0x0 ;  /* 0x000000000000781c */ /* 0x000fe20003f2f070 */
[----:B------:R-:W-:-:S12]  /*174d0*/  UIADD3.X UR5, URZ, UR41, URZ, UP0, !UPT ;  /* 0x000000293f057290 */ /* 0x000fd800087fe43f */
.L_x_2364:
        /* <DEDUP_REMOVED lines=15> */
.L_x_2365:
        /* <DEDUP_REMOVED lines=15> */
.L_x_2366:
        /* <DEDUP_REMOVED lines=10> */
.L_x_2352:
[----:B------:R-:W-:Y:S05]  /*17760*/  BSYNC B1 ;  /* 0x0000000000017941 */ /* 0x000fea0003800000 */
.L_x_2351:
        /* <DEDUP_REMOVED lines=8> */
.L_x_2329:
[----:B------:R-:W-:Y:S05]  /*177f0*/  BSYNC B0 ;  /* 0x0000000000007941 */ /* 0x000fea0003800000 */
.L_x_2328:
[----:B------:R-:W3:Y:S01]  /*17800*/  LDC R0, c[0x0][0x448] ;  /* 0x00011200ff007b82 */ /* 0x000ee20000000800 */
[----:B------:R-:W-:Y:S01]  /*17810*/  IMAD.MOV.U32 R2, RZ, RZ, 0xc0 ;  /* 0x000000c0ff027424 */ /* 0x000fe200078e00ff */
[----:B------:R-:W-:Y:S05]  /*17820*/  @!P0 WARPSYNC.ALL ;  /* 0x0000000000008948 */ /* 0x000fea0003800000 */
[----:B------:R-:W-:Y:S01]  /*17830*/  IMAD R2, R17, R2, 0xbf ;  /* 0x000000bf11027424 */ /* 0x000fe200078e0202 */
[----:B------:R-:W-:Y:S01]  /*17840*/  @!P0 BAR.SYNC.DEFER_BLOCKING 0xc, 0x200 ;  /* 0x0308000000008b1d */ /* 0x000fe20000010000 */
[----:B---3--:R-:W-:-:S13]  /*17850*/  ISETP.NE.AND P1, PT, R0, 0x1, PT ;  /* 0x000000010000780c */ /* 0x008fda0003f25270 */
[----:B------:R-:W3:Y:S08]  /*17860*/  @P1 LDC R0, c[0x0][0x44c] ;  /* 0x00011300ff001b82 */ /* 0x000ef00000000800 */
[----:B------:R-:W4:Y:S01]  /*17870*/  @P1 LDC R3, c[0x0][0x450] ;  /* 0x00011400ff031b82 */ /* 0x000f220000000800 */
[----:B---3--:R-:W-:-:S05]  /*17880*/  @P1 IMAD.HI.U32 R0, R2, R0, RZ ;  /* 0x0000000002001227 */ /* 0x008fca00078e00ff */
[----:B----4-:R-:W-:-:S05]  /*17890*/  @P1 SHF.R.U32.HI R2, RZ, R3, R0 ;  /* 0x00000003ff021219 */ /* 0x010fca0000011600 */
[----:B------:R-:W-:-:S05]  /*178a0*/  IMAD.IADD R2, R21, 0x1, R2 ;  /* 0x0000000115027824 */ /* 0x000fca00078e0202 */
[----:B------:R-:W-:-:S04]  /*178b0*/  SHF.R.S32.HI R0, RZ, 0x1f, R2 ;  /* 0x0000001fff007819 */ /* 0x000fc80000011402 */
[----:B------:R-:W-:-:S04]  /*178c0*/  LEA.HI R0, R0, R2, RZ, 0x7 ;  /* 0x0000000200007211 */ /* 0x000fc800078f38ff */
[----:B------:R-:W-:-:S04]  /*178d0*/  SHF.R.S32.HI R0, RZ, 0x7, R0 ;  /* 0x00000007ff007819 */ /* 0x000fc80000011400 */
[----:B------:R-:W-:-:S04]  /*178e0*/  VIMNMX R4, R20, R0, PT ;  /* 0x0000000014047248 */ /* 0x000fc80003fe0100 */
[----:B------:R-:W-:Y:S01]  /*178f0*/  ISETP.GT.AND P0, PT, R4, RZ, PT ;  /* 0x000000ff0400720c */ /* 0x000fe20003f04270 */
[----:B------:R3:W-:-:S12]  /*17900*/  STL [R1+0x28], R4 ;  /* 0x0000280401007387 */ /* 0x0007d80000100800 */
[----:B---3--:R-:W-:Y:S05]  /*17910*/  @P0 BRA `(.L_x_2368) ;  /* 0x0000000000440947 */ /* 0x008fea0003800000 */
[----:B------:R-:W3:Y:S02]  /*17920*/  S2R R4, SR_TID.X ;  /* 0x0000000000047919 */ /* 0x000ee40000002100 */
[----:B---3--:R-:W-:-:S04]  /*17930*/  LOP3.LUT R4, R4, 0x7f, RZ, 0xc0, !PT ;  /* 0x0000007f04047812 */ /* 0x008fc800078ec0ff */
[----:B------:R-:W-:-:S13]  /*17940*/  ISETP.NE.AND P0, PT, R4, RZ, PT ;  /* 0x000000ff0400720c */ /* 0x000fda0003f05270 */
[----:B------:R-:W-:Y:S05]  /*17950*/  @P0 BRA `(.L_x_2369) ;  /* 0x0000003400dc0947 */ /* 0x000fea0003800000 */
[----:B--2---:R-:W2:Y:S01]  /*17960*/  S2R R5, SR_LANEID ;  /* 0x0000000000057919 */ /* 0x004ea20000000000 */
[----:B------:R-:W-:Y:S01]  /*17970*/  VOTEU.ANY UR4, UPT, PT ;  /* 0x0000000000047886 */ /* 0x000fe200038e0100 */
[----:B------:R-:W3:Y:S01]  /*17980*/  LDC.64 R2, c[0x0][0xc60] ;  /* 0x00031800ff027b82 */ /* 0x000ee20000000a00 */
[----:B------:R-:W2:Y:S02]  /*17990*/  FLO.U32 R0, UR4 ;  /* 0x0000000400007d00 */ /* 0x000ea400080e0000 */
[----:B--2---:R-:W-:-:S06]  /*179a0*/  ISETP.EQ.U32.AND P0, PT, R0, R5, PT ;  /* 0x000000050000720c */ /* 0x004fcc0003f02070 */
[----:B------:R-:W3:Y:S07]  /*179b0*/  POPC R5, UR4 ;  /* 0x0000000400057d09 */ /* 0x000eee0008000000 */
[----:B---3--:R-:W2:Y:S01]  /*179c0*/  @P0 ATOMG.E.ADD.STRONG.GPU PT, R3, desc[UR42][R2.64], R5 ;  /* 0x00000005020309a8 */ /* 0x008ea200081ee1ea */
[----:B------:R-:W3:Y:S02]  /*179d0*/  S2R R4, SR_LTMASK ;  /* 0x0000000000047919 */ /* 0x000ee40000003900 */
[----:B---3--:R-:W-:-:S04]  /*179e0*/  LOP3.LUT R4, R4, UR4, RZ, 0xc0, !PT ;  /* 0x0000000404047c12 */ /* 0x008fc8000f8ec0ff */
[----:B------:R-:W3:Y:S01]  /*179f0*/  POPC R7, R4 ;  /* 0x0000000400077309 */ /* 0x000ee20000000000 */
[----:B--2---:R-:W3:Y:S02]  /*17a00*/  SHFL.IDX PT, R0, R3, R0, 0x1f ;  /* 0x00001f0003007589 */ /* 0x004ee400000e0000 */
[----:B---3--:R-:W-:Y:S01]  /*17a10*/  IADD3 R16, R0, UR38, R7 ;  /* 0x0000002600107c10 */ /* 0x008fe2000fffe007 */
[----:B------:R-:W-:Y:S06]  /*17a20*/  BRA `(.L_x_2369) ;  /* 0x0000003400a87947 */ /* 0x000fec0003800000 */
.L_x_2368:
        /* <DEDUP_REMOVED lines=9> */
[----:B------:R-:W3:Y:S01]  /*17ac0*/  LDC.64 R2, c[0x4][R2] ;  /* 0x0100000002027b82 */ /* 0x000ee20000000a00 */
[----:B--2---:R-:W-:Y:S02]  /*17ad0*/  IMAD.U32 R5, RZ, RZ, UR7 ;  /* 0x00000007ff057e24 */ /* 0x004fe4000f8e00ff */
[----:B------:R-:W-:Y:S02]  /*17ae0*/  IMAD.U32 R6, RZ, RZ, UR8 ;  /* 0x00000008ff067e24 */ /* 0x000fe4000f8e00ff */
[----:B------:R-:W-:-:S02]  /*17af0*/  IMAD.U32 R7, RZ, RZ, UR9 ;  /* 0x00000009ff077e24 */ /* 0x000fc4000f8e00ff */
[----:B0-----:R-:W-:Y:S02]  /*17b00*/  IMAD.U32 R10, RZ, RZ, UR4 ;  /* 0x00000004ff0a7e24 */ /* 0x001fe4000f8e00ff */
[----:B------:R-:W-:Y:S02]  /*17b10*/  IMAD.U32 R11, RZ, RZ, UR5 ;  /* 0x00000005ff0b7e24 */ /* 0x000fe4000f8e00ff */
[----:B------:R-:W-:Y:S02]  /*17b20*/  IMAD.MOV.U32 R8, RZ, RZ, 0x70 ;  /* 0x00000070ff087424 */ /* 0x000fe400078e00ff */
[----:B------:R-:W-:Y:S02]  /*17b30*/  IMAD.MOV.U32 R12, RZ, RZ, 0x1 ;  /* 0x00000001ff0c7424 */ /* 0x000fe400078e00ff */
[----:B------:R-:W-:-:S07]  /*17b40*/  IMAD.MOV.U32 R13, RZ, RZ, RZ ;  /* 0x000000ffff0d7224 */ /* 0x000fce00078e00ff */
[----:B------:R-:W-:-:S07]  /*17b50*/  LEPC R20, `(.L_x_2371) ;  /* 0x000000001014794e */ /* 0x000fce0000000000 */
[----:B-1-3--:R-:W-:Y:S05]  /*17b60*/  CALL.ABS.NOINC R2 ;  /* 0x0000000002007343 */ /* 0x00afea0003c00000 */
.L_x_2371:
[----:B------:R-:W-:Y:S05]  /*17b70*/  BSYNC B6 ;  /* 0x0000000000067941 */ /* 0x000fea0003800000 */
.L_x_2370:
        /* <DEDUP_REMOVED lines=10> */
[----:B------:R-:W-:Y:S01]  /*17c20*/  IMAD.U32 R4, RZ, RZ, UR6 ;  /* 0x00000006ff047e24 */ /* 0x000fe2000f8e00ff */
[----:B--2---:R-:W-:Y:S01]  /*17c30*/  MOV R5, UR7 ;  /* 0x0000000700057c02 */ /* 0x004fe20008000f00 */
[----:B------:R-:W2:Y:S01]  /*17c40*/  LDC.64 R2, c[0x4][R2] ;  /* 0x0100000002027b82 */ /* 0x000ea20000000a00 */
[----:B------:R-:W-:Y:S02]  /*17c50*/  IMAD.U32 R6, RZ, RZ, UR8 ;  /* 0x00000008ff067e24 */ /* 0x000fe4000f8e00ff */
[----:B------:R-:W-:Y:S02]  /*17c60*/  IMAD.U32 R7, RZ, RZ, UR9 ;  /* 0x00000009ff077e24 */ /* 0x000fe4000f8e00ff */
[----:B0-----:R-:W-:-:S02]  /*17c70*/  IMAD.U32 R10, RZ, RZ, UR4 ;  /* 0x00000004ff0a7e24 */ /* 0x001fc4000f8e00ff */
[----:B------:R-:W-:Y:S02]  /*17c80*/  IMAD.U32 R11, RZ, RZ, UR5 ;  /* 0x00000005ff0b7e24 */ /* 0x000fe4000f8e00ff */
[----:B------:R-:W-:Y:S02]  /*17c90*/  IMAD.MOV.U32 R8, RZ, RZ, 0x70 ;  /* 0x00000070ff087424 */ /* 0x000fe400078e00ff */
[----:B------:R-:W-:Y:S02]  /*17ca0*/  IMAD.MOV.U32 R12, RZ, RZ, 0x1 ;  /* 0x00000001ff0c7424 */ /* 0x000fe400078e00ff */
[----:B------:R-:W-:-:S07]  /*17cb0*/  IMAD.MOV.U32 R13, RZ, RZ, RZ ;  /* 0x000000ffff0d7224 */ /* 0x000fce00078e00ff */
[----:B------:R-:W-:-:S07]  /*17cc0*/  LEPC R20, `(.L_x_2373) ;  /* 0x000000001014794e */ /* 0x000fce0000000000 */
[----:B-12---:R-:W-:Y:S05]  /*17cd0*/  CALL.ABS.NOINC R2 ;  /* 0x0000000002007343 */ /* 0x006fea0003c00000 */
.L_x_2373:
[----:B------:R-:W-:Y:S05]  /*17ce0*/  BSYNC B6 ;  /* 0x0000000000067941 */ /* 0x000fea0003800000 */
.L_x_2372:
        /* <DEDUP_REMOVED lines=20> */
.L_x_2375:
[----:B------:R-:W-:Y:S05]  /*17e30*/  BSYNC B6 ;  /* 0x0000000000067941 */ /* 0x000fea0003800000 */
.L_x_2374:
        /* <DEDUP_REMOVED lines=19> */
.L_x_2377:
[----:B------:R-:W-:Y:S05]  /*17f70*/  BSYNC B6 ;  /* 0x0000000000067941 */ /* 0x000fea0003800000 */
.L_x_2376:
[----:B------:R-:W3:Y:S01]  /*17f80*/  LDL.LU R2, [R1] ;  /* 0x0000000001027983 */ /* 0x000ee20000300800 */
[----:B------:R-:W-:Y:S01]  /*17f90*/  ULDC.64 UR4, c[0x0][0x9f8] ;  /* 0x00027e0000047ab9 */ /* 0x000fe20000000a00 */
[----:B------:R-:W4:Y:S02]  /*17fa0*/  LDC R6, c[0x0][0x430] ;  /* 0x00010c00ff067b82 */ /* 0x000f240000000800 */
[----:B------:R-:W2:Y:S04]  /*17fb0*/  LDL.LU R4, [R1+0xc] ;  /* 0x00000c0001047983 */ /* 0x000ea80000300800 */
[----:B------:R-:W4:Y:S04]  /*17fc0*/  LDL R0, [R1+0x28] ;  /* 0x0000280001007983 */ /* 0x000f280000100800 */
[----:B------:R-:W4:Y:S04]  /*17fd0*/  LDL R7, [R1+0x8] ;  /* 0x0000080001077983 */ /* 0x000f280000100800 */
[----:B------:R-:W4:Y:S01]  /*17fe0*/  LDL R21, [R1+0x24] ;  /* 0x0000240001157983 */ /* 0x000f220000100800 */
[----:B------:R-:W-:Y:S01]  /*17ff0*/  ISETP.NE.U32.AND P0, PT, RZ, UR4, PT ;  /* 0x00000004ff007c0c */ /* 0x000fe2000bf05070 */
[----:B------:R-:W0:Y:S03]  /*18000*/  S2R R20, SR_TID.X ;  /* 0x0000000000147919 */ /* 0x000e260000002100 */
[----:B------:R-:W-:-:S13]  /*18010*/  ISETP.NE.AND.EX P0, PT, RZ, UR5, PT, P0 ;  /* 0x00000005ff007c0c */ /* 0x000fda000bf05300 */
[----:B---3--:R-:W-:-:S04]  /*18020*/  @P0 IADD3 R2, P1, R2, UR4, RZ ;  /* 0x0000000402020c10 */ /* 0x008fc8000ff3e0ff */
[----:B--2---:R-:W-:-:S05]  /*18030*/  @P0 IADD3.X R3, R4, UR5, RZ, P1, !PT ;  /* 0x0000000504030c10 */ /* 0x004fca0008ffe4ff */
[----:B------:R2:W3:Y:S01]  /*18040*/  @P0 LDG.E R29, desc[UR42][R2.64] ;  /* 0x0000002a021d0981 */ /* 0x0004e2000c1e1900 */
[----:B----4-:R-:W-:Y:S02]  /*18050*/  ISETP.NE.AND P1, PT, R6, 0x1, PT ;  /* 0x000000010600780c */ /* 0x010fe40003f25270 */
[----:B0-----:R-:W-:Y:S01]  /*18060*/  LOP3.LUT R20, R20, 0x7f, RZ, 0xc0, !PT ;  /* 0x0000007f14147812 */ /* 0x001fe200078ec0ff */
[----:B------:R-:W0:Y:S01]  /*18070*/  S2R R4, SR_TID.X ;  /* 0x0000000000047919 */ /* 0x000e220000002100 */
[----:B------:R-:W-:Y:S02]  /*18080*/  LEA R0, R0, 0xffffff80, 0x7 ;  /* 0xffffff8000007811 */ /* 0x000fe400078e38ff */
[----:B------:R-:W-:-:S07]  /*18090*/  SHF.R.U32.HI R20, RZ, 0x1, R20 ;  /* 0x00000001ff147819 */ /* 0x000fce0000011614 */
[----:B------:R-:W4:Y:S01]  /*180a0*/  @P1 LDC R5, c[0x0][0x438] ;  /* 0x00010e00ff051b82 */ /* 0x000f220000000800 */
[----:B0-----:R-:W-:-:S07]  /*180b0*/  IMAD.SHL.U32 R8, R4, 0x40, RZ ;  /* 0x0000004004087824 */ /* 0x001fce00078e00ff */
[----:B------:R-:W0:Y:S01]  /*180c0*/  @P1 LDC R4, c[0x0][0x434] ;  /* 0x00010d00ff041b82 */ /* 0x000e220000000800 */
[----:B------:R-:W-:-:S04]  /*180d0*/  LOP3.LUT R8, R8, 0x40, RZ, 0xc0, !PT ;  /* 0x0000004008087812 */ /* 0x000fc800078ec0ff */
[----:B--2---:R-:W-:-:S04]  /*180e0*/  LOP3.LUT R3, R0, R20, R8, 0xfe, !PT ;  /* 0x0000001400037212 */ /* 0x004fc800078efe08 */
[C---:B------:R-:W-:Y:S01]  /*180f0*/  ISETP.GE.AND P0, PT, R3.reuse, R21, PT ;  /* 0x000000150300720c */ /* 0x040fe20003f06270 */
[----:B------:R-:W-:-:S04]  /*18100*/  IMAD.IADD R2, R3, 0x1, R7 ;  /* 0x0000000103027824 */ /* 0x000fc800078e0207 */
[----:B------:R-:W-:Y:S02]  /*18110*/  IMAD.MOV.U32 R8, RZ, RZ, R2 ;  /* 0x000000ffff087224 */ /* 0x000fe400078e0002 */
[----:B0-----:R-:W-:Y:S02]  /*18120*/  @P1 IMAD.HI.U32 R3, R2, R4, RZ ;  /* 0x0000000402031227 */ /* 0x001fe400078e00ff */
[----:B------:R-:W0:Y:S03]  /*18130*/  LDC R4, c[0x0][0x2f4] ;  /* 0x0000bd00ff047b82 */ /* 0x000e260000000800 */
[----:B----4-:R-:W-:-:S04]  /*18140*/  @P1 SHF.R.U32.HI R8, RZ, R5, R3 ;  /* 0x00000005ff081219 */ /* 0x010fc80000011603 */
[--C-:B-1----:R-:W-:Y:S01]  /*18150*/  @!P0 SHF.R.S32.HI R9, RZ, 0x1f, R8.reuse ;  /* 0x0000001fff098819 */ /* 0x102fe20000011408 */
[----:B------:R-:W-:-:S04]  /*18160*/  IMAD.MOV R5, RZ, RZ, -R8 ;  /* 0x000000ffff057224 */ /* 0x000fc800078e0a08 */
[----:B------:R-:W-:Y:S02]  /*18170*/  IMAD R5, R6, R5, R2 ;  /* 0x0000000506057224 */ /* 0x000fe400078e0202 */
[----:B------:R-:W1:Y:S08]  /*18180*/  @!P0 LDC.64 R2, c[0x0][0x428] ;  /* 0x00010a00ff028b82 */ /* 0x000e700000000a00 */
[----:B------:R-:W2:Y:S01]  /*18190*/  @!P0 LDC.64 R6, c[0x0][0x418] ;  /* 0x00010600ff068b82 */ /* 0x000ea20000000a00 */
[----:B------:R-:W-:Y:S01]  /*181a0*/  LOP3.LUT R23, R23, 0xfffffffb, RZ, 0xc0, !PT ;  /* 0xfffffffb17177812 */ /* 0x000fe200078ec0ff */
[----:B------:R-:W-:Y:S01]  /*181b0*/  UMOV UR4, 0xffffffff ;  /* 0xffffffff00047882 */ /* 0x000fe20000000000 */
[----:B---3--:R-:W-:Y:S01]  /*181c0*/  SHF.R.S32.HI R10, RZ, 0x1f, R29 ;  /* 0x0000001fff0a7819 */ /* 0x008fe2000001141d */
[----:B-1----:R-:W-:-:S04]  /*181d0*/  @!P0 IMAD.WIDE.U32 R8, R29, R2, R8 ;  /* 0x000000021d088225 */ /* 0x002fc800078e0008 */
[----:B------:R1:W-:Y:S01]  /*181e0*/  STL [R1+0xc], R10 ;  /* 0x00000c0a01007387 */ /* 0x0003e20000100800 */
[----:B------:R-:W-:Y:S01]  /*181f0*/  @!P0 IMAD R2, R10, R2, RZ ;  /* 0x000000020a028224 */ /* 0x000fe200078e02ff */
[----:B--2---:R-:W-:-:S03]  /*18200*/  @!P0 LEA R6, P1, R8, R6, 0x2 ;  /* 0x0000000608068211 */ /* 0x004fc600078210ff */
[----:B------:R-:W-:-:S04]  /*18210*/  @!P0 IMAD R2, R29, R3, R2 ;  /* 0x000000031d028224 */ /* 0x000fc800078e0202 */
[----:B------:R-:W-:Y:S01]  /*18220*/  @!P0 IMAD.IADD R2, R9, 0x1, R2 ;  /* 0x0000000109028824 */ /* 0x000fe200078e0202 */
[----:B-1----:R-:W1:Y:S01]  /*18230*/  S2R R10, SR_TID.X ;  /* 0x00000000000a7919 */ /* 0x002e620000002100 */
[----:B------:R-:W-:-:S03]  /*18240*/  IMAD.U32 R3, RZ, RZ, UR39 ;  /* 0x00000027ff037e24 */ /* 0x000fc6000f8e00ff */
[----:B------:R-:W-:Y:S01]  /*18250*/  @!P0 LEA.HI.X R7, R8, R7, R2, 0x2, P1 ;  /* 0x0000000708078211 */ /* 0x000fe200008f1402 */
[----:B------:R-:W-:Y:S01]  /*18260*/  IMAD.MOV.U32 R2, RZ, RZ, RZ ;  /* 0x000000ffff027224 */ /* 0x000fe200078e00ff */
[----:B------:R-:W-:-:S05]  /*18270*/  ISETP.NE.AND P2, PT, R3, 0x3, PT ;  /* 0x000000030300780c */ /* 0x000fca0003f45270 */
[----:B------:R2:W5:Y:S01]  /*18280*/  @!P0 LDG.E R2, desc[UR42][R6.64] ;  /* 0x0000002a06028981 */ /* 0x000562000c1e1900 */
[----:B-1----:R-:W-:-:S05]  /*18290*/  IMAD.SHL.U32 R12, R10, 0x10, RZ ;  /* 0x000000100a0c7824 */ /* 0x002fca00078e00ff */
[----:B------:R-:W-:-:S04]  /*182a0*/  LOP3.LUT R12, R12, 0x10, RZ, 0xc0, !PT ;  /* 0x000000100c0c7812 */ /* 0x000fc800078ec0ff */
[C---:B0-----:R-:W-:Y:S02]  /*182b0*/  ISETP.GE.AND P3, PT, R12.reuse, R4, PT ;  /* 0x000000040c00720c */ /* 0x041fe40003f66270 */
[----:B------:R-:W-:-:S04]  /*182c0*/  LOP3.LUT R11, R12, 0x20, RZ, 0xfc, !PT ;  /* 0x000000200c0b7812 */ /* 0x000fc800078efcff */
[----:B------:R-:W-:-:S07]  /*182d0*/  ISETP.GE.AND P1, PT, R11, R4, PT ;  /* 0x000000040b00720c */ /* 0x000fce0003f26270 */
[----:B------:R-:W-:-:S04]  /*182e0*/  @P3 LOP3.LUT R23, R23, 0x4, RZ, 0xfc, !PT ;  /* 0x0000000417173812 */ /* 0x000fc800078efcff */
[----:B------:R-:W-:Y:S02]  /*182f0*/  LOP3.LUT R23, R23, 0xfffffff7, RZ, 0xc0, !PT ;  /* 0xfffffff717177812 */ /* 0x000fe400078ec0ff */
[----:B------:R-:W-:Y:S02]  /*18300*/  LOP3.LUT R10, R12, 0x40, RZ, 0xfc, !PT ;  /* 0x000000400c0a7812 */ /* 0x000fe400078efcff */
[----:B------:R-:W-:Y:S02]  /*18310*/  LOP3.LUT R23, R23, 0xfffffffd, RZ, 0xc0, !PT ;  /* 0xfffffffd17177812 */ /* 0x000fe400078ec0ff */
[----:B------:R-:W-:Y:S02]  /*18320*/  ISETP.GE.AND P0, PT, R10, R4, PT ;  /* 0x000000040a00720c */ /* 0x000fe40003f06270 */
[----:B------:R-:W-:-:S04]  /*18330*/  @P1 LOP3.LUT R23, R23, 0x2, RZ, 0xfc, !PT ;  /* 0x0000000217171812 */ /* 0x000fc800078efcff */
[----:B------:R-:W-:-:S04]  /*18340*/  @P2 LOP3.LUT R23, R23, 0x8, RZ, 0xfc, !PT ;  /* 0x0000000817172812 */ /* 0x000fc800078efcff */
[----:B------:R-:W-:-:S04]  /*18350*/  LOP3.LUT R23, R23, 0xfffffffe, RZ, 0xc0, !PT ;  /* 0xfffffffe17177812 */ /* 0x000fc800078ec0ff */
[----:B------:R-:W-:Y:S01]  /*18360*/  @P0 LOP3.LUT R23, R23, 0x1, RZ, 0xfc, !PT ;  /* 0x0000000117170812 */ /* 0x000fe200078efcff */
[----:B--2---:R-:W-:Y:S06]  /*18370*/  BRA.DIV UR4, `(.L_x_2378) ;  /* 0x0000004a04c87947 */ /* 0x004fec000b800000 */
.L_x_2500:
[----:B------:R-:W-:-:S05]  /*18380*/  SHF.R.S32.HI R3, RZ, 0x1f, R18 ;  /* 0x0000001fff037819 */ /* 0x000fca0000011412 */
[----:B------:R0:W-:Y:S01]  /*18390*/  STL [R1], R3 ;  /* 0x0000000301007387 */ /* 0x0001e20000100800 */
[----:B------:R-:W-:Y:S05]  /*183a0*/  @!P2 BRA `(.L_x_2379) ;  /* 0x000000000004a947 */ /* 0x000fea0003800000 */
[----:B------:R-:W-:Y:S01]  /*183b0*/  BPT.TRAP 0x1 ;  /* 0x000000040000795c */ /* 0x000fe20000300000 */
.L_x_2379:
        /* <DEDUP_REMOVED lines=8> */
.L_x_2501:
[----:B------:R-:W-:Y:S05]  /*18440*/  BSYNC B0 ;  /* 0x0000000000007941 */ /* 0x000fea0003800000 */
.L_x_2380:
[----:B------:R-:W2:Y:S01]  /*18450*/  LDL R8, [R1] ;  /* 0x0000000001087983 */ /* 0x000ea20000100800 */
[----:B------:R-:W-:-:S03]  /*18460*/  ULDC.64 UR4, c[0x0][0x328] ;  /* 0x0000ca0000047ab9 */ /* 0x000fc60000000a00 */
[----:B------:R-:W3:Y:S01]  /*18470*/  LDL R10, [R1+0x14] ;  /* 0x00001400010a7983 */ /* 0x000ee20000100800 */
[----:B0-----:R-:W-:Y:S01]  /*18480*/  IMAD R0, R20, UR4, RZ ;  /* 0x0000000414007c24 */ /* 0x001fe2000f8e02ff */
[----:B-----5:R-:W-:Y:S01]  /*18490*/  SHF.R.S32.HI R21, RZ, 0x1f, R2 ;  /* 0x0000001fff157819 */ /* 0x020fe20000011402 */
[----:B------:R-:W-:Y:S01]  /*184a0*/  IMAD.WIDE.U32 R6, R5, UR4, RZ ;  /* 0x0000000405067c25 */ /* 0x000fe2000f8e00ff */
[----:B------:R-:W-:-:S03]  /*184b0*/  ISETP.GE.AND P1, PT, R3, 0x1, PT ;  /* 0x000000010300780c */ /* 0x000fc60003f26270 */
        /* <DEDUP_REMOVED lines=25> */
[CC--:B-1----:R-:W-:Y:S02]  /*18650*/  ISETP.GE.AND P4, PT, R11.reuse, R12.reuse, PT ;  /* 0x0000000c0b00720c */ /* 0x0c2fe40003f86270 */
[----:B------:R-:W-:Y:S01]  /*18660*/  LOP3.LUT R13, R11, 0x20, RZ, 0xfc, !PT ;  /* 0x000000200b0d7812 */ /* 0x000fe200078efcff */
[----:B---3--:R-:W-:Y:S01]  /*18670*/  IMAD.X R7, RZ, RZ, R0, P0 ;  /* 0x000000ffff077224 */ /* 0x008fe200000e0600 */
[----:B------:R-:W-:Y:S01]  /*18680*/  ISETP.LT.OR P0, PT, R3, 0x1, P4 ;  /* 0x000000010300780c */ /* 0x000fe20002701670 */
[----:B------:R-:W-:Y:S01]  /*18690*/  IMAD.IADD R0, R22, 0x1, R10 ;  /* 0x0000000116007824 */ /* 0x000fe200078e020a */
[----:B------:R-:W-:Y:S02]  /*186a0*/  ISETP.GE.AND P2, PT, R13, R12, PT ;  /* 0x0000000c0d00720c */ /* 0x000fe40003f46270 */
[----:B------:R-:W-:-:S09]  /*186b0*/  LOP3.LUT R11, R11, 0x40, RZ, 0xfc, !PT ;  /* 0x000000400b0b7812 */ /* 0x000fd200078efcff */
        /* <DEDUP_REMOVED lines=8> */
.L_x_2507:
[----:B------:R-:W2:Y:S01]  /*18740*/  S2R R7, SR_TID.X ;  /* 0x0000000000077919 */ /* 0x000ea20000002100 */
[C---:B------:R-:W-:Y:S02]  /*18750*/  ISETP.LT.OR P4, PT, R3.reuse, 0x41, P4 ;  /* 0x000000410300780c */ /* 0x040fe40002781670 */
[C---:B------:R-:W-:Y:S02]  /*18760*/  ISETP.LT.OR P2, PT, R3.reuse, 0x41, P2 ;  /* 0x000000410300780c */ /* 0x040fe40001741670 */
[----:B------:R-:W-:Y:S02]  /*18770*/  ISETP.LT.OR P0, PT, R3, 0x41, P0 ;  /* 0x000000410300780c */ /* 0x000fe40000701670 */
[----:B--2---:R-:W-:-:S04]  /*18780*/  SHF.L.U32 R7, R7, 0x4, RZ ;  /* 0x0000000407077819 */ /* 0x004fc800000006ff */
        /* <DEDUP_REMOVED lines=11> */
.L_x_2383:
        /* <DEDUP_REMOVED lines=11> */
.L_x_2384:
[----:B------:R2:W-:Y:S01]  /*188f0*/  SYNCS.ARRIVE.TRANS64.A1T0 RZ, [R4+URZ+0x19c70], RZ ;  /* 0x019c70ff04ff79a7 */ /* 0x0005e2000810003f */
[----:B------:R-:W-:Y:S05]  /*18900*/  @!P4 BRA `(.L_x_2385) ;  /* 0x000000000004c947 */ /* 0x000fea0003800000 */
[----:B------:R-:W-:Y:S01]  /*18910*/  BPT.TRAP 0x1 ;  /* 0x000000040000795c */ /* 0x000fe20000300000 */
.L_x_2385:
[----:B------:R-:W3:Y:S01]  /*18920*/  LDL R3, [R1+0x34] ;  /* 0x0000340001037983 */ /* 0x000ee20000100800 */
[----:B------:R-:W-:Y:S01]  /*18930*/  BSSY B0, `(.L_x_2386) ;  /* 0x0000003000007945 */ /* 0x000fe20003800000 */
[----:B---3--:R-:W3:Y:S03]  /*18940*/  SYNCS.PHASECHK.TRANS64.TRYWAIT P0, [R4+URZ+0x19c40], R3 ;  /* 0x019c4003040075a7 */ /* 0x008ee6000800017f */
[----:B---3--:R-:W-:Y:S05]  /*18950*/  @!P0 BRA `(.L_x_2387) ;  /* 0x0000004800808947 */ /* 0x008fea0003800000 */
.L_x_2508:
[----:B------:R-:W-:Y:S05]  /*18960*/  BSYNC B0 ;  /* 0x0000000000007941 */ /* 0x000fea0003800000 */
.L_x_2386:
        /* <DEDUP_REMOVED lines=14> */
[----:B------:R-:W-:-:S04]  /*18a50*/  IMAD.MOV.U32 R2, RZ, RZ, R6 ;  /* 0x000000ffff027224 */ /* 0x000fc800078e0006 */
        /* <DEDUP_REMOVED lines=29> */
.L_x_2514:
        /* <DEDUP_REMOVED lines=10> */
.L_x_2389:
        /* <DEDUP_REMOVED lines=11> */
.L_x_2390:
[----:B------:R0:W5:Y:S01]  /*18d80*/  LDL.LU R5, [R1+0x30] ;  /* 0x0000300001057983 */ /* 0x0001620000300800 */
[----:B------:R0:W-:Y:S03]  /*18d90*/  SYNCS.ARRIVE.TRANS64.A1T0 RZ, [R4+URZ+0x19c30], RZ ;  /* 0x019c30ff04ff79a7 */ /* 0x0001e6000810003f */
[----:B------:R0:W5:Y:S02]  /*18da0*/  LDL.LU R3, [R1+0x3c] ;  /* 0x00003c0001037983 */ /* 0x0001640000300800 */
[----:B------:R-:W-:Y:S05]  /*18db0*/  WARPSYNC.ALL ;  /* 0x0000000000007948 */ /* 0x000fea0003800000 */
[----:B------:R-:W-:Y:S01]  /*18dc0*/  ULDC.64 UR4, c[0x0][0x298] ;  /* 0x0000a60000047ab9 */ /* 0x000fe20000000a00 */
[----:B------:R-:W-:Y:S01]  /*18dd0*/  ULDC.64 UR6, c[0x0][0xa00] ;  /* 0x0002800000067ab9 */ /* 0x000fe20000000a00 */
[----:B------:R-:W-:Y:S01]  /*18de0*/  VIADD R0, R22, 0xf000 ;  /* 0x0000f00016007836 */ /* 0x000fe20000000000 */
[----:B------:R-:W-:Y:S01]  /*18df0*/  BAR.SYNC.DEFER_BLOCKING 0x8, 0x200 ;  /* 0x0208000000007b1d */ /* 0x000fe20000010000 */
[----:B------:R-:W-:-:S03]  /*18e00*/  ISETP.NE.U32.AND P0, PT, RZ, UR6, PT ;  /* 0x00000006ff007c0c */ /* 0x000fc6000bf05070 */
[----:B------:R-:W-:Y:S02]  /*18e10*/  LOP3.LUT P1, RZ, R0, 0x9f, RZ, 0xc0, !PT ;  /* 0x0000009f00ff7812 */ /* 0x000fe4000782c0ff */
[----:B------:R-:W-:Y:S01]  /*18e20*/  ISETP.NE.AND.EX P0, PT, RZ, UR7, PT, P0 ;  /* 0x00000007ff007c0c */ /* 0x000fe2000bf05300 */
[----:B------:R-:W-:Y:S03]  /*18e30*/  BSSY B6, `(.L_x_2391) ;  /* 0x000001c000067945 */ /* 0x000fe60003800000 */
        /* <DEDUP_REMOVED lines=27> */
.L_x_2392:
[----:B------:R-:W-:Y:S05]  /*18ff0*/  BSYNC B6 ;  /* 0x0000000000067941 */ /* 0x000fea0003800000 */
.L_x_2391:
        /* <DEDUP_REMOVED lines=107> */
.L_x_2521:
        /* <DEDUP_REMOVED lines=12> */
.L_x_2395:
[----:B------:R-:W-:Y:S05]  /*19770*/  BSYNC B0 ;  /* 0x0000000000007941 */ /* 0x000fea0003800000 */
.L_x_2394:
[----:B------:R-:W-:Y:S01]  /*19780*/  NOP ;  /* 0x0000000000007918 */ /* 0x000fe20000000000 */
[----:B------:R-:W-:-:S13]  /*19790*/  PLOP3.LUT P0, PT, PT, PT, PT, 0x80, 0x0 ;  /* 0x000000000000781c */ /* 0x000fda0003f0f070 */
.L_x_2396:
[----:B------:R-:W-:Y:S02]  /*197a0*/  PLOP3.LUT P1, PT, P1, P0, PT, 0xa2, 0x0 ;  /* 0x000000000000781c */ /* 0x000fe40000f21472 */
[----:B------:R-:W-:-:S08]  /*197b0*/  @P0 R2UR P1, UR4, R22 ;  /* 0x00000000160402ca */ /* 0x000fd00000020000 */
[----:B------:R-:W-:-:S05]  /*197c0*/  @P0 PLOP3.LUT P0, PT, P1, PT, PT, 0x80, 0x0 ;  /* 0x000000000000081c */ /* 0x000fca0000f0f070 */
[----:B------:R-:W-:Y:S01]  /*197d0*/  @!P1 SYNCS.ARRIVE.TRANS64.RED.A0T1 RZ, [UR4+0x19c00], RZ ;  /* 0x019c00ffffff99a7 */ /* 0x000fe20008200404 */
[----:B------:R-:W-:Y:S07]  /*197e0*/  @!P1 ARRIVES.LDGSTSBAR.64.TRANSCNT [UR4+0x19c00] ;  /* 0x019c0000ff0099b0 */ /* 0x000fee0008000a84 */
[----:B------:R-:W-:Y:S05]  /*197f0*/  @P0 BRA.U.ANY `(.L_x_2396) ;  /* 0xfffffffd00e80947 */ /* 0x000fea000393ffff */
[----:B--23--:R-:W2:Y:S02]  /*19800*/  LDL.LU R2, [R1+0x44] ;  /* 0x0000440001027983 */ /* 0x00cea40000300800 */
[----:B--2---:R-:W-:-:S04]  /*19810*/  IADD3 R2, R2, 0x1, RZ ;  /* 0x0000000102027810 */ /* 0x004fc80007ffe0ff */
[----:B------:R-:W-:Y:S01]  /*19820*/  LEA.HI R0, R2, R2, RZ, 0x1 ;  /* 0x0000000202007211 */ /* 0x000fe200078f08ff */
[----:B------:R2:W-:Y:S03]  /*19830*/  STL [R1+0x44], R2 ;  /* 0x0000440201007387 */ /* 0x0005e60000100800 */
        /* <DEDUP_REMOVED lines=8> */
.L_x_2522:
[----:B------:R-:W-:Y:S05]  /*198c0*/  BSYNC B0 ;  /* 0x0000000000007941 */ /* 0x000fea0003800000 */
.L_x_2397:
[----:B------:R-:W3:Y:S02]  /*198d0*/  LDL R2, [R1+0x28] ;  /* 0x0000280001027983 */ /* 0x000ee40000100800 */
[----:B---3--:R-:W-:-:S13]  /*198e0*/  ISETP.GE.AND P0, PT, R2, 0x2, PT ;  /* 0x000000020200780c */ /* 0x008fda0003f06270 */
[----:B------:R-:W-:Y:S05]  /*198f0*/  @!P0 BRA `(.L_x_2399) ;  /* 0x0000001000508947 */ /* 0x000fea0003800000 */
[----:B------:R-:W-:Y:S02]  /*19900*/  VIADD R20, R2, 0xfffffffe ;  /* 0xfffffffe02147836 */ /* 0x000fe40000000000 */
[----:B------:R-:W-:Y:S02]  /*19910*/  IMAD.MOV.U32 R4, RZ, RZ, R24 ;  /* 0x000000ffff047224 */ /* 0x000fe400078e0018 */
[----:B------:R-:W-:-:S07]  /*19920*/  IMAD.MOV.U32 R6, RZ, RZ, R27 ;  /* 0x000000ffff067224 */ /* 0x000fce00078e001b */
.L_x_2419:
[----:B0--3--:R-:W3:Y:S01]  /*19930*/  LDL R9, [R1+0x8] ;  /* 0x0000080001097983 */ /* 0x009ee20000100800 */
[----:B0-----:R-:W0:Y:S03]  /*19940*/  LDC R7, c[0x0][0x430] ;  /* 0x00010c00ff077b82 */ /* 0x001e260000000800 */
        /* <DEDUP_REMOVED lines=40> */
.L_x_2400:
[----:B------:R-:W-:Y:S01]  /*19bd0*/  IMAD R0, R24, 0x8, R22 ;  /* 0x0000000818007824 */ /* 0x000fe200078e0216 */
[----:B------:R-:W-:Y:S01]  /*19be0*/  SHF.L.U32 R10, R27, 0x1f, RZ ;  /* 0x0000001f1b0a7819 */ /* 0x000fe200000006ff */
[----:B------:R-:W-:Y:S01]  /*19bf0*/  BSSY B0, `(.L_x_2401) ;  /* 0x0000004000007945 */ /* 0x000fe20003800000 */
[----:B------:R-:W-:Y:S02]  /*19c00*/  SHF.R.S32.HI R9, RZ, 0x1f, R7 ;  /* 0x0000001fff097819 */ /* 0x000fe40000011407 */
[----:B------:R-:W0:Y:S02]  /*19c10*/  SYNCS.PHASECHK.TRANS64.TRYWAIT P0, [R0+URZ+0x19c80], R10 ;  /* 0x019c800a000075a7 */ /* 0x000e24000800017f */
[----:B0-----:R-:W-:Y:S05]  /*19c20*/  @!P0 BRA `(.L_x_2402) ;  /* 0x0000003c008c8947 */ /* 0x001fea0003800000 */
.L_x_2523:
[----:B------:R-:W-:Y:S05]  /*19c30*/  BSYNC B0 ;  /* 0x0000000000007941 */ /* 0x000fea0003800000 */
.L_x_2401:
        /* <DEDUP_REMOVED lines=46> */
.L_x_2529:
        /* <DEDUP_REMOVED lines=13> */
.L_x_2404:
        /* <DEDUP_REMOVED lines=11> */
.L_x_2405:
[----:B------:R2:W-:Y:S01]  /*1a0a0*/  SYNCS.ARRIVE.TRANS64.A1T0 RZ, [R0+URZ+0x19c70], RZ ;  /* 0x019c70ff00ff79a7 */ /* 0x0005e2000810003f */
[----:B------:R-:W-:Y:S05]  /*1a0b0*/  @!P3 BRA `(.L_x_2406) ;  /* 0x000000000004b947 */ /* 0x000fea0003800000 */
[----:B------:R-:W-:Y:S01]  /*1a0c0*/  BPT.TRAP 0x1 ;  /* 0x000000040000795c */ /* 0x000fe20000300000 */
.L_x_2406:
[----:B------:R-:W3:Y:S01]  /*1a0d0*/  SYNCS.PHASECHK.TRANS64.TRYWAIT P0, [R0+URZ+0x19c40], R10 ;  /* 0x019c400a000075a7 */ /* 0x000ee2000800017f */
[----:B------:R-:W-:Y:S04]  /*1a0e0*/  BSSY B0, `(.L_x_2407) ;  /* 0x0000002000007945 */ /* 0x000fe80003800000 */
[----:B---3--:R-:W-:Y:S05]  /*1a0f0*/  @!P0 BRA `(.L_x_2408) ;  /* 0x0000003c00188947 */ /* 0x008fea0003800000 */
.L_x_2530:
[----:B------:R-:W-:Y:S05]  /*1a100*/  BSYNC B0 ;  /* 0x0000000000007941 */ /* 0x000fea0003800000 */
.L_x_2407:
        /* <DEDUP_REMOVED lines=40> */
.L_x_2536:
        /* <DEDUP_REMOVED lines=10> */
.L_x_2410:
        /* <DEDUP_REMOVED lines=11> */
.L_x_2411:
[----:B------:R2:W-:Y:S02]  /*1a4e0*/  SYNCS.ARRIVE.TRANS64.A1T0 RZ, [R0+URZ+0x19c30], RZ ;  /* 0x019c30ff00ff79a7 */ /* 0x0005e4000810003f */
[----:B--23--:R-:W-:-:S05]  /*1a4f0*/  IMAD.U32 R0, RZ, RZ, UR36 ;  /* 0x00000024ff007e24 */ /* 0x00cfca000f8e00ff */
[----:B------:R-:W-:-:S13]  /*1a500*/  ISETP.NE.AND P0, PT, R0, 0x3, PT ;  /* 0x000000030000780c */ /* 0x000fda0003f05270 */
[----:B------:R-:W-:Y:S05]  /*1a510*/  @!P0 BRA `(.L_x_2412) ;  /* 0x0000000000048947 */ /* 0x000fea0003800000 */
[----:B------:R-:W-:Y:S01]  /*1a520*/  BPT.TRAP 0x1 ;  /* 0x000000040000795c */ /* 0x000fe20000300000 */
.L_x_2412:
[----:B------:R-:W-:Y:S01]  /*1a530*/  LOP3.LUT R0, R6, 0x1, RZ, 0x3c, !PT ;  /* 0x0000000106007812 */ /* 0x000fe200078e3cff */
[----:B------:R-:W-:Y:S01]  /*1a540*/  IMAD R2, R4, 0x8, R22 ;  /* 0x0000000804027824 */ /* 0x000fe200078e0216 */
[----:B------:R-:W-:Y:S02]  /*1a550*/  BSSY B0, `(.L_x_2413) ;  /* 0x0000004000007945 */ /* 0x000fe40003800000 */
[----:B------:R-:W-:-:S04]  /*1a560*/  SHF.L.U32 R0, R0, 0x1f, RZ ;  /* 0x0000001f00007819 */ /* 0x000fc800000006ff */
[----:B------:R-:W0:Y:S02]  /*1a570*/  SYNCS.PHASECHK.TRANS64.TRYWAIT P2, [R2+URZ+0x19c70], R0 ;  /* 0x019c7000020075a7 */ /* 0x000e24000804017f */
[----:B0-----:R-:W-:Y:S05]  /*1a580*/  @!P2 BRA `(.L_x_2414) ;  /* 0x0000003800a0a947 */ /* 0x001fea0003800000 */
.L_x_2537:
[----:B------:R-:W-:Y:S05]  /*1a590*/  BSYNC B0 ;  /* 0x0000000000007941 */ /* 0x000fea0003800000 */
.L_x_2413:
[----:B------:R-:W-:-:S05]  /*1a5a0*/  IMAD.U32 R3, RZ, RZ, UR39 ;  /* 0x00000027ff037e24 */ /* 0x000fca000f8e00ff */
[----:B------:R-:W-:-:S13]  /*1a5b0*/  ISETP.NE.AND P2, PT, R3, 0x3, PT ;  /* 0x000000030300780c */ /* 0x000fda0003f45270 */
[----:B------:R-:W-:Y:S05]  /*1a5c0*/  @!P2 BRA `(.L_x_2415) ;  /* 0x000000000004a947 */ /* 0x000fea0003800000 */
[----:B------:R-:W-:Y:S01]  /*1a5d0*/  BPT.TRAP 0x1 ;  /* 0x000000040000795c */ /* 0x000fe20000300000 */
.L_x_2415:
[----:B0-----:R-:W-:Y:S01]  /*1a5e0*/  SHF.L.U32 R0, R6, 0x1f, RZ ;  /* 0x0000001f06007819 */ /* 0x001fe200000006ff */
[----:B------:R-:W-:-:S03]  /*1a5f0*/  IMAD R3, R4, 0x3000, RZ ;  /* 0x0000300004037824 */ /* 0x000fc600078e02ff */
[----:B------:R-:W0:Y:S02]  /*1a600*/  SYNCS.PHASECHK.TRANS64.TRYWAIT P2, [R2+URZ+0x19c60], R0 ;  /* 0x019c6000020075a7 */ /* 0x000e24000804017f */
[----:B0-----:R-:W-:Y:S05]  /*1a610*/  @!P2 BRA `(.L_x_2416) ;  /* 0x000000380090a947 */ /* 0x001fea0003800000 */
.L_x_2538:
        /* <DEDUP_REMOVED lines=55> */
.L_x_2417:
[----:B-1----:R1:W-:Y:S01]  /*1a990*/  SYNCS.ARRIVE.TRANS64.A1T0 RZ, [R2+URZ+0x19c50], RZ ;  /* 0x019c50ff02ff79a7 */ /* 0x0023e2000810003f */
[----:B------:R-:W-:Y:S06]  /*1a9a0*/  BAR.SYNC.DEFER_BLOCKING 0x2, 0x80 ;  /* 0x0082000000007b1d */ /* 0x000fec0000010000 */
[----:B------:R-:W-:Y:S05]  /*1a9b0*/  @!P0 BRA `(.L_x_2418) ;  /* 0x0000000000048947 */ /* 0x000fea0003800000 */
[----:B------:R-:W-:Y:S01]  /*1a9c0*/  BPT.TRAP 0x1 ;  /* 0x000000040000795c */ /* 0x000fe20000300000 */
.L_x_2418:
[----:B------:R-:W2:Y:S01]  /*1a9d0*/  LDL R0, [R1+0x10] ;  /* 0x0000100001007983 */ /* 0x000ea20000100800 */
[----:B-1----:R-:W-:Y:S02]  /*1a9e0*/  VIADD R2, R2, 0x19c80 ;  /* 0x00019c8002027836 */ /* 0x002fe40000000000 */
[----:B------:R-:W-:Y:S02]  /*1a9f0*/  IMAD.MOV.U32 R4, RZ, RZ, R24 ;  /* 0x000000ffff047224 */ /* 0x000fe400078e0018 */
[----:B------:R-:W-:Y:S01]  /*1aa00*/  IMAD.MOV.U32 R6, RZ, RZ, R27 ;  /* 0x000000ffff067224 */ /* 0x000fe200078e001b */
[----:B--2---:R-:W-:-:S04]  /*1aa10*/  PRMT R2, R0, 0x654, R2 ;  /* 0x0000065400027816 */ /* 0x004fc80000000002 */
[----:B------:R3:W-:Y:S01]  /*1aa20*/  SYNCS.ARRIVE.TRANS64.RED.A1T0 RZ, [R2+URZ], RZ ;  /* 0x000000ff02ff79a7 */ /* 0x0007e2000810043f */
[----:B------:R-:W-:Y:S05]  /*1aa30*/  @P1 BRA `(.L_x_2419) ;  /* 0xffffffec00bc1947 */ /* 0x000fea000383ffff */
.L_x_2399:
[----:B--2---:R-:W3:Y:S01]  /*1aa40*/  S2R R0, SR_TID.X ;  /* 0x0000000000007919 */ /* 0x004ee20000002100 */
[----:B------:R-:W-:Y:S01]  /*1aa50*/  BSSY B0, `(.L_x_2420) ;  /* 0x0000012000007945 */ /* 0x000fe20003800000 */
[----:B---3--:R-:W-:Y:S02]  /*1aa60*/  LOP3.LUT R2, R0, 0x7f, RZ, 0xc0, !PT ;  /* 0x0000007f00027812 */ /* 0x008fe400078ec0ff */
[----:B------:R-:W-:Y:S02]  /*1aa70*/  MOV R0, UR36 ;  /* 0x0000002400007c02 */ /* 0x000fe40008000f00 */
        /* <DEDUP_REMOVED lines=15> */
.L_x_2421:
[----:B------:R-:W-:Y:S05]  /*1ab70*/  BSYNC B0 ;  /* 0x0000000000007941 */ /* 0x000fea0003800000 */
.L_x_2420:
[----:B------:R-:W-:Y:S05]  /*1ab80*/  @!P0 BRA `(.L_x_2422) ;  /* 0x0000000000048947 */ /* 0x000fea0003800000 */
[----:B------:R-:W-:Y:S01]  /*1ab90*/  BPT.TRAP 0x1 ;  /* 0x000000040000795c */ /* 0x000fe20000300000 */
.L_x_2422:
[----:B------:R-:W-:Y:S01]  /*1aba0*/  LOP3.LUT R0, R27, 0x1, RZ, 0x3c, !PT ;  /* 0x000000011b007812 */ /* 0x000fe200078e3cff */
[----:B01----:R-:W-:Y:S01]  /*1abb0*/  IMAD R3, R24, 0x8, R22 ;  /* 0x0000000818037824 */ /* 0x003fe200078e0216 */
[----:B------:R-:W-:Y:S02]  /*1abc0*/  BSSY B0, `(.L_x_2423) ;  /* 0x0000004000007945 */ /* 0x000fe40003800000 */
[----:B------:R-:W-:-:S04]  /*1abd0*/  SHF.L.U32 R0, R0, 0x1f, RZ ;  /* 0x0000001f00007819 */ /* 0x000fc800000006ff */
[----:B------:R-:W0:Y:S02]  /*1abe0*/  SYNCS.PHASECHK.TRANS64.TRYWAIT P1, [R3+URZ+0x19c70], R0 ;  /* 0x019c7000030075a7 */ /* 0x000e24000802017f */
[----:B0-----:R-:W-:Y:S05]  /*1abf0*/  @!P1 BRA `(.L_x_2424) ;  /* 0x00000034002c9947 */ /* 0x001fea0003800000 */
.L_x_2539:
[----:B------:R-:W-:Y:S05]  /*1ac00*/  BSYNC B0 ;  /* 0x0000000000007941 */ /* 0x000fea0003800000 */
.L_x_2423:
[----:B------:R-:W-:-:S05]  /*1ac10*/  IMAD.U32 R2, RZ, RZ, UR39 ;  /* 0x00000027ff027e24 */ /* 0x000fca000f8e00ff */
[----:B------:R-:W-:-:S13]  /*1ac20*/  ISETP.NE.AND P1, PT, R2, 0x3, PT ;  /* 0x000000030200780c */ /* 0x000fda0003f25270 */
[----:B------:R-:W-:Y:S05]  /*1ac30*/  @!P1 BRA `(.L_x_2425) ;  /* 0x0000000000049947 */ /* 0x000fea0003800000 */
[----:B------:R-:W-:Y:S01]  /*1ac40*/  BPT.TRAP 0x1 ;  /* 0x000000040000795c */ /* 0x000fe20000300000 */
.L_x_2425:
[----:B0-----:R-:W-:-:S04]  /*1ac50*/  SHF.L.U32 R0, R27, 0x1f, RZ ;  /* 0x0000001f1b007819 */ /* 0x001fc800000006ff */
[----:B------:R-:W0:Y:S02]  /*1ac60*/  SYNCS.PHASECHK.TRANS64.TRYWAIT P1, [R3+URZ+0x19c60], R0 ;  /* 0x019c6000030075a7 */ /* 0x000e24000802017f */
[----:B0-----:R-:W-:Y:S05]  /*1ac70*/  @!P1 BRA `(.L_x_2426) ;  /* 0x0000003400209947 */ /* 0x001fea0003800000 */
.L_x_2540:
        /* <DEDUP_REMOVED lines=56> */
.L_x_2427:
[----:B-1----:R1:W-:Y:S01]  /*1b000*/  SYNCS.ARRIVE.TRANS64.A1T0 RZ, [R3+URZ+0x19c50], RZ ;  /* 0x019c50ff03ff79a7 */ /* 0x0023e2000810003f */
[----:B------:R-:W-:Y:S06]  /*1b010*/  BAR.SYNC.DEFER_BLOCKING 0x2, 0x80 ;  /* 0x0082000000007b1d */ /* 0x000fec0000010000 */
[----:B------:R-:W-:Y:S05]  /*1b020*/  @!P0 BRA `(.L_x_2428) ;  /* 0x0000000000048947 */ /* 0x000fea0003800000 */
[----:B------:R-:W-:Y:S01]  /*1b030*/  BPT.TRAP 0x1 ;  /* 0x000000040000795c */ /* 0x000fe20000300000 */
.L_x_2428:
        /* <DEDUP_REMOVED lines=9> */
.L_x_2369:
[----:B------:R-:W-:-:S13]  /*1b0d0*/  LOP3.LUT P0, RZ, R23, 0x10, RZ, 0xc0, !PT ;  /* 0x0000001017ff7812 */ /* 0x000fda000780c0ff */
[----:B------:R-:W-:Y:S05]  /*1b0e0*/  @!P0 BRA `(.L_x_2429) ;  /* 0x0000000000288947 */ /* 0x000fea0003800000 */
[----:B------:R-:W-:Y:S05]  /*1b0f0*/  WARPSYNC.ALL ;  /* 0x0000000000007948 */ /* 0x000fea0003800000 */
[----:B------:R-:W3:Y:S08]  /*1b100*/  S2UR UR4, SR_CgaCtaId ;  /* 0x00000000000479c3 */ /* 0x000ef00000008800 */
[----:B------:R-:W-:Y:S01]  /*1b110*/  BAR.SYNC.DEFER_BLOCKING 0x5, 0x200 ;  /* 0x0148000000007b1d */ /* 0x000fe20000010000 */
[----:B--2---:R-:W-:Y:S01]  /*1b120*/  MOV R22, 0x400 ;  /* 0x0000040000167802 */ /* 0x004fe20000000f00 */
[----:B---3--:R-:W-:-:S05]  /*1b130*/  IMAD.U32 R0, RZ, RZ, UR4 ;  /* 0x00000004ff007e24 */ /* 0x008fca000f8e00ff */
[----:B------:R-:W-:Y:S01]  /*1b140*/  LEA R22, R0, R22, 0x18 ;  /* 0x0000001600167211 */ /* 0x000fe200078ec0ff */
[----:B------:R2:W-:Y:S04]  /*1b150*/  STL [R1+0x10], R0 ;  /* 0x0000100001007387 */ /* 0x0005e80000100800 */
[----:B------:R2:W3:Y:S01]  /*1b160*/  LDS.128 R16, [R22+0x19cd0] ;  /* 0x019cd00016107984 */ /* 0x0004e20000000c00 */
[----:B------:R-:W-:Y:S06]  /*1b170*/  BAR.ARV 0x4, 0x200 ;  /* 0x0108000000007b1d */ /* 0x000fec0000002000 */
[----:B------:R-:W-:Y:S05]  /*1b180*/  BRA `(.L_x_2430) ;  /* 0x0000000800d47947 */ /* 0x000fea0003800000 */
.L_x_2429:
[----:B------:R-:W3:Y:S01]  /*1b190*/  S2R R0, SR_TID.X ;  /* 0x0000000000007919 */ /* 0x000ee20000002100 */
[----:B------:R-:W-:Y:S01]  /*1b1a0*/  UMOV UR4, 0xffffffff ;  /* 0xffffffff00047882 */ /* 0x000fe20000000000 */
[----:B---3--:R-:W-:-:S04]  /*1b1b0*/  LOP3.LUT R4, R0, 0x1f, RZ, 0xc0, !PT ;  /* 0x0000001f00047812 */ /* 0x008fc800078ec0ff */
[----:B------:R-:W-:Y:S01]  /*1b1c0*/  ISETP.NE.AND P0, PT, R4, 0x1f, PT ;  /* 0x0000001f0400780c */ /* 0x000fe20003f05270 */
[----:B------:R-:W-:-:S12]  /*1b1d0*/  BRA.DIV UR4, `(.L_x_2431) ;  /* 0x0000002e04dc7947 */ /* 0x000fd8000b800000 */
[----:B--2---:R-:W-:Y:S01]  /*1b1e0*/  IMAD.IADD R5, R19, 0x1, R4 ;  /* 0x0000000113057824 */ /* 0x004fe200078e0204 */
[----:B------:R-:W-:-:S04]  /*1b1f0*/  ULDC UR4, c[0x0][0xc3c] ;  /* 0x00030f0000047ab9 */ /* 0x000fc80000000800 */
[----:B------:R-:W-:-:S13]  /*1b200*/  ISETP.GE.OR P1, PT, R5, UR4, !P0 ;  /* 0x0000000405007c0c */ /* 0x000fda000c726670 */
[----:B01----:R-:W0:Y:S02]  /*1b210*/  @!P1 LDC.64 R2, c[0x0][0xc80] ;  /* 0x00032000ff029b82 */ /* 0x003e240000000a00 */
        /* <DEDUP_REMOVED lines=27> */
.L_x_2550:
[----:B------:R-:W-:Y:S02]  /*1b3d0*/  ULDC UR4, c[0x0][0xc38] ;  /* 0x00030e0000047ab9 */ /* 0x000fe40000000800 */
[----:B------:R-:W-:-:S04]  /*1b3e0*/  IMAD.U32 R4, RZ, RZ, UR4 ;  /* 0x00000004ff047e24 */ /* 0x000fc8000f8e00ff */
[----:B-1----:R-:W-:-:S04]  /*1b3f0*/  IMAD R5, R14, R4, RZ ;  /* 0x000000040e057224 */ /* 0x002fc800078e02ff */
[----:B------:R-:W-:-:S05]  /*1b400*/  IMAD.IADD R16, R16, 0x1, R5 ;  /* 0x0000000110107824 */ /* 0x000fca00078e0205 */
[----:B------:R-:W-:-:S13]  /*1b410*/  ISETP.GT.AND P6, PT, R16, R0, PT ;  /* 0x000000001000720c */ /* 0x000fda0003fc4270 */
[----:B------:R-:W-:Y:S05]  /*1b420*/  @P6 BRA `(.L_x_2432) ;  /* 0x00000000009c6947 */ /* 0x000fea0003800000 */
.L_x_2437:
        /* <DEDUP_REMOVED lines=14> */
.L_x_2435:
[----:B------:R-:W-:Y:S05]  /*1b510*/  BSYNC B0 ;  /* 0x0000000000007941 */ /* 0x000fea0003800000 */
.L_x_2434:
        /* <DEDUP_REMOVED lines=18> */
.L_x_2558:
[----:B------:R-:W-:Y:S02]  /*1b640*/  ULDC UR4, c[0x0][0xc38] ;  /* 0x00030e0000047ab9 */ /* 0x000fe40000000800 */
[----:B------:R-:W-:-:S04]  /*1b650*/  IMAD.U32 R4, RZ, RZ, UR4 ;  /* 0x00000004ff047e24 */ /* 0x000fc8000f8e00ff */
[----:B-1----:R-:W-:-:S04]  /*1b660*/  IMAD R5, R14, R4, RZ ;  /* 0x000000040e057224 */ /* 0x002fc800078e02ff */
[----:B------:R-:W-:-:S05]  /*1b670*/  IMAD.IADD R16, R5, 0x1, R16 ;  /* 0x0000000105107824 */ /* 0x000fca00078e0210 */
[----:B------:R-:W-:-:S13]  /*1b680*/  ISETP.GT.AND P6, PT, R16, R0, PT ;  /* 0x000000001000720c */ /* 0x000fda0003fc4270 */
[----:B------:R-:W-:Y:S05]  /*1b690*/  @!P6 BRA `(.L_x_2437) ;  /* 0xfffffffc0064e947 */ /* 0x000fea000383ffff */
.L_x_2432:
        /* <DEDUP_REMOVED lines=8> */
.L_x_2562:
[----:B------:R-:W-:Y:S01]  /*1b720*/  ISETP.NE.AND P0, PT, R5, RZ, PT ;  /* 0x000000ff0500720c */ /* 0x000fe20003f05270 */
[----:B------:R-:W-:-:S12]  /*1b730*/  IMAD.MOV.U32 R5, RZ, RZ, RZ ;  /* 0x000000ffff057224 */ /* 0x000fd800078e00ff */
[----:B------:R-:W-:Y:S05]  /*1b740*/  @!P0 BRA `(.L_x_2439) ;  /* 0x0000000000108947 */ /* 0x000fea0003800000 */
[----:B------:R-:W-:Y:S01]  /*1b750*/  UMOV UR4, 0xffffffff ;  /* 0xffffffff00047882 */ /* 0x000fe20000000000 */
[----:B------:R-:W-:Y:S02]  /*1b760*/  VIADD R12, R6, 0xffffffff ;  /* 0xffffffff060c7836 */ /* 0x000fe40000000000 */
[----:B------:R-:W-:Y:S05]  /*1b770*/  BRA.DIV UR4, `(.L_x_2440) ;  /* 0x0000003204a07947 */ /* 0x000fea000b800000 */
[----:B------:R3:W4:Y:S02]  /*1b780*/  SHFL.IDX PT, R5, R3, R12, 0x1f ;  /* 0x00001f0c03057589 */ /* 0x00072400000e0000 */
.L_x_2439:
        /* <DEDUP_REMOVED lines=29> */
[----:B------:R-:W-:Y:S02]  /*1b960*/  @!P2 IADD3 R2, -R2, RZ, RZ ;  /* 0x000000ff0202a210 */ /* 0x000fe40007ffe1ff */
        /* <DEDUP_REMOVED lines=36> */
.L_x_2433:
[----:B------:R-:W-:Y:S01]  /*1bbb0*/  UMOV UR4, URZ ;  /* 0x0000003f00047c82 */ /* 0x000fe20008000000 */
[----:B------:R-:W-:Y:S01]  /*1bbc0*/  UMOV UR5, URZ ;  /* 0x0000003f00057c82 */ /* 0x000fe20008000000 */
[----:B------:R-:W-:Y:S01]  /*1bbd0*/  ULDC UR6, c[0x0][0xc3c] ;  /* 0x00030f0000067ab9 */ /* 0x000fe20000000800 */
[----:B------:R-:W-:Y:S02]  /*1bbe0*/  IMAD.MOV.U32 R16, RZ, RZ, R0 ;  /* 0x000000ffff107224 */ /* 0x000fe400078e0000 */
[----:B------:R-:W-:Y:S02]  /*1bbf0*/  IMAD.U32 R17, RZ, RZ, UR4 ;  /* 0x00000004ff117e24 */ /* 0x000fe4000f8e00ff */
[----:B------:R-:W-:Y:S02]  /*1bc00*/  IMAD.U32 R18, RZ, RZ, UR5 ;  /* 0x00000005ff127e24 */ /* 0x000fe4000f8e00ff */
[----:B------:R-:W-:-:S07]  /*1bc10*/  IMAD.U32 R19, RZ, RZ, UR6 ;  /* 0x00000006ff137e24 */ /* 0x000fce000f8e00ff */
.L_x_2441:
        /* <DEDUP_REMOVED lines=12> */
.L_x_2430:
[----:B------:R-:W-:Y:S02]  /*1bce0*/  ULDC UR4, c[0x0][0xc3c] ;  /* 0x00030f0000047ab9 */ /* 0x000fe40000000800 */
[----:B---3--:R-:W-:-:S13]  /*1bcf0*/  ISETP.GE.AND P0, PT, R19, UR4, PT ;  /* 0x0000000413007c0c */ /* 0x008fda000bf06270 */
[----:B------:R-:W-:Y:S05]  /*1bd00*/  @!P0 BRA `(.L_x_2442) ;  /* 0xffffff9c00e88947 */ /* 0x000fea000383ffff */
[----:B------:R-:W-:Y:S05]  /*1bd10*/  BSYNC B7 ;  /* 0x0000000000077941 */ /* 0x000fea0003800000 */
.L_x_2324:
[----:B--2---:R-:W2:Y:S01]  /*1bd20*/  LDL.LU R0, [R1+0x44] ;  /* 0x0000440001007983 */ /* 0x004ea20000300800 */
[----:B------:R-:W-:Y:S01]  /*1bd30*/  BSSY B0, `(.L_x_2443) ;  /* 0x000000b000007945 */ /* 0x000fe20003800000 */
[----:B------:R-:W3:Y:S01]  /*1bd40*/  S2R R5, SR_CgaCtaId ;  /* 0x0000000000057919 */ /* 0x000ee20000008800 */
[----:B--2---:R-:W-:-:S05]  /*1bd50*/  VIADD R0, R0, 0x1 ;  /* 0x0000000100007836 */ /* 0x004fca0000000000 */
[----:B0---4-:R-:W-:-:S04]  /*1bd60*/  LEA.HI R2, R0, R0, RZ, 0x1 ;  /* 0x0000000000027211 */ /* 0x011fc800078f08ff */
[----:B-1----:R-:W-:Y:S02]  /*1bd70*/  LOP3.LUT R3, R2, 0xfffffffe, RZ, 0xc0, !PT ;  /* 0xfffffffe02037812 */ /* 0x002fe400078ec0ff */
[----:B------:R-:W-:-:S03]  /*1bd80*/  MOV R2, 0x400 ;  /* 0x0000040000027802 */ /* 0x000fc60000000f00 */
[----:B------:R-:W-:Y:S01]  /*1bd90*/  IMAD.IADD R0, R0, 0x1, -R3 ;  /* 0x0000000100007824 */ /* 0x000fe200078e0a03 */
[----:B---3--:R-:W-:-:S04]  /*1bda0*/  LEA R5, R5, R2, 0x18 ;  /* 0x0000000205057211 */ /* 0x008fc800078ec0ff */
[----:B------:R-:W-:-:S04]  /*1bdb0*/  SHF.L.U32 R0, R0, 0x1f, RZ ;  /* 0x0000001f00007819 */ /* 0x000fc800000006ff */
[----:B------:R-:W0:Y:S02]  /*1bdc0*/  SYNCS.PHASECHK.TRANS64.TRYWAIT P0, [R5+URZ+0x19c20], R0 ;  /* 0x019c2000050075a7 */ /* 0x000e24000800017f */
[----:B0-----:R-:W-:Y:S05]  /*1bdd0*/  @!P0 BRA `(.L_x_2444) ;  /* 0x0000002c00308947 */ /* 0x001fea0003800000 */
.L_x_2565:
[----:B------:R-:W-:Y:S05]  /*1bde0*/  BSYNC B0 ;  /* 0x0000000000007941 */ /* 0x000fea0003800000 */
.L_x_2443:
[----:B------:R-:W-:-:S03]  /*1bdf0*/  UMOV UR4, 0xffffffff ;  /* 0xffffffff00047882 */ /* 0x000fc60000000000 */
[----:B------:R-:W-:Y:S05]  /*1be00*/  BRA.DIV UR4, `(.L_x_2445) ;  /* 0x0000002e04387947 */ /* 0x000fea000b800000 */
[----:B0-----:R-:W0:Y:S02]  /*1be10*/  S2R R0, SR_TID.X ;  /* 0x0000000000007919 */ /* 0x001e240000002100 */
[----:B0-----:R-:W-:-:S04]  /*1be20*/  SHF.R.U32.HI R0, RZ, 0x5, R0 ;  /* 0x00000005ff007819 */ /* 0x001fc80000011600 */
[----:B------:R-:W-:-:S05]  /*1be30*/  LOP3.LUT R0, R0, 0x3, RZ, 0xc0, !PT ;  /* 0x0000000300007812 */ /* 0x000fca00078ec0ff */
[----:B------:R0:W1:Y:S02]  /*1be40*/  SHFL.IDX PT, R14, R0, RZ, 0x1f ;  /* 0x00001fff000e7589 */ /* 0x00006400000e0000 */
.L_x_2568:
[----:B-1----:R-:W-:-:S13]  /*1be50*/  ISETP.NE.AND P0, PT, R14, RZ, PT ;  /* 0x000000ff0e00720c */ /* 0x002fda0003f05270 */
[----:B------:R-:W-:Y:S05]  /*1be60*/  @P0 BRA `(.L_x_2180) ;  /* 0x0000000000a80947 */ /* 0x000fea0003800000 */
[----:B------:R-:W-:-:S03]  /*1be70*/  UMOV UR4, 0xffffffff ;  /* 0xffffffff00047882 */ /* 0x000fc60000000000 */
[----:B------:R-:W-:Y:S05]  /*1be80*/  BRA.DIV UR4, `(.L_x_2446) ;  /* 0x0000002e044c7947 */ /* 0x000fea000b800000 */
[----:B------:R-:W-:-:S13]  /*1be90*/  ELECT P6, URZ, PT ;  /* 0x00000000003f782f */ /* 0x000fda00038c0000 */
.L_x_2571:
[----:B------:R-:W-:Y:S05]  /*1bea0*/  @!P6 BRA `(.L_x_2180) ;  /* 0x000000000098e947 */ /* 0x000fea0003800000 */
[----:B------:R-:W-:-:S06]  /*1beb0*/  ULOP3.LUT UR4, UR37, 0x2, URZ, 0xfc, !UPT ;  /* 0x0000000225047892 */ /* 0x000fcc000f8efc3f */
[----:B0-----:R-:W-:-:S05]  /*1bec0*/  IMAD.U32 R0, RZ, RZ, UR4 ;  /* 0x00000004ff007e24 */ /* 0x001fca000f8e00ff */
[----:B------:R-:W-:-:S13]  /*1bed0*/  ISETP.NE.AND P0, PT, R0, 0x3, PT ;  /* 0x000000030000780c */ /* 0x000fda0003f05270 */
[----:B------:R-:W-:Y:S05]  /*1bee0*/  @!P0 BRA `(.L_x_2447) ;  /* 0x0000000000048947 */ /* 0x000fea0003800000 */
[----:B------:R-:W-:Y:S01]  /*1bef0*/  BPT.TRAP 0x1 ;  /* 0x000000040000795c */ /* 0x000fe20000300000 */
.L_x_2447:
[C---:B------:R-:W-:Y:S01]  /*1bf00*/  IMAD R3, R24.reuse, 0x8, R5 ;  /* 0x0000000818037824 */ /* 0x040fe200078e0205 */
[----:B------:R-:W-:Y:S01]  /*1bf10*/  SHF.L.U32 R2, R27, 0x1f, RZ ;  /* 0x0000001f1b027819 */ /* 0x000fe200000006ff */
[----:B------:R-:W-:-:S03]  /*1bf20*/  VIADD R24, R24, 0x1 ;  /* 0x0000000118187836 */ /* 0x000fc60000000000 */
[----:B------:R-:W0:Y:S02]  /*1bf30*/  SYNCS.PHASECHK.TRANS64.TRYWAIT P1, [R3+URZ+0x19c40], R2 ;  /* 0x019c4002030075a7 */ /* 0x000e24000802017f */
[----:B------:R-:W-:-:S04]  /*1bf40*/  ISETP.NE.AND P2, PT, R24, 0x2, PT ;  /* 0x000000021800780c */ /* 0x000fc80003f45270 */
[----:B------:R-:W-:Y:S01]  /*1bf50*/  SEL R0, RZ, 0x1, P2 ;  /* 0x00000001ff007807 */ /* 0x000fe20001000000 */
[----:B0-----:R-:W-:Y:S08]  /*1bf60*/  @!P1 BRA `(.L_x_2448) ;  /* 0x0000002c00349947 */ /* 0x001ff00003800000 */
.L_x_2572:
[----:B------:R-:W-:Y:S02]  /*1bf70*/  SEL R24, R24, RZ, P2 ;  /* 0x000000ff18187207 */ /* 0x000fe40001000000 */
[----:B------:R-:W-:Y:S01]  /*1bf80*/  LOP3.LUT R0, R27, R0, RZ, 0x3c, !PT ;  /* 0x000000001b007212 */ /* 0x000fe200078e3cff */
[----:B------:R-:W-:Y:S06]  /*1bf90*/  @!P0 BRA `(.L_x_2449) ;  /* 0x0000000000048947 */ /* 0x000fec0003800000 */
[----:B------:R-:W-:Y:S01]  /*1bfa0*/  BPT.TRAP 0x1 ;  /* 0x000000040000795c */ /* 0x000fe20000300000 */
.L_x_2449:
[----:B------:R-:W-:Y:S01]  /*1bfb0*/  IMAD R5, R24, 0x8, R5 ;  /* 0x0000000818057824 */ /* 0x000fe200078e0205 */
[----:B------:R-:W-:-:S04]  /*1bfc0*/  SHF.L.U32 R0, R0, 0x1f, RZ ;  /* 0x0000001f00007819 */ /* 0x000fc800000006ff */
[----:B------:R-:W1:Y:S02]  /*1bfd0*/  SYNCS.PHASECHK.TRANS64.TRYWAIT P1, [R5+URZ+0x19c40], R0 ;  /* 0x019c4000050075a7 */ /* 0x000e64000802017f */
[----:B-1----:R-:W-:Y:S05]  /*1bfe0*/  @!P1 BRA `(.L_x_2450) ;  /* 0x0000002c00289947 */ /* 0x002fea0003800000 */
.L_x_2573:
[----:B------:R-:W-:Y:S05]  /*1bff0*/  @!P0 BRA `(.L_x_2451) ;  /* 0x0000000000048947 */ /* 0x000fea0003800000 */
[----:B------:R-:W-:Y:S01]  /*1c000*/  BPT.TRAP 0x1 ;  /* 0x000000040000795c */ /* 0x000fe20000300000 */
.L_x_2451:
[----:B------:R-:W2:Y:S02]  /*1c010*/  SYNCS.PHASECHK.TRANS64.TRYWAIT P1, [R3+URZ+0x19c60], R2 ;  /* 0x019c6002030075a7 */ /* 0x000ea4000802017f */
[----:B--2---:R-:W-:Y:S05]  /*1c020*/  @!P1 BRA `(.L_x_2452) ;  /* 0x0000002c002c9947 */ /* 0x004fea0003800000 */
.L_x_2574:
[----:B------:R-:W-:Y:S05]  /*1c030*/  @!P0 BRA `(.L_x_2453) ;  /* 0x0000000000048947 */ /* 0x000fea0003800000 */
[----:B------:R-:W-:Y:S01]  /*1c040*/  BPT.TRAP 0x1 ;  /* 0x000000040000795c */ /* 0x000fe20000300000 */
.L_x_2453:
[----:B------:R-:W3:Y:S02]  /*1c050*/  SYNCS.PHASECHK.TRANS64.TRYWAIT P1, [R5+URZ+0x19c60], R0 ;  /* 0x019c6000050075a7 */ /* 0x000ee4000802017f */
[----:B---3--:R-:W-:Y:S05]  /*1c060*/  @!P1 BRA `(.L_x_2454) ;  /* 0x0000002c00309947 */ /* 0x008fea0003800000 */
.L_x_2575:
[----:B------:R-:W-:Y:S05]  /*1c070*/  @!P0 BRA `(.L_x_2455) ;  /* 0x0000000000048947 */ /* 0x000fea0003800000 */
[----:B------:R-:W-:Y:S01]  /*1c080*/  BPT.TRAP 0x1 ;  /* 0x000000040000795c */ /* 0x000fe20000300000 */
.L_x_2455:
[----:B------:R-:W4:Y:S02]  /*1c090*/  SYNCS.PHASECHK.TRANS64.TRYWAIT P1, [R3+URZ+0x19c80], R2 ;  /* 0x019c8002030075a7 */ /* 0x000f24000802017f */
[----:B----4-:R-:W-:Y:S05]  /*1c0a0*/  @!P1 BRA `(.L_x_2456) ;  /* 0x0000002c00349947 */ /* 0x010fea0003800000 */
.L_x_2576:
[----:B------:R-:W-:Y:S05]  /*1c0b0*/  @!P0 BRA `(.L_x_2457) ;  /* 0x0000000000048947 */ /* 0x000fea0003800000 */
[----:B------:R-:W-:Y:S01]  /*1c0c0*/  BPT.TRAP 0x1 ;  /* 0x000000040000795c */ /* 0x000fe20000300000 */
.L_x_2457:
[----:B------:R0:W0:Y:S02]  /*1c0d0*/  SYNCS.PHASECHK.TRANS64.TRYWAIT P0, [R5+URZ+0x19c80], R0 ;  /* 0x019c8000050075a7 */ /* 0x000024000800017f */
[----:B0-----:R-:W-:Y:S05]  /*1c0e0*/  @!P0 NANOSLEEP.SYNCS 0x989680 ;  /* 0x009896800000895d */ /* 0x001fea0003900000 */
[----:B------:R-:W0:Y:S02]  /*1c0f0*/  @!P0 SYNCS.PHASECHK.TRANS64 P0, [R5+URZ+0x19c80], R0 ;  /* 0x019c8000050085a7 */ /* 0x000e24000800007f */
[----:B0-----:R-:W-:Y:S05]  /*1c100*/  @!P0 BRA `(.L_x_2457) ;  /* 0xfffffffc00f08947 */ /* 0x001fea000383ffff */
.L_x_2180:
[----:B------:R-:W-:Y:S05]  /*1c110*/  BSYNC B8 ;  /* 0x0000000000087941 */ /* 0x000fea0003800000 */
.L_x_2177:
[----:B------:R-:W-:Y:S05]  /*1c120*/  EXIT ;  /* 0x000000000000794d */ /* 0x000fea0003800000 */
.L_x_2196:
[----:B-1----:R1:W2:Y:S02]  /*1c130*/  SYNCS.PHASECHK.TRANS64.TRYWAIT P6, [R69+URZ+0x19c90], R80 ;  /* 0x019c9050450075a7 */ /* 0x0022a400080c017f */
[----:B--2---:R-:W-:Y:S05]  /*1c140*/  @!P6 NANOSLEEP.SYNCS 0x989680 ;  /* 0x009896800000e95d */ /* 0x004fea0003900000 */
[----:B------:R-:W2:Y:S02]  /*1c150*/  @!P6 SYNCS.PHASECHK.TRANS64 P6, [R69+URZ+0x19c90], R80 ;  /* 0x019c90504500e5a7 */ /* 0x000ea400080c007f */
[----:B--2---:R-:W-:Y:S05]  /*1c160*/  @!P6 BRA `(.L_x_2196) ;  /* 0xfffffffc00f0e947 */ /* 0x004fea000383ffff */
[----:B------:R-:W-:Y:S05]  /*1c170*/  BRA `(.L_x_2458) ;  /* 0xfffffe6400f47947 */ /* 0x000fea000383ffff */
.L_x_2197:
        /* <DEDUP_REMOVED lines=8> */
.L_x_2460:
[----:B------:R-:W-:Y:S05]  /*1c200*/  BSYNC B1 ;  /* 0x0000000000017941 */ /* 0x000fea0003800000 */
.L_x_2459:
        /* <DEDUP_REMOVED lines=8> */
.L_x_2461:
[----:B------:R-:W-:Y:S05]  /*1c290*/  BRA `(.L_x_2462) ;  /* 0xfffffe6400c07947 */ /* 0x000fea000383ffff */
.L_x_2213:
[----:B-1----:R1:W2:Y:S02]  /*1c2a0*/  SYNCS.PHASECHK.TRANS64.TRYWAIT P6, [R69+URZ+0x19c90], R80 ;  /* 0x019c9050450075a7 */ /* 0x0022a400080c017f */
[----:B--2---:R-:W-:Y:S05]  /*1c2b0*/  @!P6 NANOSLEEP.SYNCS 0x989680 ;  /* 0x009896800000e95d */ /* 0x004fea0003900000 */
[----:B------:R-:W2:Y:S02]  /*1c2c0*/  @!P6 SYNCS.PHASECHK.TRANS64 P6, [R69+URZ+0x19c90], R80 ;  /* 0x019c90504500e5a7 */ /* 0x000ea400080c007f */
[----:B--2---:R-:W-:Y:S05]  /*1c2d0*/  @!P6 BRA `(.L_x_2213) ;  /* 0xfffffffc00f0e947 */ /* 0x004fea000383ffff */
[----:B------:R-:W-:Y:S05]  /*1c2e0*/  BRA `(.L_x_2463) ;  /* 0xfffffe7c00f07947 */ /* 0x000fea000383ffff */
.L_x_2214:
        /* <DEDUP_REMOVED lines=8> */
.L_x_2465:
[----:B------:R-:W-:Y:S05]  /*1c370*/  BSYNC B1 ;  /* 0x0000000000017941 */ /* 0x000fea0003800000 */
.L_x_2464:
        /* <DEDUP_REMOVED lines=8> */
.L_x_2466:
[----:B------:R-:W-:Y:S01]  /*1c400*/  IMAD.MOV.U32 R83, RZ, RZ, R14 ;  /* 0x000000ffff537224 */ /* 0x000fe200078e000e */
[----:B------:R-:W-:Y:S06]  /*1c410*/  BRA `(.L_x_2467) ;  /* 0xfffffe7c00b87947 */ /* 0x000fec000383ffff */
.L_x_2223:
[----:B0-----:R0:W1:Y:S02]  /*1c420*/  SYNCS.PHASECHK.TRANS64.TRYWAIT P5, [R69+URZ+0x19c90], R80 ;  /* 0x019c9050450075a7 */ /* 0x00106400080a017f */
[----:B-1----:R-:W-:Y:S05]  /*1c430*/  @!P5 NANOSLEEP.SYNCS 0x989680 ;  /* 0x009896800000d95d */ /* 0x002fea0003900000 */
[----:B------:R-:W1:Y:S02]  /*1c440*/  @!P5 SYNCS.PHASECHK.TRANS64 P5, [R69+URZ+0x19c90], R80 ;  /* 0x019c90504500d5a7 */ /* 0x000e6400080a007f */
[----:B-1----:R-:W-:Y:S05]  /*1c450*/  @!P5 BRA `(.L_x_2223) ;  /* 0xfffffffc00f0d947 */ /* 0x002fea000383ffff */
[----:B------:R-:W-:Y:S05]  /*1c460*/  BRA `(.L_x_2468) ;  /* 0xfffffe9c00747947 */ /* 0x000fea000383ffff */
.L_x_2224:
[----:B------:R-:W-:Y:S01]  /*1c470*/  BSSY B1, `(.L_x_2469) ;  /* 0x0000007000017945 */ /* 0x000fe20003800000 */
[----:B------:R-:W-:Y:S02]  /*1c480*/  IMAD.MOV.U32 R12, RZ, RZ, RZ ;  /* 0x000000ffff0c7224 */ /* 0x000fe400078e00ff */
[----:B------:R-:W-:Y:S02]  /*1c490*/  IMAD.MOV.U32 R11, RZ, RZ, 0x1e1f ;  /* 0x00001e1fff0b7424 */ /* 0x000fe400078e00ff */
[----:B------:R-:W-:-:S07]  /*1c4a0*/  IMAD.MOV.U32 R15, RZ, RZ, -0x1 ;  /* 0xffffffffff0f7424 */ /* 0x000fce00078e00ff */
[----:B0-----:R-:W-:Y:S05]  /*1c4b0*/  WARPSYNC.COLLECTIVE R15, `(.L_x_2470) ;  /* 0x000000000f087348 */ /* 0x001fea0003c00000 */
[----:B------:R1:W2:Y:S02]  /*1c4c0*/  SHFL.IDX P6, R14, R13, R12, R11 ;  /* 0x0000000c0d0e7389 */ /* 0x0002a400000c000b */
[----:B012---:R-:W-:Y:S01]  /*1c4d0*/  ENDCOLLECTIVE ;  /* 0x000000000000791b */ /* 0x007fe20003800000 */
.L_x_2470:
[----:B------:R-:W-:Y:S05]  /*1c4e0*/  BSYNC B1 ;  /* 0x0000000000017941 */ /* 0x000fea0003800000 */
.L_x_2469:
        /* <DEDUP_REMOVED lines=8> */
.L_x_2471:
[----:B------:R-:W-:Y:S05]  /*1c570*/  BRA `(.L_x_2472) ;  /* 0xfffffe9c00a87947 */ /* 0x000fea000383ffff */
.L_x_2228:
[----:B0-----:R0:W2:Y:S02]  /*1c580*/  SYNCS.PHASECHK.TRANS64.TRYWAIT P0, [R69+URZ+0x19cb0], R80 ;  /* 0x019cb050450075a7 */ /* 0x0010a4000800017f */
[----:B--2---:R-:W-:Y:S05]  /*1c590*/  @!P0 NANOSLEEP.SYNCS 0x989680 ;  /* 0x009896800000895d */ /* 0x004fea0003900000 */
[----:B------:R-:W2:Y:S02]  /*1c5a0*/  @!P0 SYNCS.PHASECHK.TRANS64 P0, [R69+URZ+0x19cb0], R80 ;  /* 0x019cb050450085a7 */ /* 0x000ea4000800007f */
[----:B--2---:R-:W-:Y:S05]  /*1c5b0*/  @!P0 BRA `(.L_x_2228) ;  /* 0xfffffffc00f08947 */ /* 0x004fea000383ffff */
[----:B------:R-:W-:Y:S05]  /*1c5c0*/  BRA `(.L_x_2473) ;  /* 0xfffffea000387947 */ /* 0x000fea000383ffff */
.L_x_2246:
[----:B------:R-:W-:Y:S01]  /*1c5d0*/  BSSY B1, `(.L_x_2474) ;  /* 0x0000007000017945 */ /* 0x000fe20003800000 */
[----:B------:R-:W-:Y:S02]  /*1c5e0*/  IMAD.MOV.U32 R12, RZ, RZ, RZ ;  /* 0x000000ffff0c7224 */ /* 0x000fe400078e00ff */
[----:B------:R-:W-:Y:S02]  /*1c5f0*/  IMAD.MOV.U32 R11, RZ, RZ, 0x1e1f ;  /* 0x00001e1fff0b7424 */ /* 0x000fe400078e00ff */
[----:B------:R-:W-:-:S07]  /*1c600*/  IMAD.MOV.U32 R15, RZ, RZ, -0x1 ;  /* 0xffffffffff0f7424 */ /* 0x000fce00078e00ff */
[----:B------:R-:W-:Y:S05]  /*1c610*/  WARPSYNC.COLLECTIVE R15, `(.L_x_2475) ;  /* 0x000000000f087348 */ /* 0x000fea0003c00000 */
[----:B------:R0:W1:Y:S02]  /*1c620*/  SHFL.IDX P6, R14, R13, R12, R11 ;  /* 0x0000000c0d0e7389 */ /* 0x00006400000c000b */
[----:B01----:R-:W-:Y:S01]  /*1c630*/  ENDCOLLECTIVE ;  /* 0x000000000000791b */ /* 0x003fe20003800000 */
.L_x_2475:
[----:B------:R-:W-:Y:S05]  /*1c640*/  BSYNC B1 ;  /* 0x0000000000017941 */ /* 0x000fea0003800000 */
.L_x_2474:
        /* <DEDUP_REMOVED lines=8> */
.L_x_2476:
[----:B------:R-:W-:Y:S02]  /*1c6d0*/  IMAD.MOV.U32 R13, RZ, RZ, R4 ;  /* 0x000000ffff0d7224 */ /* 0x000fe400078e0004 */
[----:B------:R-:W-:-:S07]  /*1c6e0*/  IMAD.MOV.U32 R3, RZ, RZ, R14 ;  /* 0x000000ffff037224 */ /* 0x000fce00078e000e */
[----:B------:R-:W-:Y:S05]  /*1c6f0*/  WARPSYNC.COLLECTIVE R15, `(.L_x_2477) ;  /* 0x000000000f087348 */ /* 0x000fea0003c00000 */
[----:B------:R0:W1:Y:S02]  /*1c700*/  SHFL.IDX P6, R14, R13, R12, R11 ;  /* 0x0000000c0d0e7389 */ /* 0x00006400000c000b */
[----:B01----:R-:W-:Y:S01]  /*1c710*/  ENDCOLLECTIVE ;  /* 0x000000000000791b */ /* 0x003fe20003800000 */
.L_x_2477:
[----:B------:R-:W-:Y:S02]  /*1c720*/  IMAD.MOV.U32 R13, RZ, RZ, R5 ;  /* 0x000000ffff0d7224 */ /* 0x000fe400078e0005 */
[----:B------:R-:W-:-:S07]  /*1c730*/  IMAD.MOV.U32 R4, RZ, RZ, R14 ;  /* 0x000000ffff047224 */ /* 0x000fce00078e000e */
[----:B------:R-:W-:Y:S05]  /*1c740*/  WARPSYNC.COLLECTIVE R15, `(.L_x_2478) ;  /* 0x000000000f087348 */ /* 0x000fea0003c00000 */
[----:B------:R0:W1:Y:S02]  /*1c750*/  SHFL.IDX P6, R14, R13, R12, R11 ;  /* 0x0000000c0d0e7389 */ /* 0x00006400000c000b */
[----:B01----:R-:W-:Y:S01]  /*1c760*/  ENDCOLLECTIVE ;  /* 0x000000000000791b */ /* 0x003fe20003800000 */
.L_x_2478:
[----:B------:R-:W-:Y:S05]  /*1c770*/  BRA `(.L_x_2479) ;  /* 0xfffffeb000387947 */ /* 0x000fea000383ffff */
.L_x_2250:
[----:B--2---:R2:W0:Y:S02]  /*1c780*/  SYNCS.PHASECHK.TRANS64.TRYWAIT P0, [R18+URZ+0x19c00], R5 ;  /* 0x019c0005120075a7 */ /* 0x004424000800017f */
[----:B0-----:R-:W-:Y:S05]  /*1c790*/  @!P0 NANOSLEEP.SYNCS 0x989680 ;  /* 0x009896800000895d */ /* 0x001fea0003900000 */
[----:B------:R-:W0:Y:S02]  /*1c7a0*/  @!P0 SYNCS.PHASECHK.TRANS64 P0, [R18+URZ+0x19c00], R5 ;  /* 0x019c0005120085a7 */ /* 0x000e24000800007f */
[----:B0-----:R-:W-:Y:S05]  /*1c7b0*/  @!P0 BRA `(.L_x_2250) ;  /* 0xfffffffc00f08947 */ /* 0x001fea000383ffff */
[----:B------:R-:W-:Y:S05]  /*1c7c0*/  BRA `(.L_x_2480) ;  /* 0xfffffeb400087947 */ /* 0x000fea000383ffff */
.L_x_2256:
[----:B------:R-:W-:Y:S01]  /*1c7d0*/  BSSY B1, `(.L_x_2481) ;  /* 0x0000007000017945 */ /* 0x000fe20003800000 */
[----:B------:R-:W-:Y:S02]  /*1c7e0*/  IMAD.MOV.U32 R12, RZ, RZ, RZ ;  /* 0x000000ffff0c7224 */ /* 0x000fe400078e00ff */
[----:B------:R-:W-:Y:S02]  /*1c7f0*/  IMAD.MOV.U32 R11, RZ, RZ, 0x1e1f ;  /* 0x00001e1fff0b7424 */ /* 0x000fe400078e00ff */
[----:B------:R-:W-:-:S07]  /*1c800*/  IMAD.MOV.U32 R15, RZ, RZ, -0x1 ;  /* 0xffffffffff0f7424 */ /* 0x000fce00078e00ff */
[----:B------:R-:W-:Y:S05]  /*1c810*/  WARPSYNC.COLLECTIVE R15, `(.L_x_2482) ;  /* 0x000000000f087348 */ /* 0x000fea0003c00000 */
[----:B------:R0:W1:Y:S02]  /*1c820*/  SHFL.IDX P6, R14, R13, R12, R11 ;  /* 0x0000000c0d0e7389 */ /* 0x00006400000c000b */
[----:B01----:R-:W-:Y:S01]  /*1c830*/  ENDCOLLECTIVE ;  /* 0x000000000000791b */ /* 0x003fe20003800000 */
.L_x_2482:
[----:B------:R-:W-:Y:S05]  /*1c840*/  BSYNC B1 ;  /* 0x0000000000017941 */ /* 0x000fea0003800000 */
.L_x_2481:
        /* <DEDUP_REMOVED lines=8> */
.L_x_2483:
[----:B------:R-:W-:Y:S02]  /*1c8d0*/  IMAD.MOV.U32 R13, RZ, RZ, R20 ;  /* 0x000000ffff0d7224 */ /* 0x000fe400078e0014 */
[----:B------:R-:W-:-:S07]  /*1c8e0*/  IMAD.MOV.U32 R3, RZ, RZ, R14 ;  /* 0x000000ffff037224 */ /* 0x000fce00078e000e */
[----:B------:R-:W-:Y:S05]  /*1c8f0*/  WARPSYNC.COLLECTIVE R15, `(.L_x_2484) ;  /* 0x000000000f087348 */ /* 0x000fea0003c00000 */
[----:B------:R0:W1:Y:S02]  /*1c900*/  SHFL.IDX P6, R14, R13, R12, R11 ;  /* 0x0000000c0d0e7389 */ /* 0x00006400000c000b */
[----:B01----:R-:W-:Y:S01]  /*1c910*/  ENDCOLLECTIVE ;  /* 0x000000000000791b */ /* 0x003fe20003800000 */
.L_x_2484:
[----:B------:R-:W-:Y:S02]  /*1c920*/  IMAD.MOV.U32 R13, RZ, RZ, R21 ;  /* 0x000000ffff0d7224 */ /* 0x000fe400078e0015 */
[----:B------:R-:W-:-:S07]  /*1c930*/  IMAD.MOV.U32 R20, RZ, RZ, R14 ;  /* 0x000000ffff147224 */ /* 0x000fce00078e000e */
[----:B------:R-:W-:Y:S05]  /*1c940*/  WARPSYNC.COLLECTIVE R15, `(.L_x_2485) ;  /* 0x000000000f087348 */ /* 0x000fea0003c00000 */
[----:B------:R0:W1:Y:S02]  /*1c950*/  SHFL.IDX P6, R14, R13, R12, R11 ;  /* 0x0000000c0d0e7389 */ /* 0x00006400000c000b */
[----:B01----:R-:W-:Y:S01]  /*1c960*/  ENDCOLLECTIVE ;  /* 0x000000000000791b */ /* 0x003fe20003800000 */
.L_x_2485:
[----:B------:R-:W-:Y:S01]  /*1c970*/  IMAD.MOV.U32 R21, RZ, RZ, R14 ;  /* 0x000000ffff157224 */ /* 0x000fe200078e000e */
[----:B------:R-:W-:Y:S06]  /*1c980*/  BRA `(.L_x_2486) ;  /* 0xfffffec800f47947 */ /* 0x000fec000383ffff */
.L_x_2260:
[----:B-1----:R1:W2:Y:S02]  /*1c990*/  SYNCS.PHASECHK.TRANS64.TRYWAIT P0, [R18+URZ+0x19c00], R39 ;  /* 0x019c0027120075a7 */ /* 0x0022a4000800017f */
[----:B--2---:R-:W-:Y:S05]  /*1c9a0*/  @!P0 NANOSLEEP.SYNCS 0x989680 ;  /* 0x009896800000895d */ /* 0x004fea0003900000 */
[----:B------:R-:W2:Y:S02]  /*1c9b0*/  @!P0 SYNCS.PHASECHK.TRANS64 P0, [R18+URZ+0x19c00], R39 ;  /* 0x019c0027120085a7 */ /* 0x000ea4000800007f */
[----:B--2---:R-:W-:Y:S05]  /*1c9c0*/  @!P0 BRA `(.L_x_2260) ;  /* 0xfffffffc00f08947 */ /* 0x004fea000383ffff */
[----:B------:R-:W-:Y:S05]  /*1c9d0*/  BRA `(.L_x_2487) ;  /* 0xfffffecc00c47947 */ /* 0x000fea000383ffff */
.L_x_2266:
[----:B-1----:R1:W2:Y:S02]  /*1c9e0*/  SYNCS.PHASECHK.TRANS64.TRYWAIT P1, [R3+URZ+0x19c30], R4 ;  /* 0x019c3004030075a7 */ /* 0x0022a4000802017f */
[----:B--2---:R-:W-:Y:S05]  /*1c9f0*/  @!P1 NANOSLEEP.SYNCS 0x989680 ;  /* 0x009896800000995d */ /* 0x004fea0003900000 */
[----:B------:R-:W2:Y:S02]  /*1ca00*/  @!P1 SYNCS.PHASECHK.TRANS64 P1, [R3+URZ+0x19c30], R4 ;  /* 0x019c3004030095a7 */ /* 0x000ea4000802007f */
[----:B--2---:R-:W-:Y:S05]  /*1ca10*/  @!P1 BRA `(.L_x_2266) ;  /* 0xfffffffc00f09947 */ /* 0x004fea000383ffff */
[----:B------:R-:W-:Y:S05]  /*1ca20*/  BRA `(.L_x_2265) ;  /* 0xfffffef0002c7947 */ /* 0x000fea000383ffff */
.L_x_2274:
[----:B-1----:R1:W2:Y:S02]  /*1ca30*/  SYNCS.PHASECHK.TRANS64.TRYWAIT P1, [R0+URZ+0x19c30], R5 ;  /* 0x019c3005000075a7 */ /* 0x0022a4000802017f */
[----:B--2---:R-:W-:Y:S05]  /*1ca40*/  @!P1 NANOSLEEP.SYNCS 0x989680 ;  /* 0x009896800000995d */ /* 0x004fea0003900000 */
[----:B------:R-:W2:Y:S02]  /*1ca50*/  @!P1 SYNCS.PHASECHK.TRANS64 P1, [R0+URZ+0x19c30], R5 ;  /* 0x019c3005000095a7 */ /* 0x000ea4000802007f */
[----:B--2---:R-:W-:Y:S05]  /*1ca60*/  @!P1 BRA `(.L_x_2274) ;  /* 0xfffffffc00f09947 */ /* 0x004fea000383ffff */
[----:B------:R-:W-:Y:S05]  /*1ca70*/  BRA `(.L_x_2273) ;  /* 0xffffff1000bc7947 */ /* 0x000fea000383ffff */
.L_x_2279:
[----:B-1----:R1:W2:Y:S02]  /*1ca80*/  SYNCS.PHASECHK.TRANS64.TRYWAIT P1, [R15+URZ+0x19c50], R5 ;  /* 0x019c50050f0075a7 */ /* 0x0022a4000802017f */
[----:B--2---:R-:W-:Y:S05]  /*1ca90*/  @!P1 NANOSLEEP.SYNCS 0x989680 ;  /* 0x009896800000995d */ /* 0x004fea0003900000 */
[----:B------:R-:W2:Y:S02]  /*1caa0*/  @!P1 SYNCS.PHASECHK.TRANS64 P1, [R15+URZ+0x19c50], R5 ;  /* 0x019c50050f0095a7 */ /* 0x000ea4000802007f */
[----:B--2---:R-:W-:Y:S05]  /*1cab0*/  @!P1 BRA `(.L_x_2279) ;  /* 0xfffffffc00f09947 */ /* 0x004fea000383ffff */
[----:B------:R-:W-:Y:S05]  /*1cac0*/  BRA `(.L_x_2278) ;  /* 0xffffff14003c7947 */ /* 0x000fea000383ffff */
.L_x_2289:
[----:B-1----:R1:W2:Y:S02]  /*1cad0*/  SYNCS.PHASECHK.TRANS64.TRYWAIT P1, [R5+URZ+0x19c30], R10 ;  /* 0x019c300a050075a7 */ /* 0x0022a4000802017f */
[----:B--2---:R-:W-:Y:S05]  /*1cae0*/  @!P1 NANOSLEEP.SYNCS 0x989680 ;  /* 0x009896800000995d */ /* 0x004fea0003900000 */
[----:B------:R-:W2:Y:S02]  /*1caf0*/  @!P1 SYNCS.PHASECHK.TRANS64 P1, [R5+URZ+0x19c30], R10 ;  /* 0x019c300a050095a7 */ /* 0x000ea4000802007f */
[----:B--2---:R-:W-:Y:S05]  /*1cb00*/  @!P1 BRA `(.L_x_2289) ;  /* 0xfffffffc00f09947 */ /* 0x004fea000383ffff */
[----:B------:R-:W-:Y:S05]  /*1cb10*/  BRA `(.L_x_2288) ;  /* 0xffffff3800987947 */ /* 0x000fea000383ffff */
.L_x_2294:
[----:B-1----:R1:W2:Y:S02]  /*1cb20*/  SYNCS.PHASECHK.TRANS64.TRYWAIT P1, [R15+URZ+0x19c50], R5 ;  /* 0x019c50050f0075a7 */ /* 0x0022a4000802017f */
[----:B--2---:R-:W-:Y:S05]  /*1cb30*/  @!P1 NANOSLEEP.SYNCS 0x989680 ;  /* 0x009896800000995d */ /* 0x004fea0003900000 */
[----:B------:R-:W2:Y:S02]  /*1cb40*/  @!P1 SYNCS.PHASECHK.TRANS64 P1, [R15+URZ+0x19c50], R5 ;  /* 0x019c50050f0095a7 */ /* 0x000ea4000802007f */
[----:B--2---:R-:W-:Y:S05]  /*1cb50*/  @!P1 BRA `(.L_x_2294) ;  /* 0xfffffffc00f09947 */ /* 0x004fea000383ffff */
[----:B------:R-:W-:Y:S05]  /*1cb60*/  BRA `(.L_x_2293) ;  /* 0xffffff3c00187947 */ /* 0x000fea000383ffff */
.L_x_2302:
[----:B-1----:R1:W2:Y:S02]  /*1cb70*/  SYNCS.PHASECHK.TRANS64.TRYWAIT P1, [R12+URZ+0x19c50], R7 ;  /* 0x019c50070c0075a7 */ /* 0x0022a4000802017f */
[----:B--2---:R-:W-:Y:S05]  /*1cb80*/  @!P1 NANOSLEEP.SYNCS 0x989680 ;  /* 0x009896800000995d */ /* 0x004fea0003900000 */
[----:B------:R-:W2:Y:S02]  /*1cb90*/  @!P1 SYNCS.PHASECHK.TRANS64 P1, [R12+URZ+0x19c50], R7 ;  /* 0x019c50070c0095a7 */ /* 0x000ea4000802007f */
[----:B--2---:R-:W-:Y:S05]  /*1cba0*/  @!P1 BRA `(.L_x_2302) ;  /* 0xfffffffc00f09947 */ /* 0x004fea000383ffff */
[----:B------:R-:W-:Y:S05]  /*1cbb0*/  BRA `(.L_x_2301) ;  /* 0xffffff54009c7947 */ /* 0x000fea000383ffff */
.L_x_2330:
[----:B0-----:R-:W0:Y:S01]  /*1cbc0*/  S2R R8, SR_TID.X ;  /* 0x0000000000087919 */ /* 0x001e220000002100 */
        /* <DEDUP_REMOVED lines=10> */
.L_x_2489:
[----:B------:R-:W-:Y:S05]  /*1cc70*/  BSYNC B1 ;  /* 0x0000000000017941 */ /* 0x000fea0003800000 */
.L_x_2488:
[----:B------:R-:W-:Y:S05]  /*1cc80*/  BRA `(.L_x_2490) ;  /* 0xffffff9400f47947 */ /* 0x000fea000383ffff */
.L_x_2332:
[----:B------:R-:W-:Y:S01]  /*1cc90*/  BSSY B1, `(.L_x_2491) ;  /* 0x0000006000017945 */ /* 0x000fe20003800000 */
[----:B------:R-:W-:-:S07]  /*1cca0*/  IMAD.MOV.U32 R15, RZ, RZ, -0x1 ;  /* 0xffffffffff0f7424 */ /* 0x000fce00078e00ff */
[----:B012---:R-:W-:Y:S05]  /*1ccb0*/  WARPSYNC.COLLECTIVE R15, `(.L_x_2492) ;  /* 0x000000000f0c7348 */ /* 0x007fea0003c00000 */
[----:B------:R-:W-:Y:S02]  /*1ccc0*/  ELECT P6, UR62, PT ;  /* 0x00000000003e782f */ /* 0x000fe400038c0000 */
[----:B------:R-:W-:Y:S01]  /*1ccd0*/  MOV R14, UR62 ;  /* 0x0000003e000e7c02 */ /* 0x000fe20008000f00 */
[----:B012---:R-:W-:Y:S10]  /*1cce0*/  ENDCOLLECTIVE ;  /* 0x000000000000791b */ /* 0x007ff40003800000 */
.L_x_2492:
[----:B------:R-:W-:Y:S05]  /*1ccf0*/  BSYNC B1 ;  /* 0x0000000000017941 */ /* 0x000fea0003800000 */
.L_x_2491:
[----:B------:R-:W-:Y:S05]  /*1cd00*/  BRA `(.L_x_2331) ;  /* 0xffffff9400ec7947 */ /* 0x000fea000383ffff */
.L_x_2334:
[----:B--2---:R2:W3:Y:S02]  /*1cd10*/  SYNCS.PHASECHK.TRANS64.TRYWAIT P0, [R22+URZ+0x19c20], R5 ;  /* 0x019c2005160075a7 */ /* 0x0044e4000800017f */
[----:B---3--:R-:W-:Y:S05]  /*1cd20*/  @!P0 NANOSLEEP.SYNCS 0x989680 ;  /* 0x009896800000895d */ /* 0x008fea0003900000 */
[----:B------:R-:W3:Y:S02]  /*1cd30*/  @!P0 SYNCS.PHASECHK.TRANS64 P0, [R22+URZ+0x19c20], R5 ;  /* 0x019c2005160085a7 */ /* 0x000ee4000800007f */
[----:B---3--:R-:W-:Y:S05]  /*1cd40*/  @!P0 BRA `(.L_x_2334) ;  /* 0xfffffffc00f08947 */ /* 0x008fea000383ffff */
[----:B------:R-:W-:Y:S05]  /*1cd50*/  BRA `(.L_x_2493) ;  /* 0xffffff9400fc7947 */ /* 0x000fea000383ffff */
.L_x_2338:
[----:B0-----:R0:W3:Y:S02]  /*1cd60*/  SYNCS.PHASECHK.TRANS64.TRYWAIT P0, [R8+URZ+0x19ca0], R10 ;  /* 0x019ca00a080075a7 */ /* 0x0010e4000800017f */
[----:B---3--:R-:W-:Y:S05]  /*1cd70*/  @!P0 NANOSLEEP.SYNCS 0x989680 ;  /* 0x009896800000895d */ /* 0x008fea0003900000 */
[----:B------:R-:W3:Y:S02]  /*1cd80*/  @!P0 SYNCS.PHASECHK.TRANS64 P0, [R8+URZ+0x19ca0], R10 ;  /* 0x019ca00a080085a7 */ /* 0x000ee4000800007f */
[----:B---3--:R-:W-:Y:S05]  /*1cd90*/  @!P0 BRA `(.L_x_2338) ;  /* 0xfffffffc00f08947 */ /* 0x008fea000383ffff */
[----:B------:R-:W-:Y:S05]  /*1cda0*/  BRA `(.L_x_2494) ;  /* 0xffffff9800147947 */ /* 0x000fea000383ffff */
.L_x_2345:
[----:B-1----:R1:W2:Y:S02]  /*1cdb0*/  SYNCS.PHASECHK.TRANS64.TRYWAIT P0, [R8+URZ+0x19cc0], R10 ;  /* 0x019cc00a080075a7 */ /* 0x0022a4000800017f */
[----:B--2---:R-:W-:Y:S05]  /*1cdc0*/  @!P0 NANOSLEEP.SYNCS 0x989680 ;  /* 0x009896800000895d */ /* 0x004fea0003900000 */
[----:B------:R-:W2:Y:S02]  /*1cdd0*/  @!P0 SYNCS.PHASECHK.TRANS64 P0, [R8+URZ+0x19cc0], R10 ;  /* 0x019cc00a080085a7 */ /* 0x000ea4000800007f */
[----:B--2---:R-:W-:Y:S05]  /*1cde0*/  @!P0 BRA `(.L_x_2345) ;  /* 0xfffffffc00f08947 */ /* 0x004fea000383ffff */
[----:B------:R-:W-:Y:S05]  /*1cdf0*/  BRA `(.L_x_2495) ;  /* 0xffffff9c00107947 */ /* 0x000fea000383ffff */
.L_x_2354:
[----:B0-----:R0:W1:Y:S02]  /*1ce00*/  SYNCS.PHASECHK.TRANS64.TRYWAIT P1, [R8+URZ+0x19ca0], R7 ;  /* 0x019ca007080075a7 */ /* 0x001064000802017f */
[----:B-1----:R-:W-:Y:S05]  /*1ce10*/  @!P1 NANOSLEEP.SYNCS 0x989680 ;  /* 0x009896800000995d */ /* 0x002fea0003900000 */
[----:B------:R-:W1:Y:S02]  /*1ce20*/  @!P1 SYNCS.PHASECHK.TRANS64 P1, [R8+URZ+0x19ca0], R7 ;  /* 0x019ca007080095a7 */ /* 0x000e64000802007f */
[----:B-1----:R-:W-:Y:S05]  /*1ce30*/  @!P1 BRA `(.L_x_2354) ;  /* 0xfffffffc00f09947 */ /* 0x002fea000383ffff */
[----:B------:R-:W-:Y:S05]  /*1ce40*/  BRA `(.L_x_2496) ;  /* 0xffffffa000447947 */ /* 0x000fea000383ffff */
.L_x_2361:
[----:B-1----:R1:W2:Y:S02]  /*1ce50*/  SYNCS.PHASECHK.TRANS64.TRYWAIT P1, [R8+URZ+0x19cc0], R7 ;  /* 0x019cc007080075a7 */ /* 0x0022a4000802017f */
[----:B--2---:R-:W-:Y:S05]  /*1ce60*/  @!P1 NANOSLEEP.SYNCS 0x989680 ;  /* 0x009896800000995d */ /* 0x004fea0003900000 */
[----:B------:R-:W2:Y:S02]  /*1ce70*/  @!P1 SYNCS.PHASECHK.TRANS64 P1, [R8+URZ+0x19cc0], R7 ;  /* 0x019cc007080095a7 */ /* 0x000ea4000802007f */
[----:B--2---:R-:W-:Y:S05]  /*1ce80*/  @!P1 BRA `(.L_x_2361) ;  /* 0xfffffffc00f09947 */ /* 0x004fea000383ffff */
[----:B------:R-:W-:Y:S05]  /*1ce90*/  BRA `(.L_x_2497) ;  /* 0xffffffa4003c7947 */ /* 0x000fea000383ffff */
.L_x_2378:
[----:B------:R-:W0:Y:S01]  /*1cea0*/  S2R R10, SR_TID.X ;  /* 0x00000000000a7919 */ /* 0x000e220000002100 */
[----:B------:R-:W-:Y:S01]  /*1ceb0*/  BSSY B0, `(.L_x_2498) ;  /* 0x000000a000007945 */ /* 0x000fe20003800000 */
[----:B------:R-:W-:Y:S01]  /*1cec0*/  MOV R12, RZ ;  /* 0x000000ff000c7202 */ /* 0x000fe20000000f00 */
        /* <DEDUP_REMOVED lines=8> */
.L_x_2499:
[----:B------:R-:W-:Y:S05]  /*1cf50*/  BSYNC B0 ;  /* 0x0000000000007941 */ /* 0x000fea0003800000 */
.L_x_2498:
[----:B------:R-:W-:Y:S05]  /*1cf60*/  BRA `(.L_x_2500) ;  /* 0xffffffb400047947 */ /* 0x000fea000383ffff */
.L_x_2381:
[----:B0-----:R-:W2:Y:S02]  /*1cf70*/  LDL R0, [R1+0x34] ;  /* 0x0000340001007983 */ /* 0x001ea40000100800 */
[----:B--2---:R0:W1:Y:S02]  /*1cf80*/  SYNCS.PHASECHK.TRANS64.TRYWAIT P0, [R4+URZ+0x19c80], R0 ;  /* 0x019c8000040075a7 */ /* 0x004064000800017f */
[----:B-1----:R-:W-:Y:S05]  /*1cf90*/  @!P0 NANOSLEEP.SYNCS 0x989680 ;  /* 0x009896800000895d */ /* 0x002fea0003900000 */
[----:B------:R-:W1:Y:S02]  /*1cfa0*/  @!P0 SYNCS.PHASECHK.TRANS64 P0, [R4+URZ+0x19c80], R0 ;  /* 0x019c8000040085a7 */ /* 0x000e64000800007f */
[----:B-1----:R-:W-:Y:S05]  /*1cfb0*/  @!P0 BRA `(.L_x_2381) ;  /* 0xfffffffc00ec8947 */ /* 0x002fea000383ffff */
[----:B------:R-:W-:Y:S05]  /*1cfc0*/  BRA `(.L_x_2501) ;  /* 0xffffffb4001c7947 */ /* 0x000fea000383ffff */
.L_x_2382:
        /* <DEDUP_REMOVED lines=8> */
.L_x_2503:
[----:B------:R-:W-:Y:S05]  /*1d050*/  BSYNC B0 ;  /* 0x0000000000007941 */ /* 0x000fea0003800000 */
.L_x_2502:
[----:B------:R-:W0:Y:S01]  /*1d060*/  S2R R7, SR_TID.X ;  /* 0x0000000000077919 */ /* 0x000e220000002100 */
[----:B------:R-:W-:Y:S02]  /*1d070*/  IMAD.MOV.U32 R13, RZ, RZ, R8 ;  /* 0x000000ffff0d7224 */ /* 0x000fe400078e0008 */
[----:B------:R-:W-:Y:S02]  /*1d080*/  IMAD.MOV.U32 R12, RZ, RZ, RZ ;  /* 0x000000ffff0c7224 */ /* 0x000fe400078e00ff */
[----:B------:R-:W-:Y:S02]  /*1d090*/  IMAD.MOV.U32 R11, RZ, RZ, 0x1e1f ;  /* 0x00001e1fff0b7424 */ /* 0x000fe400078e00ff */
[----:B------:R-:W-:Y:S02]  /*1d0a0*/  IMAD.MOV.U32 R15, RZ, RZ, -0x1 ;  /* 0xffffffffff0f7424 */ /* 0x000fe400078e00ff */
[----:B------:R-:W-:-:S07]  /*1d0b0*/  IMAD.MOV.U32 R0, RZ, RZ, R14 ;  /* 0x000000ffff007224 */ /* 0x000fce00078e000e */
[----:B0-----:R-:W-:Y:S05]  /*1d0c0*/  WARPSYNC.COLLECTIVE R15, `(.L_x_2504) ;  /* 0x000000000f087348 */ /* 0x001fea0003c00000 */
[----:B------:R1:W2:Y:S02]  /*1d0d0*/  SHFL.IDX P6, R14, R13, R12, R11 ;  /* 0x0000000c0d0e7389 */ /* 0x0002a400000c000b */
[----:B012---:R-:W-:Y:S01]  /*1d0e0*/  ENDCOLLECTIVE ;  /* 0x000000000000791b */ /* 0x007fe20003800000 */
.L_x_2504:
        /* <DEDUP_REMOVED lines=27> */
.L_x_2505:
        /* <DEDUP_REMOVED lines=10> */
.L_x_2506:
[----:B------:R-:W-:Y:S01]  /*1d340*/  IMAD.MOV.U32 R6, RZ, RZ, R14 ;  /* 0x000000ffff067224 */ /* 0x000fe200078e000e */
[----:B------:R-:W-:Y:S06]  /*1d350*/  BRA `(.L_x_2507) ;  /* 0xffffffb000f87947 */ /* 0x000fec000383ffff */
.L_x_2387:
[----:B---3--:R-:W3:Y:S02]  /*1d360*/  LDL R3, [R1+0x34] ;  /* 0x0000340001037983 */ /* 0x008ee40000100800 */
[----:B---3--:R3:W4:Y:S02]  /*1d370*/  SYNCS.PHASECHK.TRANS64.TRYWAIT P0, [R4+URZ+0x19c40], R3 ;  /* 0x019c4003040075a7 */ /* 0x008724000800017f */
[----:B----4-:R-:W-:Y:S05]  /*1d380*/  @!P0 NANOSLEEP.SYNCS 0x989680 ;  /* 0x009896800000895d */ /* 0x010fea0003900000 */
[----:B------:R-:W4:Y:S02]  /*1d390*/  @!P0 SYNCS.PHASECHK.TRANS64 P0, [R4+URZ+0x19c40], R3 ;  /* 0x019c4003040085a7 */ /* 0x000f24000800007f */
[----:B----4-:R-:W-:Y:S05]  /*1d3a0*/  @!P0 BRA `(.L_x_2387) ;  /* 0xfffffffc00ec8947 */ /* 0x010fea000383ffff */
[----:B------:R-:W-:Y:S05]  /*1d3b0*/  BRA `(.L_x_2508) ;  /* 0xffffffb400687947 */ /* 0x000fea000383ffff */
.L_x_2388:
        /* <DEDUP_REMOVED lines=8> */
.L_x_2510:
[----:B------:R-:W-:Y:S05]  /*1d440*/  BSYNC B0 ;  /* 0x0000000000007941 */ /* 0x000fea0003800000 */
.L_x_2509:
        /* <DEDUP_REMOVED lines=8> */
.L_x_2511:
[----:B------:R-:W-:Y:S02]  /*1d4d0*/  IMAD.MOV.U32 R13, RZ, RZ, R6 ;  /* 0x000000ffff0d7224 */ /* 0x000fe400078e0006 */
[----:B------:R-:W-:Y:S02]  /*1d4e0*/  IMAD.MOV.U32 R12, RZ, RZ, 0x1 ;  /* 0x00000001ff0c7424 */ /* 0x000fe400078e00ff */
[----:B------:R-:W-:-:S07]  /*1d4f0*/  IMAD.MOV.U32 R3, RZ, RZ, R14 ;  /* 0x000000ffff037224 */ /* 0x000fce00078e000e */
[----:B------:R-:W-:Y:S05]  /*1d500*/  WARPSYNC.COLLECTIVE R15, `(.L_x_2512) ;  /* 0x000000000f087348 */ /* 0x000fea0003c00000 */
[----:B------:R0:W1:Y:S02]  /*1d510*/  SHFL.IDX P6, R14, R13, R12, R11 ;  /* 0x0000000c0d0e7389 */ /* 0x00006400000c000b */
[----:B01----:R-:W-:Y:S01]  /*1d520*/  ENDCOLLECTIVE ;  /* 0x000000000000791b */ /* 0x003fe20003800000 */
.L_x_2512:
        /* <DEDUP_REMOVED lines=10> */
.L_x_2513:
        /* <DEDUP_REMOVED lines=8> */
.L_x_2393:
[----:B------:R-:W-:Y:S01]  /*1d650*/  IMAD.MOV.U32 R13, RZ, RZ, R4 ;  /* 0x000000ffff0d7224 */ /* 0x000fe200078e0004 */
[----:B------:R-:W-:Y:S01]  /*1d660*/  MOV R11, 0x1e1f ;  /* 0x00001e1f000b7802 */ /* 0x000fe20000000f00 */
[----:B------:R-:W-:Y:S02]  /*1d670*/  IMAD.MOV.U32 R12, RZ, RZ, RZ ;  /* 0x000000ffff0c7224 */ /* 0x000fe400078e00ff */
[----:B------:R-:W-:Y:S02]  /*1d680*/  IMAD.MOV.U32 R15, RZ, RZ, -0x1 ;  /* 0xffffffffff0f7424 */ /* 0x000fe400078e00ff */
[----:B-----5:R-:W-:Y:S02]  /*1d690*/  IMAD R0, R21, R9, RZ ;  /* 0x0000000915007224 */ /* 0x020fe400078e02ff */
[----:B------:R-:W-:-:S07]  /*1d6a0*/  IMAD R17, R17, 0xc0, R20 ;  /* 0x000000c011117824 */ /* 0x000fce00078e0214 */
[----:B------:R-:W-:Y:S05]  /*1d6b0*/  WARPSYNC.COLLECTIVE R15, `(.L_x_2515) ;  /* 0x000000000f087348 */ /* 0x000fea0003c00000 */
[----:B------:R0:W1:Y:S02]  /*1d6c0*/  SHFL.IDX P6, R14, R13, R12, R11 ;  /* 0x0000000c0d0e7389 */ /* 0x00006400000c000b */
[----:B01----:R-:W-:Y:S01]  /*1d6d0*/  ENDCOLLECTIVE ;  /* 0x000000000000791b */ /* 0x003fe20003800000 */
.L_x_2515:
[----:B------:R-:W-:Y:S01]  /*1d6e0*/  ISETP.GE.AND P2, PT, R17, R0, PT ;  /* 0x000000001100720c */ /* 0x000fe20003f46270 */
[----:B------:R-:W-:Y:S02]  /*1d6f0*/  IMAD.MOV.U32 R13, RZ, RZ, R6 ;  /* 0x000000ffff0d7224 */ /* 0x000fe400078e0006 */
[----:B------:R-:W-:-:S10]  /*1d700*/  IMAD.MOV.U32 R2, RZ, RZ, R14 ;  /* 0x000000ffff027224 */ /* 0x000fd400078e000e */
[----:B------:R-:W-:Y:S05]  /*1d710*/  WARPSYNC.COLLECTIVE R15, `(.L_x_2516) ;  /* 0x000000000f087348 */ /* 0x000fea0003c00000 */
[----:B------:R0:W1:Y:S02]  /*1d720*/  SHFL.IDX P6, R14, R13, R12, R11 ;  /* 0x0000000c0d0e7389 */ /* 0x00006400000c000b */
[----:B01----:R-:W-:Y:S01]  /*1d730*/  ENDCOLLECTIVE ;  /* 0x000000000000791b */ /* 0x003fe20003800000 */
.L_x_2516:
[----:B------:R-:W-:Y:S02]  /*1d740*/  IMAD.MOV.U32 R13, RZ, RZ, R4 ;  /* 0x000000ffff0d7224 */ /* 0x000fe400078e0004 */
[----:B------:R-:W-:Y:S02]  /*1d750*/  IMAD.MOV.U32 R12, RZ, RZ, 0x1 ;  /* 0x00000001ff0c7424 */ /* 0x000fe400078e00ff */
[----:B------:R-:W-:-:S07]  /*1d760*/  IMAD.MOV.U32 R3, RZ, RZ, R14 ;  /* 0x000000ffff037224 */ /* 0x000fce00078e000e */
[----:B------:R-:W-:Y:S05]  /*1d770*/  WARPSYNC.COLLECTIVE R15, `(.L_x_2517) ;  /* 0x000000000f087348 */ /* 0x000fea0003c00000 */
[----:B------:R0:W1:Y:S02]  /*1d780*/  SHFL.IDX P6, R14, R13, R12, R11 ;  /* 0x0000000c0d0e7389 */ /* 0x00006400000c000b */
[----:B01----:R-:W-:Y:S01]  /*1d790*/  ENDCOLLECTIVE ;  /* 0x000000000000791b */ /* 0x003fe20003800000 */
.L_x_2517:
        /* <DEDUP_REMOVED lines=10> */
.L_x_2518:
        /* <DEDUP_REMOVED lines=13> */
.L_x_2519:
        /* <DEDUP_REMOVED lines=14> */
.L_x_2520:
[----:B------:R-:W-:Y:S01]  /*1d9f0*/  IMAD.MOV.U32 R2, RZ, RZ, R14 ;  /* 0x000000ffff027224 */ /* 0x000fe200078e000e */
[----:B------:R-:W-:Y:S06]  /*1da00*/  BRA `(.L_x_2521) ;  /* 0xffffffbc00287947 */ /* 0x000fec000383ffff */
.L_x_2398:
[----:B--2---:R2:W3:Y:S02]  /*1da10*/  SYNCS.PHASECHK.TRANS64.TRYWAIT P0, [R22+URZ+0x19c20], R0 ;  /* 0x019c2000160075a7 */ /* 0x0044e4000800017f */
[----:B---3--:R-:W-:Y:S05]  /*1da20*/  @!P0 NANOSLEEP.SYNCS 0x989680 ;  /* 0x009896800000895d */ /* 0x008fea0003900000 */
[----:B------:R-:W3:Y:S02]  /*1da30*/  @!P0 SYNCS.PHASECHK.TRANS64 P0, [R22+URZ+0x19c20], R0 ;  /* 0x019c2000160085a7 */ /* 0x000ee4000800007f */
[----:B---3--:R-:W-:Y:S05]  /*1da40*/  @!P0 BRA `(.L_x_2398) ;  /* 0xfffffffc00f08947 */ /* 0x008fea000383ffff */
[----:B------:R-:W-:Y:S05]  /*1da50*/  BRA `(.L_x_2522) ;  /* 0xffffffbc00987947 */ /* 0x000fea000383ffff */
.L_x_2402:
[----:B0-----:R0:W1:Y:S02]  /*1da60*/  SYNCS.PHASECHK.TRANS64.TRYWAIT P0, [R0+URZ+0x19c80], R10 ;  /* 0x019c800a000075a7 */ /* 0x001064000800017f */
[----:B-1----:R-:W-:Y:S05]  /*1da70*/  @!P0 NANOSLEEP.SYNCS 0x989680 ;  /* 0x009896800000895d */ /* 0x002fea0003900000 */
[----:B------:R-:W1:Y:S02]  /*1da80*/  @!P0 SYNCS.PHASECHK.TRANS64 P0, [R0+URZ+0x19c80], R10 ;  /* 0x019c800a000085a7 */ /* 0x000e64000800007f */
[----:B-1----:R-:W-:Y:S05]  /*1da90*/  @!P0 BRA `(.L_x_2402) ;  /* 0xfffffffc00f08947 */ /* 0x002fea000383ffff */
[----:B------:R-:W-:Y:S05]  /*1daa0*/  BRA `(.L_x_2523) ;  /* 0xffffffc000607947 */ /* 0x000fea000383ffff */
.L_x_2403:
        /* <DEDUP_REMOVED lines=8> */
.L_x_2525:
[----:B------:R-:W-:Y:S05]  /*1db30*/  BSYNC B0 ;  /* 0x0000000000007941 */ /* 0x000fea0003800000 */
.L_x_2524:
        /* <DEDUP_REMOVED lines=10> */
.L_x_2526:
        /* <DEDUP_REMOVED lines=11> */
.L_x_2527:
        /* <DEDUP_REMOVED lines=11> */
.L_x_2528:
[----:B------:R-:W-:Y:S01]  /*1dd40*/  IMAD.MOV.U32 R2, RZ, RZ, R14 ;  /* 0x000000ffff027224 */ /* 0x000fe200078e000e */
[----:B------:R-:W-:Y:S06]  /*1dd50*/  BRA `(.L_x_2529) ;  /* 0xffffffc000707947 */ /* 0x000fec000383ffff */
.L_x_2408:
[----:B---3--:R3:W4:Y:S02]  /*1dd60*/  SYNCS.PHASECHK.TRANS64.TRYWAIT P0, [R0+URZ+0x19c40], R10 ;  /* 0x019c400a000075a7 */ /* 0x008724000800017f */
[----:B----4-:R-:W-:Y:S05]  /*1dd70*/  @!P0 NANOSLEEP.SYNCS 0x989680 ;  /* 0x009896800000895d */ /* 0x010fea0003900000 */
[----:B------:R-:W4:Y:S02]  /*1dd80*/  @!P0 SYNCS.PHASECHK.TRANS64 P0, [R0+URZ+0x19c40], R10 ;  /* 0x019c400a000085a7 */ /* 0x000f24000800007f */
[----:B----4-:R-:W-:Y:S05]  /*1dd90*/  @!P0 BRA `(.L_x_2408) ;  /* 0xfffffffc00f08947 */ /* 0x010fea000383ffff */
[----:B------:R-:W-:Y:S05]  /*1dda0*/  BRA `(.L_x_2530) ;  /* 0xffffffc000d47947 */ /* 0x000fea000383ffff */
.L_x_2409:
        /* <DEDUP_REMOVED lines=8> */
.L_x_2532:
[----:B------:R-:W-:Y:S05]  /*1de30*/  BSYNC B0 ;  /* 0x0000000000007941 */ /* 0x000fea0003800000 */
.L_x_2531:
        /* <DEDUP_REMOVED lines=8> */
.L_x_2533:
[----:B------:R-:W-:Y:S02]  /*1dec0*/  IMAD.MOV.U32 R13, RZ, RZ, R8 ;  /* 0x000000ffff0d7224 */ /* 0x000fe400078e0008 */
[----:B------:R-:W-:Y:S02]  /*1ded0*/  IMAD.MOV.U32 R12, RZ, RZ, 0x1 ;  /* 0x00000001ff0c7424 */ /* 0x000fe400078e00ff */
[----:B------:R-:W-:-:S07]  /*1dee0*/  IMAD.MOV.U32 R2, RZ, RZ, R14 ;  /* 0x000000ffff027224 */ /* 0x000fce00078e000e */
[----:B------:R-:W-:Y:S05]  /*1def0*/  WARPSYNC.COLLECTIVE R15, `(.L_x_2534) ;  /* 0x000000000f087348 */ /* 0x000fea0003c00000 */
[----:B------:R0:W1:Y:S02]  /*1df00*/  SHFL.IDX P6, R14, R13, R12, R11 ;  /* 0x0000000c0d0e7389 */ /* 0x00006400000c000b */
[----:B01----:R-:W-:Y:S01]  /*1df10*/  ENDCOLLECTIVE ;  /* 0x000000000000791b */ /* 0x003fe20003800000 */
.L_x_2534:
        /* <DEDUP_REMOVED lines=13> */
.L_x_2535:
[----:B------:R-:W-:Y:S01]  /*1dff0*/  IMAD.MOV.U32 R2, RZ, RZ, R14 ;  /* 0x000000ffff027224 */ /* 0x000fe200078e000e */
[----:B------:R-:W-:Y:S06]  /*1e000*/  BRA `(.L_x_2536) ;  /* 0xffffffc000e07947 */ /* 0x000fec000383ffff */
.L_x_2414:
[----:B0-----:R0:W2:Y:S02]  /*1e010*/  SYNCS.PHASECHK.TRANS64.TRYWAIT P2, [R2+URZ+0x19c70], R0 ;  /* 0x019c7000020075a7 */ /* 0x0010a4000804017f */
[----:B--2---:R-:W-:Y:S05]  /*1e020*/  @!P2 NANOSLEEP.SYNCS 0x989680 ;  /* 0x009896800000a95d */ /* 0x004fea0003900000 */
[----:B------:R-:W2:Y:S02]  /*1e030*/  @!P2 SYNCS.PHASECHK.TRANS64 P2, [R2+URZ+0x19c70], R0 ;  /* 0x019c70000200a5a7 */ /* 0x000ea4000804007f */
[----:B--2---:R-:W-:Y:S05]  /*1e040*/  @!P2 BRA `(.L_x_2414) ;  /* 0xfffffffc00f0a947 */ /* 0x004fea000383ffff */
[----:B------:R-:W-:Y:S05]  /*1e050*/  BRA `(.L_x_2537) ;  /* 0xffffffc4004c7947 */ /* 0x000fea000383ffff */
.L_x_2416:
[----:B0-----:R0:W2:Y:S02]  /*1e060*/  SYNCS.PHASECHK.TRANS64.TRYWAIT P2, [R2+URZ+0x19c60], R0 ;  /* 0x019c6000020075a7 */ /* 0x0010a4000804017f */
[----:B--2---:R-:W-:Y:S05]  /*1e070*/  @!P2 NANOSLEEP.SYNCS 0x989680 ;  /* 0x009896800000a95d */ /* 0x004fea0003900000 */
[----:B------:R-:W2:Y:S02]  /*1e080*/  @!P2 SYNCS.PHASECHK.TRANS64 P2, [R2+URZ+0x19c60], R0 ;  /* 0x019c60000200a5a7 */ /* 0x000ea4000804007f */
[----:B--2---:R-:W-:Y:S05]  /*1e090*/  @!P2 BRA `(.L_x_2416) ;  /* 0xfffffffc00f0a947 */ /* 0x004fea000383ffff */
[----:B------:R-:W-:Y:S05]  /*1e0a0*/  BRA `(.L_x_2538) ;  /* 0xffffffc4005c7947 */ /* 0x000fea000383ffff */
.L_x_2424:
[----:B0-----:R0:W1:Y:S02]  /*1e0b0*/  SYNCS.PHASECHK.TRANS64.TRYWAIT P1, [R3+URZ+0x19c70], R0 ;  /* 0x019c7000030075a7 */ /* 0x001064000802017f */
[----:B-1----:R-:W-:Y:S05]  /*1e0c0*/  @!P1 NANOSLEEP.SYNCS 0x989680 ;  /* 0x009896800000995d */ /* 0x002fea0003900000 */
[----:B------:R-:W1:Y:S02]  /*1e0d0*/  @!P1 SYNCS.PHASECHK.TRANS64 P1, [R3+URZ+0x19c70], R0 ;  /* 0x019c7000030095a7 */ /* 0x000e64000802007f */
[----:B-1----:R-:W-:Y:S05]  /*1e0e0*/  @!P1 BRA `(.L_x_2424) ;  /* 0xfffffffc00f09947 */ /* 0x002fea000383ffff */
[----:B------:R-:W-:Y:S05]  /*1e0f0*/  BRA `(.L_x_2539) ;  /* 0xffffffc800c07947 */ /* 0x000fea000383ffff */
.L_x_2426:
[----:B0-----:R0:W1:Y:S02]  /*1e100*/  SYNCS.PHASECHK.TRANS64.TRYWAIT P1, [R3+URZ+0x19c60], R0 ;  /* 0x019c6000030075a7 */ /* 0x001064000802017f */
[----:B-1----:R-:W-:Y:S05]  /*1e110*/  @!P1 NANOSLEEP.SYNCS 0x989680 ;  /* 0x009896800000995d */ /* 0x002fea0003900000 */
[----:B------:R-:W1:Y:S02]  /*1e120*/  @!P1 SYNCS.PHASECHK.TRANS64 P1, [R3+URZ+0x19c60], R0 ;  /* 0x019c6000030095a7 */ /* 0x000e64000802007f */
[----:B-1----:R-:W-:Y:S05]  /*1e130*/  @!P1 BRA `(.L_x_2426) ;  /* 0xfffffffc00f09947 */ /* 0x002fea000383ffff */
[----:B------:R-:W-:Y:S05]  /*1e140*/  BRA `(.L_x_2540) ;  /* 0xffffffc800cc7947 */ /* 0x000fea000383ffff */
.L_x_2431:
[----:B------:R-:W-:Y:S01]  /*1e150*/  BSSY B0, `(.L_x_2541) ;  /* 0x0000008000007945 */ /* 0x000fe20003800000 */
[----:B------:R-:W-:Y:S02]  /*1e160*/  IMAD.MOV.U32 R13, RZ, RZ, R16 ;  /* 0x000000ffff0d7224 */ /* 0x000fe400078e0010 */
[----:B------:R-:W-:Y:S02]  /*1e170*/  IMAD.MOV.U32 R12, RZ, RZ, RZ ;  /* 0x000000ffff0c7224 */ /* 0x000fe400078e00ff */
[----:B0-----:R-:W-:Y:S02]  /*1e180*/  IMAD.MOV.U32 R11, RZ, RZ, 0x1f ;  /* 0x0000001fff0b7424 */ /* 0x001fe400078e00ff */
[----:B------:R-:W-:-:S07]  /*1e190*/  IMAD.MOV.U32 R15, RZ, RZ, -0x1 ;  /* 0xffffffffff0f7424 */ /* 0x000fce00078e00ff */
[----:B-12---:R-:W-:Y:S05]  /*1e1a0*/  WARPSYNC.COLLECTIVE R15, `(.L_x_2542) ;  /* 0x000000000f087348 */ /* 0x006fea0003c00000 */
[----:B------:R0:W3:Y:S02]  /*1e1b0*/  SHFL.IDX P6, R14, R13, R12, R11 ;  /* 0x0000000c0d0e7389 */ /* 0x0000e400000c000b */
[----:B0123--:R-:W-:Y:S01]  /*1e1c0*/  ENDCOLLECTIVE ;  /* 0x000000000000791b */ /* 0x00ffe20003800000 */
.L_x_2542:
[----:B------:R-:W-:Y:S05]  /*1e1d0*/  BSYNC B0 ;  /* 0x0000000000007941 */ /* 0x000fea0003800000 */
.L_x_2541:
        /* <DEDUP_REMOVED lines=9> */
.L_x_2543:
        /* <DEDUP_REMOVED lines=18> */
.L_x_2544:
[----:B------:R-:W-:Y:S01]  /*1e390*/  IMAD.MOV.U32 R12, RZ, RZ, 0x2 ;  /* 0x00000002ff0c7424 */ /* 0x000fe200078e00ff */
[----:B------:R-:W-:-:S05]  /*1e3a0*/  SEL R5, R14, RZ, P1 ;  /* 0x000000ff0e057207 */ /* 0x000fca0000800000 */
[----:B------:R-:W-:-:S04]  /*1e3b0*/  IMAD.IADD R3, R2, 0x1, R5 ;  /* 0x0000000102037824 */ /* 0x000fc800078e0205 */
[----:B------:R-:W-:-:S07]  /*1e3c0*/  IMAD.MOV.U32 R13, RZ, RZ, R3 ;  /* 0x000000ffff0d7224 */ /* 0x000fce00078e0003 */
[----:B------:R-:W-:Y:S05]  /*1e3d0*/  WARPSYNC.COLLECTIVE R15, `(.L_x_2545) ;  /* 0x000000000f087348 */ /* 0x000fea0003c00000 */
[----:B------:R0:W1:Y:S02]  /*1e3e0*/  SHFL.UP P6, R14, R13, R12, R11 ;  /* 0x0400000c0d0e7389 */ /* 0x00006400000c000b */
[----:B01----:R-:W-:Y:S01]  /*1e3f0*/  ENDCOLLECTIVE ;  /* 0x000000000000791b */ /* 0x003fe20003800000 */
.L_x_2545:
[----:B------:R-:W-:Y:S01]  /*1e400*/  IMAD.MOV.U32 R12, RZ, RZ, 0x4 ;  /* 0x00000004ff0c7424 */ /* 0x000fe200078e00ff */
[----:B------:R-:W-:-:S05]  /*1e410*/  SEL R14, R14, RZ, P2 ;  /* 0x000000ff0e0e7207 */ /* 0x000fca0001000000 */
[----:B------:R-:W-:-:S04]  /*1e420*/  IMAD.IADD R3, R3, 0x1, R14 ;  /* 0x0000000103037824 */ /* 0x000fc800078e020e */
[----:B------:R-:W-:-:S07]  /*1e430*/  IMAD.MOV.U32 R13, RZ, RZ, R3 ;  /* 0x000000ffff0d7224 */ /* 0x000fce00078e0003 */
[----:B------:R-:W-:Y:S05]  /*1e440*/  WARPSYNC.COLLECTIVE R15, `(.L_x_2546) ;  /* 0x000000000f087348 */ /* 0x000fea0003c00000 */
[----:B------:R0:W1:Y:S02]  /*1e450*/  SHFL.UP P6, R14, R13, R12, R11 ;  /* 0x0400000c0d0e7389 */ /* 0x00006400000c000b */
[----:B01----:R-:W-:Y:S01]  /*1e460*/  ENDCOLLECTIVE ;  /* 0x000000000000791b */ /* 0x003fe20003800000 */
.L_x_2546:
[----:B------:R-:W-:Y:S01]  /*1e470*/  IMAD.MOV.U32 R12, RZ, RZ, 0x8 ;  /* 0x00000008ff0c7424 */ /* 0x000fe200078e00ff */
[----:B------:R-:W-:-:S05]  /*1e480*/  SEL R14, R14, RZ, P3 ;  /* 0x000000ff0e0e7207 */ /* 0x000fca0001800000 */
[----:B------:R-:W-:-:S04]  /*1e490*/  IMAD.IADD R3, R3, 0x1, R14 ;  /* 0x0000000103037824 */ /* 0x000fc800078e020e */
[----:B------:R-:W-:-:S07]  /*1e4a0*/  IMAD.MOV.U32 R13, RZ, RZ, R3 ;  /* 0x000000ffff0d7224 */ /* 0x000fce00078e0003 */
[----:B------:R-:W-:Y:S05]  /*1e4b0*/  WARPSYNC.COLLECTIVE R15, `(.L_x_2547) ;  /* 0x000000000f087348 */ /* 0x000fea0003c00000 */
[----:B------:R0:W1:Y:S02]  /*1e4c0*/  SHFL.UP P6, R14, R13, R12, R11 ;  /* 0x0400000c0d0e7389 */ /* 0x00006400000c000b */
[----:B01----:R-:W-:Y:S01]  /*1e4d0*/  ENDCOLLECTIVE ;  /* 0x000000000000791b */ /* 0x003fe20003800000 */
.L_x_2547:
[----:B------:R-:W-:Y:S01]  /*1e4e0*/  IMAD.MOV.U32 R12, RZ, RZ, 0x10 ;  /* 0x00000010ff0c7424 */ /* 0x000fe200078e00ff */
[----:B------:R-:W-:-:S05]  /*1e4f0*/  SEL R14, R14, RZ, P4 ;  /* 0x000000ff0e0e7207 */ /* 0x000fca0002000000 */
[----:B------:R-:W-:-:S04]  /*1e500*/  IMAD.IADD R3, R3, 0x1, R14 ;  /* 0x0000000103037824 */ /* 0x000fc800078e020e */
[----:B------:R-:W-:-:S07]  /*1e510*/  IMAD.MOV.U32 R13, RZ, RZ, R3 ;  /* 0x000000ffff0d7224 */ /* 0x000fce00078e0003 */
[----:B------:R-:W-:Y:S05]  /*1e520*/  WARPSYNC.COLLECTIVE R15, `(.L_x_2548) ;  /* 0x000000000f087348 */ /* 0x000fea0003c00000 */
[----:B------:R0:W1:Y:S02]  /*1e530*/  SHFL.UP P6, R14, R13, R12, R11 ;  /* 0x0400000c0d0e7389 */ /* 0x00006400000c000b */
[----:B01----:R-:W-:Y:S01]  /*1e540*/  ENDCOLLECTIVE ;  /* 0x000000000000791b */ /* 0x003fe20003800000 */
.L_x_2548:
[----:B------:R-:W-:Y:S01]  /*1e550*/  MOV R12, 0x1f ;  /* 0x0000001f000c7802 */ /* 0x000fe20000000f00 */
[----:B------:R-:W-:Y:S01]  /*1e560*/  IMAD.MOV.U32 R11, RZ, RZ, 0x1f ;  /* 0x0000001fff0b7424 */ /* 0x000fe200078e00ff */
[----:B------:R-:W-:-:S05]  /*1e570*/  SEL R14, R14, RZ, P5 ;  /* 0x000000ff0e0e7207 */ /* 0x000fca0002800000 */
[----:B------:R-:W-:-:S04]  /*1e580*/  IMAD.IADD R3, R3, 0x1, R14 ;  /* 0x0000000103037824 */ /* 0x000fc800078e020e */
[----:B------:R-:W-:-:S07]  /*1e590*/  IMAD.MOV.U32 R13, RZ, RZ, R3 ;  /* 0x000000ffff0d7224 */ /* 0x000fce00078e0003 */
[----:B------:R-:W-:Y:S05]  /*1e5a0*/  WARPSYNC.COLLECTIVE R15, `(.L_x_2549) ;  /* 0x000000000f087348 */ /* 0x000fea0003c00000 */
[----:B------:R0:W1:Y:S02]  /*1e5b0*/  SHFL.IDX P6, R14, R13, R12, R11 ;  /* 0x0000000c0d0e7389 */ /* 0x00006400000c000b */
[----:B01----:R-:W-:Y:S01]  /*1e5c0*/  ENDCOLLECTIVE ;  /* 0x000000000000791b */ /* 0x003fe20003800000 */
.L_x_2549:
[----:B------:R-:W-:Y:S05]  /*1e5d0*/  BRA `(.L_x_2550) ;  /* 0xffffffcc007c7947 */ /* 0x000fea000383ffff */
.L_x_2436:
        /* <DEDUP_REMOVED lines=8> */
.L_x_2552:
[----:B------:R-:W-:Y:S05]  /*1e660*/  BSYNC B0 ;  /* 0x0000000000007941 */ /* 0x000fea0003800000 */
.L_x_2551:
        /* <DEDUP_REMOVED lines=9> */
.L_x_2553:
[----:B------:R-:W-:Y:S01]  /*1e700*/  IMAD.MOV.U32 R12, RZ, RZ, 0x4 ;  /* 0x00000004ff0c7424 */ /* 0x000fe200078e00ff */
[----:B------:R-:W-:-:S05]  /*1e710*/  SEL R14, R14, RZ, P2 ;  /* 0x000000ff0e0e7207 */ /* 0x000fca0001000000 */
[----:B------:R-:W-:-:S04]  /*1e720*/  IMAD.IADD R3, R3, 0x1, R14 ;  /* 0x0000000103037824 */ /* 0x000fc800078e020e */
[----:B------:R-:W-:-:S07]  /*1e730*/  IMAD.MOV.U32 R13, RZ, RZ, R3 ;  /* 0x000000ffff0d7224 */ /* 0x000fce00078e0003 */
[----:B------:R-:W-:Y:S05]  /*1e740*/  WARPSYNC.COLLECTIVE R15, `(.L_x_2554) ;  /* 0x000000000f087348 */ /* 0x000fea0003c00000 */
[----:B------:R0:W1:Y:S02]  /*1e750*/  SHFL.UP P6, R14, R13, R12, R11 ;  /* 0x0400000c0d0e7389 */ /* 0x00006400000c000b */
[----:B01----:R-:W-:Y:S01]  /*1e760*/  ENDCOLLECTIVE ;  /* 0x000000000000791b */ /* 0x003fe20003800000 */
.L_x_2554:
[----:B------:R-:W-:Y:S01]  /*1e770*/  IMAD.MOV.U32 R12, RZ, RZ, 0x8 ;  /* 0x00000008ff0c7424 */ /* 0x000fe200078e00ff */
[----:B------:R-:W-:-:S05]  /*1e780*/  SEL R14, R14, RZ, P3 ;  /* 0x000000ff0e0e7207 */ /* 0x000fca0001800000 */
[----:B------:R-:W-:-:S04]  /*1e790*/  IMAD.IADD R3, R3, 0x1, R14 ;  /* 0x0000000103037824 */ /* 0x000fc800078e020e */
[----:B------:R-:W-:-:S07]  /*1e7a0*/  IMAD.MOV.U32 R13, RZ, RZ, R3 ;  /* 0x000000ffff0d7224 */ /* 0x000fce00078e0003 */
[----:B------:R-:W-:Y:S05]  /*1e7b0*/  WARPSYNC.COLLECTIVE R15, `(.L_x_2555) ;  /* 0x000000000f087348 */ /* 0x000fea0003c00000 */
[----:B------:R0:W1:Y:S02]  /*1e7c0*/  SHFL.UP P6, R14, R13, R12, R11 ;  /* 0x0400000c0d0e7389 */ /* 0x00006400000c000b */
[----:B01----:R-:W-:Y:S01]  /*1e7d0*/  ENDCOLLECTIVE ;  /* 0x000000000000791b */ /* 0x003fe20003800000 */
.L_x_2555:
[----:B------:R-:W-:Y:S01]  /*1e7e0*/  IMAD.MOV.U32 R12, RZ, RZ, 0x10 ;  /* 0x00000010ff0c7424 */ /* 0x000fe200078e00ff */
[----:B------:R-:W-:-:S05]  /*1e7f0*/  SEL R14, R14, RZ, P4 ;  /* 0x000000ff0e0e7207 */ /* 0x000fca0002000000 */
[----:B------:R-:W-:-:S04]  /*1e800*/  IMAD.IADD R3, R3, 0x1, R14 ;  /* 0x0000000103037824 */ /* 0x000fc800078e020e */
[----:B------:R-:W-:-:S07]  /*1e810*/  IMAD.MOV.U32 R13, RZ, RZ, R3 ;  /* 0x000000ffff0d7224 */ /* 0x000fce00078e0003 */
[----:B------:R-:W-:Y:S05]  /*1e820*/  WARPSYNC.COLLECTIVE R15, `(.L_x_2556) ;  /* 0x000000000f087348 */ /* 0x000fea0003c00000 */
[----:B------:R0:W1:Y:S02]  /*1e830*/  SHFL.UP P6, R14, R13, R12, R11 ;  /* 0x0400000c0d0e7389 */ /* 0x00006400000c000b */
[----:B01----:R-:W-:Y:S01]  /*1e840*/  ENDCOLLECTIVE ;  /* 0x000000000000791b */ /* 0x003fe20003800000 */
.L_x_2556:
        /* <DEDUP_REMOVED lines=8> */
.L_x_2557:
[----:B------:R-:W-:Y:S05]  /*1e8d0*/  BRA `(.L_x_2558) ;  /* 0xffffffcc00587947 */ /* 0x000fea000383ffff */
.L_x_2438:
[----:B------:R-:W-:Y:S01]  /*1e8e0*/  BSSY B0, `(.L_x_2559) ;  /* 0x0000006000007945 */ /* 0x000fe20003800000 */
[----:B------:R-:W-:Y:S01]  /*1e8f0*/  PLOP3.LUT P6, PT, P6, PT, PT, 0x8, 0x0 ;  /* 0x000000000000781c */ /* 0x000fe200037ce170 */
[----:B------:R-:W-:-:S12]  /*1e900*/  IMAD.MOV.U32 R15, RZ, RZ, -0x1 ;  /* 0xffffffffff0f7424 */ /* 0x000fd800078e00ff */
[----:B0-----:R-:W-:Y:S05]  /*1e910*/  WARPSYNC.COLLECTIVE R15, `(.L_x_2560) ;  /* 0x000000000f087348 */ /* 0x001fea0003c00000 */
[----:B------:R-:W-:Y:S01]  /*1e920*/  VOTE.ANY R14, PT, P6 ;  /* 0x00000000000e7806 */ /* 0x000fe200030e0100 */
[----:B0-----:R-:W-:Y:S06]  /*1e930*/  ENDCOLLECTIVE ;  /* 0x000000000000791b */ /* 0x001fec0003800000 */
.L_x_2560:
[----:B------:R-:W-:Y:S05]  /*1e940*/  BSYNC B0 ;  /* 0x0000000000007941 */ /* 0x000fea0003800000 */
.L_x_2559:
        /* <DEDUP_REMOVED lines=9> */
.L_x_2561:
[----:B------:R-:W-:Y:S01]  /*1e9e0*/  IMAD.MOV.U32 R17, RZ, RZ, R14 ;  /* 0x000000ffff117224 */ /* 0x000fe200078e000e */
[----:B------:R-:W-:Y:S06]  /*1e9f0*/  BRA `(.L_x_2562) ;  /* 0xffffffcc00487947 */ /* 0x000fec000383ffff */
.L_x_2440:
[----:B------:R-:W-:Y:S01]  /*1ea00*/  BSSY B0, `(.L_x_2563) ;  /* 0x0000007000007945 */ /* 0x000fe20003800000 */
[----:B------:R-:W-:Y:S02]  /*1ea10*/  IMAD.MOV.U32 R13, RZ, RZ, R3 ;  /* 0x000000ffff0d7224 */ /* 0x000fe400078e0003 */
[----:B------:R-:W-:Y:S02]  /*1ea20*/  IMAD.MOV.U32 R11, RZ, RZ, 0x1f ;  /* 0x0000001fff0b7424 */ /* 0x000fe400078e00ff */
[----:B------:R-:W-:-:S07]  /*1ea30*/  IMAD.MOV.U32 R15, RZ, RZ, -0x1 ;  /* 0xffffffffff0f7424 */ /* 0x000fce00078e00ff */
[----:B012---:R-:W-:Y:S05]  /*1ea40*/  WARPSYNC.COLLECTIVE R15, `(.L_x_2564) ;  /* 0x000000000f087348 */ /* 0x007fea0003c00000 */
[----:B------:R3:W4:Y:S02]  /*1ea50*/  SHFL.IDX P6, R14, R13, R12, R11 ;  /* 0x0000000c0d0e7389 */ /* 0x00072400000c000b */
[----:B01234-:R-:W-:Y:S01]  /*1ea60*/  ENDCOLLECTIVE ;  /* 0x000000000000791b */ /* 0x01ffe20003800000 */
.L_x_2564:
[----:B------:R-:W-:Y:S05]  /*1ea70*/  BSYNC B0 ;  /* 0x0000000000007941 */ /* 0x000fea0003800000 */
.L_x_2563:
[----:B------:R-:W-:Y:S01]  /*1ea80*/  IMAD.MOV.U32 R5, RZ, RZ, R14 ;  /* 0x000000ffff057224 */ /* 0x000fe200078e000e */
[----:B------:R-:W-:Y:S06]  /*1ea90*/  BRA `(.L_x_2439) ;  /* 0xffffffcc003c7947 */ /* 0x000fec000383ffff */
.L_x_2444:
[----:B0-----:R0:W1:Y:S02]  /*1eaa0*/  SYNCS.PHASECHK.TRANS64.TRYWAIT P0, [R5+URZ+0x19c20], R0 ;  /* 0x019c2000050075a7 */ /* 0x001064000800017f */
[----:B-1----:R-:W-:Y:S05]  /*1eab0*/  @!P0 NANOSLEEP.SYNCS 0x989680 ;  /* 0x009896800000895d */ /* 0x002fea0003900000 */
[----:B------:R-:W1:Y:S02]  /*1eac0*/  @!P0 SYNCS.PHASECHK.TRANS64 P0, [R5+URZ+0x19c20], R0 ;  /* 0x019c2000050085a7 */ /* 0x000e64000800007f */
[----:B-1----:R-:W-:Y:S05]  /*1ead0*/  @!P0 BRA `(.L_x_2444) ;  /* 0xfffffffc00f08947 */ /* 0x002fea000383ffff */
[----:B------:R-:W-:Y:S05]  /*1eae0*/  BRA `(.L_x_2565) ;  /* 0xffffffd000bc7947 */ /* 0x000fea000383ffff */
.L_x_2445:
        /* <DEDUP_REMOVED lines=11> */
.L_x_2567:
[----:B------:R-:W-:Y:S05]  /*1eba0*/  BSYNC B0 ;  /* 0x0000000000007941 */ /* 0x000fea0003800000 */
.L_x_2566:
[----:B------:R-:W-:Y:S05]  /*1ebb0*/  BRA `(.L_x_2568) ;  /* 0xffffffd000a47947 */ /* 0x000fea000383ffff */
.L_x_2446:
[----:B------:R-:W-:Y:S01]  /*1ebc0*/  BSSY B0, `(.L_x_2569) ;  /* 0x0000006000007945 */ /* 0x000fe20003800000 */
[----:B------:R-:W-:-:S07]  /*1ebd0*/  IMAD.MOV.U32 R15, RZ, RZ, -0x1 ;  /* 0xffffffffff0f7424 */ /* 0x000fce00078e00ff */
[----:B0-----:R-:W-:Y:S05]  /*1ebe0*/  WARPSYNC.COLLECTIVE R15, `(.L_x_2570) ;  /* 0x000000000f0c7348 */ /* 0x001fea0003c00000 */
[----:B------:R-:W-:Y:S02]  /*1ebf0*/  ELECT P6, UR62, PT ;  /* 0x00000000003e782f */ /* 0x000fe400038c0000 */
[----:B------:R-:W-:Y:S01]  /*1ec00*/  MOV R14, UR62 ;  /* 0x0000003e000e7c02 */ /* 0x000fe20008000f00 */
[----:B0-----:R-:W-:Y:S10]  /*1ec10*/  ENDCOLLECTIVE ;  /* 0x000000000000791b */ /* 0x001ff40003800000 */
.L_x_2570:
[----:B------:R-:W-:Y:S05]  /*1ec20*/  BSYNC B0 ;  /* 0x0000000000007941 */ /* 0x000fea0003800000 */
.L_x_2569:
[----:B------:R-:W-:Y:S05]  /*1ec30*/  BRA `(.L_x_2571) ;  /* 0xffffffd000987947 */ /* 0x000fea000383ffff */
.L_x_2448:
[----:B0-----:R0:W1:Y:S02]  /*1ec40*/  SYNCS.PHASECHK.TRANS64.TRYWAIT P1, [R3+URZ+0x19c40], R2 ;  /* 0x019c4002030075a7 */ /* 0x001064000802017f */
[----:B-1----:R-:W-:Y:S05]  /*1ec50*/  @!P1 NANOSLEEP.SYNCS 0x989680 ;  /* 0x009896800000995d */ /* 0x002fea0003900000 */
[----:B------:R-:W1:Y:S02]  /*1ec60*/  @!P1 SYNCS.PHASECHK.TRANS64 P1, [R3+URZ+0x19c40], R2 ;  /* 0x019c4002030095a7 */ /* 0x000e64000802007f */
[----:B-1----:R-:W-:Y:S05]  /*1ec70*/  @!P1 BRA `(.L_x_2448) ;  /* 0xfffffffc00f09947 */ /* 0x002fea000383ffff */
[----:B------:R-:W-:Y:S05]  /*1ec80*/  BRA `(.L_x_2572) ;  /* 0xffffffd000b87947 */ /* 0x000fea000383ffff */
.L_x_2450:
[----:B-1----:R1:W2:Y:S02]  /*1ec90*/  SYNCS.PHASECHK.TRANS64.TRYWAIT P1, [R5+URZ+0x19c40], R0 ;  /* 0x019c4000050075a7 */ /* 0x0022a4000802017f */
[----:B--2---:R-:W-:Y:S05]  /*1eca0*/  @!P1 NANOSLEEP.SYNCS 0x989680 ;  /* 0x009896800000995d */ /* 0x004fea0003900000 */
[----:B------:R-:W2:Y:S02]  /*1ecb0*/  @!P1 SYNCS.PHASECHK.TRANS64 P1, [R5+URZ+0x19c40], R0 ;  /* 0x019c4000050095a7 */ /* 0x000ea4000802007f */
[----:B--2---:R-:W-:Y:S05]  /*1ecc0*/  @!P1 BRA `(.L_x_2450) ;  /* 0xfffffffc00f09947 */ /* 0x004fea000383ffff */
[----:B------:R-:W-:Y:S05]  /*1ecd0*/  BRA `(.L_x_2573) ;  /* 0xffffffd000c47947 */ /* 0x000fea000383ffff */
.L_x_2452:
[----:B--2---:R2:W3:Y:S02]  /*1ece0*/  SYNCS.PHASECHK.TRANS64.TRYWAIT P1, [R3+URZ+0x19c60], R2 ;  /* 0x019c6002030075a7 */ /* 0x0044e4000802017f */
[----:B---3--:R-:W-:Y:S05]  /*1ecf0*/  @!P1 NANOSLEEP.SYNCS 0x989680 ;  /* 0x009896800000995d */ /* 0x008fea0003900000 */
[----:B------:R-:W3:Y:S02]  /*1ed00*/  @!P1 SYNCS.PHASECHK.TRANS64 P1, [R3+URZ+0x19c60], R2 ;  /* 0x019c6002030095a7 */ /* 0x000ee4000802007f */
[----:B---3--:R-:W-:Y:S05]  /*1ed10*/  @!P1 BRA `(.L_x_2452) ;  /* 0xfffffffc00f09947 */ /* 0x008fea000383ffff */
[----:B------:R-:W-:Y:S05]  /*1ed20*/  BRA `(.L_x_2574) ;  /* 0xffffffd000c07947 */ /* 0x000fea000383ffff */
.L_x_2454:
[----:B---3--:R3:W4:Y:S02]  /*1ed30*/  SYNCS.PHASECHK.TRANS64.TRYWAIT P1, [R5+URZ+0x19c60], R0 ;  /* 0x019c6000050075a7 */ /* 0x008724000802017f */
[----:B----4-:R-:W-:Y:S05]  /*1ed40*/  @!P1 NANOSLEEP.SYNCS 0x989680 ;  /* 0x009896800000995d */ /* 0x010fea0003900000 */
[----:B------:R-:W4:Y:S02]  /*1ed50*/  @!P1 SYNCS.PHASECHK.TRANS64 P1, [R5+URZ+0x19c60], R0 ;  /* 0x019c6000050095a7 */ /* 0x000f24000802007f */
[----:B----4-:R-:W-:Y:S05]  /*1ed60*/  @!P1 BRA `(.L_x_2454) ;  /* 0xfffffffc00f09947 */ /* 0x010fea000383ffff */
[----:B------:R-:W-:Y:S05]  /*1ed70*/  BRA `(.L_x_2575) ;  /* 0xffffffd000bc7947 */ /* 0x000fea000383ffff */
.L_x_2456:
[----:B----4-:R4:W0:Y:S02]  /*1ed80*/  SYNCS.PHASECHK.TRANS64.TRYWAIT P1, [R3+URZ+0x19c80], R2 ;  /* 0x019c8002030075a7 */ /* 0x010824000802017f */
[----:B0-----:R-:W-:Y:S05]  /*1ed90*/  @!P1 NANOSLEEP.SYNCS 0x989680 ;  /* 0x009896800000995d */ /* 0x001fea0003900000 */
[----:B------:R-:W0:Y:S02]  /*1eda0*/  @!P1 SYNCS.PHASECHK.TRANS64 P1, [R3+URZ+0x19c80], R2 ;  /* 0x019c8002030095a7 */ /* 0x000e24000802007f */
[----:B0-----:R-:W-:Y:S05]  /*1edb0*/  @!P1 BRA `(.L_x_2456) ;  /* 0xfffffffc00f09947 */ /* 0x001fea000383ffff */
[----:B------:R-:W-:Y:S05]  /*1edc0*/  BRA `(.L_x_2576) ;  /* 0xffffffd000b87947 */ /* 0x000fea000383ffff */
.L_x_2577:
        /* <DEDUP_REMOVED lines=11> */
.L_x_2586:


//--------------------- .nv.global.init           --------------------------
	.section	.nv.global.init,"aw",@progbits
	.align	4
.nv.global.init:
	.type		_ZZN5flash28permute_output_fp8_VcolmajorIN4cute6TensorINS1_11ArrayEngineIN7cutlass10bfloat16_tELm48EEENS1_6LayoutINS1_5tupleIJNS8_IJNS1_1CILi2EEESA_NS9_ILi12EEEEEENS9_ILi1EEESD_EEENS8_IJNS8_IJSD_SA_NS9_ILi4EEEEEENS9_ILi0EEESH_EEEEEEEEEvRT_E9upper_map,@object
	.size		_ZZN5flash28permute_output_fp8_VcolmajorIN4cute6TensorINS1_11ArrayEngineIN7cutlass10bfloat16_tELm48EEENS1_6LayoutINS1_5tupleIJNS8_IJNS1_1CILi2EEESA_NS9_ILi12EEEEEENS9_ILi1EEESD_EEENS8_IJNS8_IJSD_SA_NS9_ILi4EEEEEENS9_ILi0EEESH_EEEEEEEEEvRT_E9upper_map,($str$23 - _ZZN5flash28permute_output_fp8_VcolmajorIN4cute6TensorINS1_11ArrayEngineIN7cutlass10bfloat16_tELm48EEENS1_6LayoutINS1_5tupleIJNS8_IJNS1_1CILi2EEESA_NS9_ILi12EEEEEENS9_ILi1EEESD_EEENS8_IJNS8_IJSD_SA_NS9_ILi4EEEEEENS9_ILi0EEESH_EEEEEEEEEvRT_E9upper_map)
_ZZN5flash28permute_output_fp8_VcolmajorIN4cute6TensorINS1_11ArrayEngineIN7cutlass10bfloat16_tELm48EEENS1_6LayoutINS1_5tupleIJNS8_IJNS1_1CILi2EEESA_NS9_ILi12EEEEEENS9_ILi1EEESD_EEENS8_IJNS8_IJSD_SA_NS9_ILi4EEEEEENS9_ILi0EEESH_EEEEEEEEEvRT_E9upper_map:
        /*0000*/ 	.byte	0x00, 0x00, 0x00, 0x00, 0x02, 0x00, 0x00, 0x00, 0x03, 0x00, 0x00, 0x00, 0x01, 0x00, 0x00, 0x00
	.type		$str$23,@object
	.size		$str$23,($str$24 - $str$23)
$str$23:
        /*0010*/ 	.byte	0x28, 0x61, 0x64, 0x64, 0x72, 0x65, 0x73, 0x73, 0x20, 0x26, 0x20, 0x6d, 0x61, 0x73, 0x6b, 0x29
        /*0020*/ 	.byte	0x20, 0x3d, 0x3d, 0x20, 0x30, 0x00
	.type		$str$24,@object
	.size		$str$24,(__unnamed_5 - $str$24)
$str$24:
        /*0026*/ 	.byte	0x2f, 0x74, 0x6d, 0x70, 0x2f, 0x6f, 0x73, 0x73, 0x5f, 0x6b, 0x65, 0x72, 0x6e, 0x65, 0x6c, 0x73
        /*0036*/ 	.byte	0x5f, 0x73, 0x72, 0x63, 0x2f, 0x66, 0x6c, 0x61, 0x73, 0x68, 0x5f, 0x61, 0x74, 0x74, 0x65, 0x6e
        /*0046*/ 	.byte	0x74, 0x69, 0x6f, 0x6e, 0x2f, 0x63, 0x73, 0x72, 0x63, 0x2f, 0x63, 0x75, 0x74, 0x6c, 0x61, 0x73
        /*0056*/ 	.byte	0x73, 0x2f, 0x69, 0x6e, 0x63, 0x6c, 0x75, 0x64, 0x65, 0x2f, 0x63, 0x75, 0x74, 0x65, 0x2f, 0x70
        /*0066*/ 	.byte	0x6f, 0x69, 0x6e, 0x74, 0x65, 0x72, 0x5f, 0x66, 0x6c, 0x61, 0x67, 0x67, 0x65, 0x64, 0x2e, 0x68
        /*0076*/ 	.byte	0x70, 0x70, 0x00
	.type		__unnamed_5,@object
	.size		__unnamed_5,(__unnamed_6 - __unnamed_5)
__unnamed_5:
        /* <DEDUP_REMOVED lines=24> */
        /*01f9*/ 	.byte	0x3e, 0x3e, 0x20, 0x26, 0x5d, 0x00
	.type		__unnamed_6,@object
	.size		__unnamed_6,(__unnamed_3 - __unnamed_6)
__unnamed_6:
        /* <DEDUP_REMOVED lines=25> */
	.type		__unnamed_3,@object
	.size		__unnamed_3,(__unnamed_4 - __unnamed_3)
__unnamed_3:
        /* <DEDUP_REMOVED lines=29> */
        /*0555*/ 	.byte	0x5d, 0x00
	.type		__unnamed_4,@object
	.size		__unnamed_4,(__unnamed_2 - __unnamed_4)
__unnamed_4:
        /* <DEDUP_REMOVED lines=30> */
	.type		__unnamed_2,@object
	.size		__unnamed_2,(__unnamed_1 - __unnamed_2)
__unnamed_2:
        /* <DEDUP_REMOVED lines=30> */
	.type		__unnamed_1,@object
	.size		__unnamed_1,(.L_0 - __unnamed_1)
__unnamed_1:
        /* <DEDUP_REMOVED lines=30> */
.L_0:


//--------------------- .nv.shared._ZN7cutlass13device_kernelIN5flash11enable_sm90INS1_16FlashAttnFwdSm90INS1_25CollectiveMainloopFwdSm90ILi2EN4cute5tupleIJNS5_1CILi1EEES8_S8_EEENS6_IJNS7_ILi192EEENS7_ILi128EEENS7_ILi96EEEEEELi96ENS_12float_e4m3_tEfNS_4arch4Sm90ELb0ELb0ELb0ELb0ELb1ELb0ELb0ELb1ELb1ELb1ELb0ELb0EEENS1_21CollectiveEpilogueFwdINS6_IJSA_SC_SB_EEES9_NS_10bfloat16_tESG_Li384ELb0ELb1ELb0ELb1EEENS1_29StaticPersistentTileSchedulerILb0EEEEEEEEEvNT_6ParamsE --------------------------
	.section	.nv.shared._ZN7cutlass13device_kernelIN5flash11enable_sm90INS1_16FlashAttnFwdSm90INS1_25CollectiveMainloopFwdSm90ILi2EN4cute5tupleIJNS5_1CILi1EEES8_S8_EEENS6_IJNS7_ILi192EEENS7_ILi128EEENS7_ILi96EEEEEELi96ENS_12float_e4m3_tEfNS_4arch4Sm90ELb0ELb0ELb0ELb0ELb1ELb0ELb0ELb1ELb1ELb1ELb0ELb0EEENS1_21CollectiveEpilogueFwdINS6_IJSA_SC_SB_EEES9_NS_10bfloat16_tESG_Li384ELb0ELb1ELb0ELb1EEENS1_29StaticPersistentTileSchedulerILb0EEEEEEEEEvNT_6ParamsE,"aw",@nobits
	.sectionflags	@""
	.align	16
	.zero		1024


//--------------------- .nv.shared.reserved.0     --------------------------
	.section	.nv.shared.reserved.0,"aw",@nobits
	.weak		__nv_reservedSMEM_offset_0_alias
	.size		__nv_reservedSMEM_offset_0_alias, 0, 0
	.other		__nv_reservedSMEM_offset_0_alias,@"STO_CUDA_RESERVED_SHARED STV_DEFAULT"
__nv_reservedSMEM_offset_0_alias:
	.zero		0


//--------------------- .nv.global                --------------------------
	.section	.nv.global,"aw",@nobits
.nv.global:
	.type		_ZN71_INTERNAL_468d2551_35_flash_fwd_hdim96_e4m3_paged_sm90_cu_a6473388_32794cute1_E,@object
	.size		_ZN71_INTERNAL_468d2551_35_flash_fwd_hdim96_e4m3_paged_sm90_cu_a6473388_32794cute1_E,(_ZN71_INTERNAL_468d2551_35_flash_fwd_hdim96_e4m3_paged_sm90_cu_a6473388_32794cuda3std3__45__cpo6cbeginE - _ZN71_INTERNAL_468d2551_35_flash_fwd_hdim96_e4m3_paged_sm90_cu_a6473388_32794cute1_E)
_ZN71_INTERNAL_468d2551_35_flash_fwd_hdim96_e4m3_paged_sm90_cu_a6473388_32794cute1_E:
	.zero		1
	.type		_ZN71_INTERNAL_468d2551_35_flash_fwd_hdim96_e4m3_paged_sm90_cu_a6473388_32794cuda3std3__45__cpo6cbeginE,@object
	.size		_ZN71_INTERNAL_468d2551_35_flash_fwd_hdim96_e4m3_paged_sm90_cu_a6473388_32794cuda3std3__45__cpo6cbeginE,(_ZN71_INTERNAL_468d2551_35_flash_fwd_hdim96_e4m3_paged_sm90_cu_a6473388_32794cuda3std3__48in_placeE - _ZN71_INTERNAL_468d2551_35_flash_fwd_hdim96_e4m3_paged_sm90_cu_a6473388_32794cuda3std3__45__cpo6cbeginE)
_ZN71_INTERNAL_468d2551_35_flash_fwd_hdim96_e4m3_paged_sm90_cu_a6473388_32794cuda3std3__45__cpo6cbeginE:
	.zero		1
	.type		_ZN71_INTERNAL_468d2551_35_flash_fwd_hdim96_e4m3_paged_sm90_cu_a6473388_32794cuda3std3__48in_placeE,@object
	.size		_ZN71_INTERNAL_468d2551_35_flash_fwd_hdim96_e4m3_paged_sm90_cu_a6473388_32794cuda3std3__48in_placeE,(_ZN71_INTERNAL_468d2551_35_flash_fwd_hdim96_e4m3_paged_sm90_cu_a6473388_32794cuda3std6ranges3__45__cpo9iter_moveE - _ZN71_INTERNAL_468d2551_35_flash_fwd_hdim96_e4m3_paged_sm90_cu_a6473388_32794cuda3std3__48in_placeE)
_ZN71_INTERNAL_468d2551_35_flash_fwd_hdim96_e4m3_paged_sm90_cu_a6473388_32794cuda3std3__48in_placeE:
	.zero		1
	.type		_ZN71_INTERNAL_468d2551_35_flash_fwd_hdim96_e4m3_paged_sm90_cu_a6473388_32794cuda3std6ranges3__45__cpo9iter_moveE,@object
	.size		_ZN71_INTERNAL_468d2551_35_flash_fwd_hdim96_e4m3_paged_sm90_cu_a6473388_32794cuda3std6ranges3__45__cpo9iter_moveE,(_ZN71_INTERNAL_468d2551_35_flash_fwd_hdim96_e4m3_paged_sm90_cu_a6473388_32794cuda3std3__45__cpo5beginE - _ZN71_INTERNAL_468d2551_35_flash_fwd_hdim96_e4m3_paged_sm90_cu_a6473388_32794cuda3std6ranges3__45__cpo9iter_moveE)
_ZN71_INTERNAL_468d2551_35_flash_fwd_hdim96_e4m3_paged_sm90_cu_a6473388_32794cuda3std6ranges3__45__cpo9iter_moveE:
	.zero		1
	.type		_ZN71_INTERNAL_468d2551_35_flash_fwd_hdim96_e4m3_paged_sm90_cu_a6473388_32794cuda3std3__45__cpo5beginE,@object
	.size		_ZN71_INTERNAL_468d2551_35_flash_fwd_hdim96_e4m3_paged_sm90_cu_a6473388_32794cuda3std3__45__cpo5beginE,(_ZN71_INTERNAL_468d2551_35_flash_fwd_hdim96_e4m3_paged_sm90_cu_a6473388_32794cuda3std3__473_GLOBAL__N__468d2551_35_flash_fwd_hdim96_e4m3_paged_sm90_cu_a6473388_32796ignoreE - _ZN71_INTERNAL_468d2551_35_flash_fwd_hdim96_e4m3_paged_sm90_cu_a6473388_32794cuda3std3__45__cpo5beginE)
_ZN71_INTERNAL_468d2551_35_flash_fwd_hdim96_e4m3_paged_sm90_cu_a6473388_32794cuda3std3__45__cpo5beginE:
	.zero		1
	.type		_ZN71_INTERNAL_468d2551_35_flash_fwd_hdim96_e4m3_paged_sm90_cu_a6473388_32794cuda3std3__473_GLOBAL__N__468d2551_35_flash_fwd_hdim96_e4m3_paged_sm90_cu_a6473388_32796ignoreE,@object
	.size		_ZN71_INTERNAL_468d2551_35_flash_fwd_hdim96_e4m3_paged_sm90_cu_a6473388_32794cuda3std3__473_GLOBAL__N__468d2551_35_flash_fwd_hdim96_e4m3_paged_sm90_cu_a6473388_32796ignoreE,(_ZN71_INTERNAL_468d2551_35_flash_fwd_hdim96_e4m3_paged_sm90_cu_a6473388_32794cute7productE - _ZN71_INTERNAL_468d2551_35_flash_fwd_hdim96_e4m3_paged_sm90_cu_a6473388_32794cuda3std3__473_GLOBAL__N__468d2551_35_flash_fwd_hdim96_e4m3_paged_sm90_cu_a6473388_32796ignoreE)
_ZN71_INTERNAL_468d2551_35_flash_fwd_hdim96_e4m3_paged_sm90_cu_a6473388_32794cuda3std3__473_GLOBAL__N__468d2551_35_flash_fwd_hdim96_e4m3_paged_sm90_cu_a6473388_32796ignoreE:
	.zero		1
	.type		_ZN71_INTERNAL_468d2551_35_flash_fwd_hdim96_e4m3_paged_sm90_cu_a6473388_32794cute7productE,@object
	.size		_ZN71_INTERNAL_468d2551_35_flash_fwd_hdim96_e4m3_paged_sm90_cu_a6473388_32794cute7productE,(_ZN71_INTERNAL_468d2551_35_flash_fwd_hdim96_e4m3_paged_sm90_cu_a6473388_32794cuda3std3__45__cpo3endE - _ZN71_INTERNAL_468d2551_35_flash_fwd_hdim96_e4m3_paged_sm90_cu_a6473388_32794cute7productE)
_ZN71_INTERNAL_468d2551_35_flash_fwd_hdim96_e4m3_paged_sm90_cu_a6473388_32794cute7productE:
	.zero		1
	.type		_ZN71_INTERNAL_468d2551_35_flash_fwd_hdim96_e4m3_paged_sm90_cu_a6473388_32794cuda3std3__45__cpo3endE,@object
	.size		_ZN71_INTERNAL_468d2551_35_flash_fwd_hdim96_e4m3_paged_sm90_cu_a6473388_32794cuda3std3__45__cpo3endE,(_ZN71_INTERNAL_468d2551_35_flash_fwd_hdim96_e4m3_paged_sm90_cu_a6473388_32794cuda3std3__419piecewise_constructE - _ZN71_INTERNAL_468d2551_35_flash_fwd_hdim96_e4m3_paged_sm90_cu_a6473388_32794cuda3std3__45__cpo3endE)
_ZN71_INTERNAL_468d2551_35_flash_fwd_hdim96_e4m3_paged_sm90_cu_a6473388_32794cuda3std3__45__cpo3endE:
	.zero		1
	.type		_ZN71_INTERNAL_468d2551_35_flash_fwd_hdim96_e4m3_paged_sm90_cu_a6473388_32794cuda3std3__419piecewise_constructE,@object
	.size		_ZN71_INTERNAL_468d2551_35_flash_fwd_hdim96_e4m3_paged_sm90_cu_a6473388_32794cuda3std3__419piecewise_constructE,(_ZN71_INTERNAL_468d2551_35_flash_fwd_hdim96_e4m3_paged_sm90_cu_a6473388_32794cuda3std3__45__cpo4cendE - _ZN71_INTERNAL_468d2551_35_flash_fwd_hdim96_e4m3_paged_sm90_cu_a6473388_32794cuda3std3__419piecewise_constructE)
_ZN71_INTERNAL_468d2551_35_flash_fwd_hdim96_e4m3_paged_sm90_cu_a6473388_32794cuda3std3__419piecewise_constructE:
	.zero		1
	.type		_ZN71_INTERNAL_468d2551_35_flash_fwd_hdim96_e4m3_paged_sm90_cu_a6473388_32794cuda3std3__45__cpo4cendE,@object
	.size		_ZN71_INTERNAL_468d2551_35_flash_fwd_hdim96_e4m3_paged_sm90_cu_a6473388_32794cuda3std3__45__cpo4cendE,(_ZN71_INTERNAL_468d2551_35_flash_fwd_hdim96_e4m3_paged_sm90_cu_a6473388_32794cuda3std6ranges3__45__cpo4swapE - _ZN71_INTERNAL_468d2551_35_flash_fwd_hdim96_e4m3_paged_sm90_cu_a6473388_32794cuda3std3__45__cpo4cendE)
_ZN71_INTERNAL_468d2551_35_flash_fwd_hdim96_e4m3_paged_sm90_cu_a6473388_32794cuda3std3__45__cpo4cendE:
	.zero		1
	.type		_ZN71_INTERNAL_468d2551_35_flash_fwd_hdim96_e4m3_paged_sm90_cu_a6473388_32794cuda3std6ranges3__45__cpo4swapE,@object
	.size		_ZN71_INTERNAL_468d2551_35_flash_fwd_hdim96_e4m3_paged_sm90_cu_a6473388_32794cuda3std6ranges3__45__cpo4swapE,(.L_14 - _ZN71_INTERNAL_468d2551_35_flash_fwd_hdim96_e4m3_paged_sm90_cu_a6473388_32794cuda3std6ranges3__45__cpo4swapE)
_ZN71_INTERNAL_468d2551_35_flash_fwd_hdim96_e4m3_paged_sm90_cu_a6473388_32794cuda3std6ranges3__45__cpo4swapE:
	.zero		1
.L_14:


//--------------------- .nv.shared._ZN7cutlass13device_kernelIN5flash11enable_sm90INS1_16FlashAttnFwdSm90INS1_25CollectiveMainloopFwdSm90ILi2EN4cute5tupleIJNS5_1CILi1EEES8_S8_EEENS6_IJNS7_ILi192EEENS7_ILi128EEENS7_ILi96EEEEEELi96ENS_12float_e4m3_tEfNS_4arch4Sm90ELb0ELb0ELb0ELb1ELb1ELb0ELb0ELb1ELb1ELb1ELb0ELb0EEENS1_21CollectiveEpilogueFwdINS6_IJSA_SC_SB_EEES9_NS_10bfloat16_tESG_Li384ELb1ELb1ELb0ELb1EEENS1_36VarlenDynamicPersistentTileSchedulerILi192ELi128ELi384ELi128ELb0ELb1ELb1ELb0ELb1ELb1EEEEEEEEEvNT_6ParamsE --------------------------
	.section	.nv.shared._ZN7cutlass13device_kernelIN5flash11enable_sm90INS1_16FlashAttnFwdSm90INS1_25CollectiveMainloopFwdSm90ILi2EN4cute5tupleIJNS5_1CILi1EEES8_S8_EEENS6_IJNS7_ILi192EEENS7_ILi128EEENS7_ILi96EEEEEELi96ENS_12float_e4m3_tEfNS_4arch4Sm90ELb0ELb0ELb0ELb1ELb1ELb0ELb0ELb1ELb1ELb1ELb0ELb0EEENS1_21CollectiveEpilogueFwdINS6_IJSA_SC_SB_EEES9_NS_10bfloat16_tESG_Li384ELb1ELb1ELb0ELb1EEENS1_36VarlenDynamicPersistentTileSchedulerILi192ELi128ELi384ELi128ELb0ELb1ELb1ELb0ELb1ELb1EEEEEEEEEvNT_6ParamsE,"aw",@nobits
	.sectionflags	@""
	.align	16
	.zero		1024


//--------------------- .nv.shared._ZN7cutlass13device_kernelIN5flash11enable_sm90INS1_16FlashAttnFwdSm90INS1_25CollectiveMainloopFwdSm90ILi2EN4cute5tupleIJNS5_1CILi1EEES8_S8_EEENS6_IJNS7_ILi192EEENS7_ILi128EEENS7_ILi96EEEEEELi96ENS_12float_e4m3_tEfNS_4arch4Sm90ELb0ELb0ELb0ELb1ELb1ELb1ELb0ELb1ELb1ELb1ELb0ELb0EEENS1_21CollectiveEpilogueFwdINS6_IJSA_SC_SB_EEES9_NS_10bfloat16_tESG_Li384ELb1ELb1ELb0ELb1EEENS1_36VarlenDynamicPersistentTileSchedulerILi192ELi128ELi384ELi128ELb0ELb1ELb1ELb0ELb1ELb1EEEEEEEEEvNT_6ParamsE --------------------------
	.section	.nv.shared._ZN7cutlass13device_kernelIN5flash11enable_sm90INS1_16FlashAttnFwdSm90INS1_25CollectiveMainloopFwdSm90ILi2EN4cute5tupleIJNS5_1CILi1EEES8_S8_EEENS6_IJNS7_ILi192EEENS7_ILi128EEENS7_ILi96EEEEEELi96ENS_12float_e4m3_tEfNS_4arch4Sm90ELb0ELb0ELb0ELb1ELb1ELb1ELb0ELb1ELb1ELb1ELb0ELb0EEENS1_21CollectiveEpilogueFwdINS6_IJSA_SC_SB_EEES9_NS_10bfloat16_tESG_Li384ELb1ELb1ELb0ELb1EEENS1_36VarlenDynamicPersistentTileSchedulerILi192ELi128ELi384ELi128ELb0ELb1ELb1ELb0ELb1ELb1EEEEEEEEEvNT_6ParamsE,"aw",@nobits
	.sectionflags	@""
	.align	16
	.zero		1024


//--------------------- .nv.shared._ZN7cutlass13device_kernelIN5flash11enable_sm90INS1_16FlashAttnFwdSm90INS1_25CollectiveMainloopFwdSm90ILi2EN4cute5tupleIJNS5_1CILi1EEES8_S8_EEENS6_IJNS7_ILi192EEENS7_ILi128EEENS7_ILi96EEEEEELi96ENS_12float_e4m3_tEfNS_4arch4Sm90ELb0ELb1ELb0ELb0ELb1ELb0ELb0ELb1ELb1ELb1ELb0ELb0EEENS1_21CollectiveEpilogueFwdINS6_IJSA_SC_SB_EEES9_NS_10bfloat16_tESG_Li384ELb0ELb1ELb0ELb1EEENS1_30DynamicPersistentTileSchedulerILi384ELi128ELb0ELb1ELb1EEEEEEEEEvNT_6ParamsE --------------------------
	.section	.nv.shared._ZN7cutlass13device_kernelIN5flash11enable_sm90INS1_16FlashAttnFwdSm90INS1_25CollectiveMainloopFwdSm90ILi2EN4cute5tupleIJNS5_1CILi1EEES8_S8_EEENS6_IJNS7_ILi192EEENS7_ILi128EEENS7_ILi96EEEEEELi96ENS_12float_e4m3_tEfNS_4arch4Sm90ELb0ELb1ELb0ELb0ELb1ELb0ELb0ELb1ELb1ELb1ELb0ELb0EEENS1_21CollectiveEpilogueFwdINS6_IJSA_SC_SB_EEES9_NS_10bfloat16_tESG_Li384ELb0ELb1ELb0ELb1EEENS1_30DynamicPersistentTileSchedulerILi384ELi128ELb0ELb1ELb1EEEEEEEEEvNT_6ParamsE,"aw",@nobits
	.sectionflags	@""
	.align	16
	.zero		1024


//--------------------- .nv.shared._ZN7cutlass13device_kernelIN5flash11enable_sm90INS1_16FlashAttnFwdSm90INS1_25CollectiveMainloopFwdSm90ILi2EN4cute5tupleIJNS5_1CILi1EEES8_S8_EEENS6_IJNS7_ILi192EEENS7_ILi128EEENS7_ILi96EEEEEELi96ENS_12float_e4m3_tEfNS_4arch4Sm90ELb0ELb1ELb0ELb1ELb1ELb0ELb0ELb1ELb1ELb1ELb0ELb0EEENS1_21CollectiveEpilogueFwdINS6_IJSA_SC_SB_EEES9_NS_10bfloat16_tESG_Li384ELb1ELb1ELb0ELb1EEENS1_36VarlenDynamicPersistentTileSchedulerILi192ELi128ELi384ELi128ELb0ELb1ELb1ELb1ELb0ELb1EEEEEEEEEvNT_6ParamsE --------------------------
	.section	.nv.shared._ZN7cutlass13device_kernelIN5flash11enable_sm90INS1_16FlashAttnFwdSm90INS1_25CollectiveMainloopFwdSm90ILi2EN4cute5tupleIJNS5_1CILi1EEES8_S8_EEENS6_IJNS7_ILi192EEENS7_ILi128EEENS7_ILi96EEEEEELi96ENS_12float_e4m3_tEfNS_4arch4Sm90ELb0ELb1ELb0ELb1ELb1ELb0ELb0ELb1ELb1ELb1ELb0ELb0EEENS1_21CollectiveEpilogueFwdINS6_IJSA_SC_SB_EEES9_NS_10bfloat16_tESG_Li384ELb1ELb1ELb0ELb1EEENS1_36VarlenDynamicPersistentTileSchedulerILi192ELi128ELi384ELi128ELb0ELb1ELb1ELb1ELb0ELb1EEEEEEEEEvNT_6ParamsE,"aw",@nobits
	.sectionflags	@""
	.align	16
	.zero		1024


//--------------------- .nv.shared._ZN7cutlass13device_kernelIN5flash11enable_sm90INS1_16FlashAttnFwdSm90INS1_25CollectiveMainloopFwdSm90ILi2EN4cute5tupleIJNS5_1CILi1EEES8_S8_EEENS6_IJNS7_ILi192EEENS7_ILi128EEENS7_ILi96EEEEEELi96ENS_12float_e4m3_tEfNS_4arch4Sm90ELb0ELb1ELb0ELb1ELb1ELb1ELb0ELb1ELb1ELb1ELb0ELb0EEENS1_21CollectiveEpilogueFwdINS6_IJSA_SC_SB_EEES9_NS_10bfloat16_tESG_Li384ELb1ELb1ELb0ELb1EEENS1_36VarlenDynamicPersistentTileSchedulerILi192ELi128ELi384ELi128ELb0ELb1ELb1ELb1ELb0ELb1EEEEEEEEEvNT_6ParamsE --------------------------
	.section	.nv.shared._ZN7cutlass13device_kernelIN5flash11enable_sm90INS1_16FlashAttnFwdSm90INS1_25CollectiveMainloopFwdSm90ILi2EN4cute5tupleIJNS5_1CILi1EEES8_S8_EEENS6_IJNS7_ILi192EEENS7_ILi128EEENS7_ILi96EEEEEELi96ENS_12float_e4m3_tEfNS_4arch4Sm90ELb0ELb1ELb0ELb1ELb1ELb1ELb0ELb1ELb1ELb1ELb0ELb0EEENS1_21CollectiveEpilogueFwdINS6_IJSA_SC_SB_EEES9_NS_10bfloat16_tESG_Li384ELb1ELb1ELb0ELb1EEENS1_36VarlenDynamicPersistentTileSchedulerILi192ELi128ELi384ELi128ELb0ELb1ELb1ELb1ELb0ELb1EEEEEEEEEvNT_6ParamsE,"aw",@nobits
	.sectionflags	@""
	.align	16
	.zero		1024


//--------------------- .nv.shared._ZN7cutlass13device_kernelIN5flash11enable_sm90INS1_16FlashAttnFwdSm90INS1_25CollectiveMainloopFwdSm90ILi2EN4cute5tupleIJNS5_1CILi1EEES8_S8_EEENS6_IJNS7_ILi192EEENS7_ILi128EEENS7_ILi96EEEEEELi96ENS_12float_e4m3_tEfNS_4arch4Sm90ELb1ELb0ELb0ELb0ELb1ELb0ELb0ELb1ELb1ELb1ELb0ELb0EEENS1_21CollectiveEpilogueFwdINS6_IJSA_SC_SB_EEES9_NS_10bfloat16_tESG_Li384ELb0ELb1ELb0ELb1EEENS1_30DynamicPersistentTileSchedulerILi384ELi128ELb0ELb1ELb1EEEEEEEEEvNT_6ParamsE --------------------------
	.section	.nv.shared._ZN7cutlass13device_kernelIN5flash11enable_sm90INS1_16FlashAttnFwdSm90INS1_25CollectiveMainloopFwdSm90ILi2EN4cute5tupleIJNS5_1CILi1EEES8_S8_EEENS6_IJNS7_ILi192EEENS7_ILi128EEENS7_ILi96EEEEEELi96ENS_12float_e4m3_tEfNS_4arch4Sm90ELb1ELb0ELb0ELb0ELb1ELb0ELb0ELb1ELb1ELb1ELb0ELb0EEENS1_21CollectiveEpilogueFwdINS6_IJSA_SC_SB_EEES9_NS_10bfloat16_tESG_Li384ELb0ELb1ELb0ELb1EEENS1_30DynamicPersistentTileSchedulerILi384ELi128ELb0ELb1ELb1EEEEEEEEEvNT_6ParamsE,"aw",@nobits
	.sectionflags	@""
	.align	16
	.zero		1024


//--------------------- .nv.shared._ZN7cutlass13device_kernelIN5flash11enable_sm90INS1_16FlashAttnFwdSm90INS1_25CollectiveMainloopFwdSm90ILi2EN4cute5tupleIJNS5_1CILi1EEES8_S8_EEENS6_IJNS7_ILi192EEENS7_ILi128EEENS7_ILi96EEEEEELi96ENS_12float_e4m3_tEfNS_4arch4Sm90ELb1ELb0ELb0ELb1ELb1ELb0ELb0ELb1ELb1ELb1ELb0ELb0EEENS1_21CollectiveEpilogueFwdINS6_IJSA_SC_SB_EEES9_NS_10bfloat16_tESG_Li384ELb1ELb1ELb0ELb1EEENS1_36VarlenDynamicPersistentTileSchedulerILi192ELi128ELi384ELi128ELb0ELb1ELb1ELb1ELb1ELb1EEEEEEEEEvNT_6ParamsE --------------------------
	.section	.nv.shared._ZN7cutlass13device_kernelIN5flash11enable_sm90INS1_16FlashAttnFwdSm90INS1_25CollectiveMainloopFwdSm90ILi2EN4cute5tupleIJNS5_1CILi1EEES8_S8_EEENS6_IJNS7_ILi192EEENS7_ILi128EEENS7_ILi96EEEEEELi96ENS_12float_e4m3_tEfNS_4arch4Sm90ELb1ELb0ELb0ELb1ELb1ELb0ELb0ELb1ELb1ELb1ELb0ELb0EEENS1_21CollectiveEpilogueFwdINS6_IJSA_SC_SB_EEES9_NS_10bfloat16_tESG_Li384ELb1ELb1ELb0ELb1EEENS1_36VarlenDynamicPersistentTileSchedulerILi192ELi128ELi384ELi128ELb0ELb1ELb1ELb1ELb1ELb1EEEEEEEEEvNT_6ParamsE,"aw",@nobits
	.sectionflags	@""
	.align	16
	.zero		1024


//--------------------- .nv.shared._ZN7cutlass13device_kernelIN5flash11enable_sm90INS1_16FlashAttnFwdSm90INS1_25CollectiveMainloopFwdSm90ILi2EN4cute5tupleIJNS5_1CILi1EEES8_S8_EEENS6_IJNS7_ILi192EEENS7_ILi128EEENS7_ILi96EEEEEELi96ENS_12float_e4m3_tEfNS_4arch4Sm90ELb1ELb0ELb0ELb1ELb1ELb1ELb0ELb1ELb1ELb1ELb0ELb0EEENS1_21CollectiveEpilogueFwdINS6_IJSA_SC_SB_EEES9_NS_10bfloat16_tESG_Li384ELb1ELb1ELb0ELb1EEENS1_36VarlenDynamicPersistentTileSchedulerILi192ELi128ELi384ELi128ELb0ELb1ELb1ELb1ELb1ELb1EEEEEEEEEvNT_6ParamsE --------------------------
	.section	.nv.shared._ZN7cutlass13device_kernelIN5flash11enable_sm90INS1_16FlashAttnFwdSm90INS1_25CollectiveMainloopFwdSm90ILi2EN4cute5tupleIJNS5_1CILi1EEES8_S8_EEENS6_IJNS7_ILi192EEENS7_ILi128EEENS7_ILi96EEEEEELi96ENS_12float_e4m3_tEfNS_4arch4Sm90ELb1ELb0ELb0ELb1ELb1ELb1ELb0ELb1ELb1ELb1ELb0ELb0EEENS1_21CollectiveEpilogueFwdINS6_IJSA_SC_SB_EEES9_NS_10bfloat16_tESG_Li384ELb1ELb1ELb0ELb1EEENS1_36VarlenDynamicPersistentTileSchedulerILi192ELi128ELi384ELi128ELb0ELb1ELb1ELb1ELb1ELb1EEEEEEEEEvNT_6ParamsE,"aw",@nobits
	.sectionflags	@""
	.align	16
	.zero		1024


//--------------------- .nv.constant0._ZN7cutlass13device_kernelIN5flash11enable_sm90INS1_16FlashAttnFwdSm90INS1_25CollectiveMainloopFwdSm90ILi2EN4cute5tupleIJNS5_1CILi1EEES8_S8_EEENS6_IJNS7_ILi192EEENS7_ILi128EEENS7_ILi96EEEEEELi96ENS_12float_e4m3_tEfNS_4arch4Sm90ELb0ELb0ELb0ELb0ELb1ELb0ELb0ELb1ELb1ELb1ELb0ELb0EEENS1_21CollectiveEpilogueFwdINS6_IJSA_SC_SB_EEES9_NS_10bfloat16_tESG_Li384ELb0ELb1ELb0ELb1EEENS1_29StaticPersistentTileSchedulerILb0EEEEEEEEEvNT_6ParamsE --------------------------
	.section	.nv.constant0._ZN7cutlass13device_kernelIN5flash11enable_sm90INS1_16FlashAttnFwdSm90INS1_25CollectiveMainloopFwdSm90ILi2EN4cute5tupleIJNS5_1CILi1EEES8_S8_EEENS6_IJNS7_ILi192EEENS7_ILi128EEENS7_ILi96EEEEEELi96ENS_12float_e4m3_tEfNS_4arch4Sm90ELb0ELb0ELb0ELb0ELb1ELb0ELb0ELb1ELb1ELb1ELb0ELb0EEENS1_21CollectiveEpilogueFwdINS6_IJSA_SC_SB_EEES9_NS_10bfloat16_tESG_Li384ELb0ELb1ELb0ELb1EEENS1_29StaticPersistentTileSchedulerILb0EEEEEEEEEvNT_6ParamsE,"a",@progbits
	.sectionflags	@""
	.align	4
.nv.constant0._ZN7cutlass13device_kernelIN5flash11enable_sm90INS1_16FlashAttnFwdSm90INS1_25CollectiveMainloopFwdSm90ILi2EN4cute5tupleIJNS5_1CILi1EEES8_S8_EEENS6_IJNS7_ILi192EEENS7_ILi128EEENS7_ILi96EEEEEELi96ENS_12float_e4m3_tEfNS_4arch4Sm90ELb0ELb0ELb0ELb0ELb1ELb0ELb0ELb1ELb1ELb1ELb0ELb0EEENS1_21CollectiveEpilogueFwdINS6_IJSA_SC_SB_EEES9_NS_10bfloat16_tESG_Li384ELb0ELb1ELb0ELb1EEENS1_29StaticPersistentTileSchedulerILb0EEEEEEEEEvNT_6ParamsE:
	.zero		3200


//--------------------- .nv.constant0._ZN7cutlass13device_kernelIN5flash11enable_sm90INS1_16FlashAttnFwdSm90INS1_25CollectiveMainloopFwdSm90ILi2EN4cute5tupleIJNS5_1CILi1EEES8_S8_EEENS6_IJNS7_ILi192EEENS7_ILi128EEENS7_ILi96EEEEEELi96ENS_12float_e4m3_tEfNS_4arch4Sm90ELb0ELb0ELb0ELb1ELb1ELb0ELb0ELb1ELb1ELb1ELb0ELb0EEENS1_21CollectiveEpilogueFwdINS6_IJSA_SC_SB_EEES9_NS_10bfloat16_tESG_Li384ELb1ELb1ELb0ELb1EEENS1_36VarlenDynamicPersistentTileSchedulerILi192ELi128ELi384ELi128ELb0ELb1ELb1ELb0ELb1ELb1EEEEEEEEEvNT_6ParamsE --------------------------
	.section	.nv.constant0._ZN7cutlass13device_kernelIN5flash11enable_sm90INS1_16FlashAttnFwdSm90INS1_25CollectiveMainloopFwdSm90ILi2EN4cute5tupleIJNS5_1CILi1EEES8_S8_EEENS6_IJNS7_ILi192EEENS7_ILi128EEENS7_ILi96EEEEEELi96ENS_12float_e4m3_tEfNS_4arch4Sm90ELb0ELb0ELb0ELb1ELb1ELb0ELb0ELb1ELb1ELb1ELb0ELb0EEENS1_21CollectiveEpilogueFwdINS6_IJSA_SC_SB_EEES9_NS_10bfloat16_tESG_Li384ELb1ELb1ELb0ELb1EEENS1_36VarlenDynamicPersistentTileSchedulerILi192ELi128ELi384ELi128ELb0ELb1ELb1ELb0ELb1ELb1EEEEEEEEEvNT_6ParamsE,"a",@progbits
	.sectionflags	@""
	.align	4
.nv.constant0._ZN7cutlass13device_kernelIN5flash11enable_sm90INS1_16FlashAttnFwdSm90INS1_25CollectiveMainloopFwdSm90ILi2EN4cute5tupleIJNS5_1CILi1EEES8_S8_EEENS6_IJNS7_ILi192EEENS7_ILi128EEENS7_ILi96EEEEEELi96ENS_12float_e4m3_tEfNS_4arch4Sm90ELb0ELb0ELb0ELb1ELb1ELb0ELb0ELb1ELb1ELb1ELb0ELb0EEENS1_21CollectiveEpilogueFwdINS6_IJSA_SC_SB_EEES9_NS_10bfloat16_tESG_Li384ELb1ELb1ELb0ELb1EEENS1_36VarlenDynamicPersistentTileSchedulerILi192ELi128ELi384ELi128ELb0ELb1ELb1ELb0ELb1ELb1EEEEEEEEEvNT_6ParamsE:
	.zero		3328


//--------------------- .nv.constant0._ZN7cutlass13device_kernelIN5flash11enable_sm90INS1_16FlashAttnFwdSm90INS1_25CollectiveMainloopFwdSm90ILi2EN4cute5tupleIJNS5_1CILi1EEES8_S8_EEENS6_IJNS7_ILi192EEENS7_ILi128EEENS7_ILi96EEEEEELi96ENS_12float_e4m3_tEfNS_4arch4Sm90ELb0ELb0ELb0ELb1ELb1ELb1ELb0ELb1ELb1ELb1ELb0ELb0EEENS1_21CollectiveEpilogueFwdINS6_IJSA_SC_SB_EEES9_NS_10bfloat16_tESG_Li384ELb1ELb1ELb0ELb1EEENS1_36VarlenDynamicPersistentTileSchedulerILi192ELi128ELi384ELi128ELb0ELb1ELb1ELb0ELb1ELb1EEEEEEEEEvNT_6ParamsE --------------------------
	.section	.nv.constant0._ZN7cutlass13device_kernelIN5flash11enable_sm90INS1_16FlashAttnFwdSm90INS1_25CollectiveMainloopFwdSm90ILi2EN4cute5tupleIJNS5_1CILi1EEES8_S8_EEENS6_IJNS7_ILi192EEENS7_ILi128EEENS7_ILi96EEEEEELi96ENS_12float_e4m3_tEfNS_4arch4Sm90ELb0ELb0ELb0ELb1ELb1ELb1ELb0ELb1ELb1ELb1ELb0ELb0EEENS1_21CollectiveEpilogueFwdINS6_IJSA_SC_SB_EEES9_NS_10bfloat16_tESG_Li384ELb1ELb1ELb0ELb1EEENS1_36VarlenDynamicPersistentTileSchedulerILi192ELi128ELi384ELi128ELb0ELb1ELb1ELb0ELb1ELb1EEEEEEEEEvNT_6ParamsE,"a",@progbits
	.sectionflags	@""
	.align	4
.nv.constant0._ZN7cutlass13device_kernelIN5flash11enable_sm90INS1_16FlashAttnFwdSm90INS1_25CollectiveMainloopFwdSm90ILi2EN4cute5tupleIJNS5_1CILi1EEES8_S8_EEENS6_IJNS7_ILi192EEENS7_ILi128EEENS7_ILi96EEEEEELi96ENS_12float_e4m3_tEfNS_4arch4Sm90ELb0ELb0ELb0ELb1ELb1ELb1ELb0ELb1ELb1ELb1ELb0ELb0EEENS1_21CollectiveEpilogueFwdINS6_IJSA_SC_SB_EEES9_NS_10bfloat16_tESG_Li384ELb1ELb1ELb0ELb1EEENS1_36VarlenDynamicPersistentTileSchedulerILi192ELi128ELi384ELi128ELb0ELb1ELb1ELb0ELb1ELb1EEEEEEEEEvNT_6ParamsE:
	.zero		3328


//--------------------- .nv.constant0._ZN7cutlass13device_kernelIN5flash11enable_sm90INS1_16FlashAttnFwdSm90INS1_25CollectiveMainloopFwdSm90ILi2EN4cute5tupleIJNS5_1CILi1EEES8_S8_EEENS6_IJNS7_ILi192EEENS7_ILi128EEENS7_ILi96EEEEEELi96ENS_12float_e4m3_tEfNS_4arch4Sm90ELb0ELb1ELb0ELb0ELb1ELb0ELb0ELb1ELb1ELb1ELb0ELb0EEENS1_21CollectiveEpilogueFwdINS6_IJSA_SC_SB_EEES9_NS_10bfloat16_tESG_Li384ELb0ELb1ELb0ELb1EEENS1_30DynamicPersistentTileSchedulerILi384ELi128ELb0ELb1ELb1EEEEEEEEEvNT_6ParamsE --------------------------
	.section	.nv.constant0._ZN7cutlass13device_kernelIN5flash11enable_sm90INS1_16FlashAttnFwdSm90INS1_25CollectiveMainloopFwdSm90ILi2EN4cute5tupleIJNS5_1CILi1EEES8_S8_EEENS6_IJNS7_ILi192EEENS7_ILi128EEENS7_ILi96EEEEEELi96ENS_12float_e4m3_tEfNS_4arch4Sm90ELb0ELb1ELb0ELb0ELb1ELb0ELb0ELb1ELb1ELb1ELb0ELb0EEENS1_21CollectiveEpilogueFwdINS6_IJSA_SC_SB_EEES9_NS_10bfloat16_tESG_Li384ELb0ELb1ELb0ELb1EEENS1_30DynamicPersistentTileSchedulerILi384ELi128ELb0ELb1ELb1EEEEEEEEEvNT_6ParamsE,"a",@progbits
	.sectionflags	@""
	.align	4
.nv.constant0._ZN7cutlass13device_kernelIN5flash11enable_sm90INS1_16FlashAttnFwdSm90INS1_25CollectiveMainloopFwdSm90ILi2EN4cute5tupleIJNS5_1CILi1EEES8_S8_EEENS6_IJNS7_ILi192EEENS7_ILi128EEENS7_ILi96EEEEEELi96ENS_12float_e4m3_tEfNS_4arch4Sm90ELb0ELb1ELb0ELb0ELb1ELb0ELb0ELb1ELb1ELb1ELb0ELb0EEENS1_21CollectiveEpilogueFwdINS6_IJSA_SC_SB_EEES9_NS_10bfloat16_tESG_Li384ELb0ELb1ELb0ELb1EEENS1_30DynamicPersistentTileSchedulerILi384ELi128ELb0ELb1ELb1EEEEEEEEEvNT_6ParamsE:
	.zero		3328


//--------------------- .nv.constant0._ZN7cutlass13device_kernelIN5flash11enable_sm90INS1_16FlashAttnFwdSm90INS1_25CollectiveMainloopFwdSm90ILi2EN4cute5tupleIJNS5_1CILi1EEES8_S8_EEENS6_IJNS7_ILi192EEENS7_ILi128EEENS7_ILi96EEEEEELi96ENS_12float_e4m3_tEfNS_4arch4Sm90ELb0ELb1ELb0ELb1ELb1ELb0ELb0ELb1ELb1ELb1ELb0ELb0EEENS1_21CollectiveEpilogueFwdINS6_IJSA_SC_SB_EEES9_NS_10bfloat16_tESG_Li384ELb1ELb1ELb0ELb1EEENS1_36VarlenDynamicPersistentTileSchedulerILi192ELi128ELi384ELi128ELb0ELb1ELb1ELb1ELb0ELb1EEEEEEEEEvNT_6ParamsE --------------------------
	.section	.nv.constant0._ZN7cutlass13device_kernelIN5flash11enable_sm90INS1_16FlashAttnFwdSm90INS1_25CollectiveMainloopFwdSm90ILi2EN4cute5tupleIJNS5_1CILi1EEES8_S8_EEENS6_IJNS7_ILi192EEENS7_ILi128EEENS7_ILi96EEEEEELi96ENS_12float_e4m3_tEfNS_4arch4Sm90ELb0ELb1ELb0ELb1ELb1ELb0ELb0ELb1ELb1ELb1ELb0ELb0EEENS1_21CollectiveEpilogueFwdINS6_IJSA_SC_SB_EEES9_NS_10bfloat16_tESG_Li384ELb1ELb1ELb0ELb1EEENS1_36VarlenDynamicPersistentTileSchedulerILi192ELi128ELi384ELi128ELb0ELb1ELb1ELb1ELb0ELb1EEEEEEEEEvNT_6ParamsE,"a",@progbits
	.sectionflags	@""
	.align	4
.nv.constant0._ZN7cutlass13device_kernelIN5flash11enable_sm90INS1_16FlashAttnFwdSm90INS1_25CollectiveMainloopFwdSm90ILi2EN4cute5tupleIJNS5_1CILi1EEES8_S8_EEENS6_IJNS7_ILi192EEENS7_ILi128EEENS7_ILi96EEEEEELi96ENS_12float_e4m3_tEfNS_4arch4Sm90ELb0ELb1ELb0ELb1ELb1ELb0ELb0ELb1ELb1ELb1ELb0ELb0EEENS1_21CollectiveEpilogueFwdINS6_IJSA_SC_SB_EEES9_NS_10bfloat16_tESG_Li384ELb1ELb1ELb0ELb1EEENS1_36VarlenDynamicPersistentTileSchedulerILi192ELi128ELi384ELi128ELb0ELb1ELb1ELb1ELb0ELb1EEEEEEEEEvNT_6ParamsE:
	.zero		3328


//--------------------- .nv.constant0._ZN7cutlass13device_kernelIN5flash11enable_sm90INS1_16FlashAttnFwdSm90INS1_25CollectiveMainloopFwdSm90ILi2EN4cute5tupleIJNS5_1CILi1EEES8_S8_EEENS6_IJNS7_ILi192EEENS7_ILi128EEENS7_ILi96EEEEEELi96ENS_12float_e4m3_tEfNS_4arch4Sm90ELb0ELb1ELb0ELb1ELb1ELb1ELb0ELb1ELb1ELb1ELb0ELb0EEENS1_21CollectiveEpilogueFwdINS6_IJSA_SC_SB_EEES9_NS_10bfloat16_tESG_Li384ELb1ELb1ELb0ELb1EEENS1_36VarlenDynamicPersistentTileSchedulerILi192ELi128ELi384ELi128ELb0ELb1ELb1ELb1ELb0ELb1EEEEEEEEEvNT_6ParamsE --------------------------
	.section	.nv.constant0._ZN7cutlass13device_kernelIN5flash11enable_sm90INS1_16FlashAttnFwdSm90INS1_25CollectiveMainloopFwdSm90ILi2EN4cute5tupleIJNS5_1CILi1EEES8_S8_EEENS6_IJNS7_ILi192EEENS7_ILi128EEENS7_ILi96EEEEEELi96ENS_12float_e4m3_tEfNS_4arch4Sm90ELb0ELb1ELb0ELb1ELb1ELb1ELb0ELb1ELb1ELb1ELb0ELb0EEENS1_21CollectiveEpilogueFwdINS6_IJSA_SC_SB_EEES9_NS_10bfloat16_tESG_Li384ELb1ELb1ELb0ELb1EEENS1_36VarlenDynamicPersistentTileSchedulerILi192ELi128ELi384ELi128ELb0ELb1ELb1ELb1ELb0ELb1EEEEEEEEEvNT_6ParamsE,"a",@progbits
	.sectionflags	@""
	.align	4
.nv.constant0._ZN7cutlass13device_kernelIN5flash11enable_sm90INS1_16FlashAttnFwdSm90INS1_25CollectiveMainloopFwdSm90ILi2EN4cute5tupleIJNS5_1CILi1EEES8_S8_EEENS6_IJNS7_ILi192EEENS7_ILi128EEENS7_ILi96EEEEEELi96ENS_12float_e4m3_tEfNS_4arch4Sm90ELb0ELb1ELb0ELb1ELb1ELb1ELb0ELb1ELb1ELb1ELb0ELb0EEENS1_21CollectiveEpilogueFwdINS6_IJSA_SC_SB_EEES9_NS_10bfloat16_tESG_Li384ELb1ELb1ELb0ELb1EEENS1_36VarlenDynamicPersistentTileSchedulerILi192ELi128ELi384ELi128ELb0ELb1ELb1ELb1ELb0ELb1EEEEEEEEEvNT_6ParamsE:
	.zero		3328


//--------------------- .nv.constant0._ZN7cutlass13device_kernelIN5flash11enable_sm90INS1_16FlashAttnFwdSm90INS1_25CollectiveMainloopFwdSm90ILi2EN4cute5tupleIJNS5_1CILi1EEES8_S8_EEENS6_IJNS7_ILi192EEENS7_ILi128EEENS7_ILi96EEEEEELi96ENS_12float_e4m3_tEfNS_4arch4Sm90ELb1ELb0ELb0ELb0ELb1ELb0ELb0ELb1ELb1ELb1ELb0ELb0EEENS1_21CollectiveEpilogueFwdINS6_IJSA_SC_SB_EEES9_NS_10bfloat16_tESG_Li384ELb0ELb1ELb0ELb1EEENS1_30DynamicPersistentTileSchedulerILi384ELi128ELb0ELb1ELb1EEEEEEEEEvNT_6ParamsE --------------------------
	.section	.nv.constant0._ZN7cutlass13device_kernelIN5flash11enable_sm90INS1_16FlashAttnFwdSm90INS1_25CollectiveMainloopFwdSm90ILi2EN4cute5tupleIJNS5_1CILi1EEES8_S8_EEENS6_IJNS7_ILi192EEENS7_ILi128EEENS7_ILi96EEEEEELi96ENS_12float_e4m3_tEfNS_4arch4Sm90ELb1ELb0ELb0ELb0ELb1ELb0ELb0ELb1ELb1ELb1ELb0ELb0EEENS1_21CollectiveEpilogueFwdINS6_IJSA_SC_SB_EEES9_NS_10bfloat16_tESG_Li384ELb0ELb1ELb0ELb1EEENS1_30DynamicPersistentTileSchedulerILi384ELi128ELb0ELb1ELb1EEEEEEEEEvNT_6ParamsE,"a",@progbits
	.sectionflags	@""
	.align	4
.nv.constant0._ZN7cutlass13device_kernelIN5flash11enable_sm90INS1_16FlashAttnFwdSm90INS1_25CollectiveMainloopFwdSm90ILi2EN4cute5tupleIJNS5_1CILi1EEES8_S8_EEENS6_IJNS7_ILi192EEENS7_ILi128EEENS7_ILi96EEEEEELi96ENS_12float_e4m3_tEfNS_4arch4Sm90ELb1ELb0ELb0ELb0ELb1ELb0ELb0ELb1ELb1ELb1ELb0ELb0EEENS1_21CollectiveEpilogueFwdINS6_IJSA_SC_SB_EEES9_NS_10bfloat16_tESG_Li384ELb0ELb1ELb0ELb1EEENS1_30DynamicPersistentTileSchedulerILi384ELi128ELb0ELb1ELb1EEEEEEEEEvNT_6ParamsE:
	.zero		3328


//--------------------- .nv.constant0._ZN7cutlass13device_kernelIN5flash11enable_sm90INS1_16FlashAttnFwdSm90INS1_25CollectiveMainloopFwdSm90ILi2EN4cute5tupleIJNS5_1CILi1EEES8_S8_EEENS6_IJNS7_ILi192EEENS7_ILi128EEENS7_ILi96EEEEEELi96ENS_12float_e4m3_tEfNS_4arch4Sm90ELb1ELb0ELb0ELb1ELb1ELb0ELb0ELb1ELb1ELb1ELb0ELb0EEENS1_21CollectiveEpilogueFwdINS6_IJSA_SC_SB_EEES9_NS_10bfloat16_tESG_Li384ELb1ELb1ELb0ELb1EEENS1_36VarlenDynamicPersistentTileSchedulerILi192ELi128ELi384ELi128ELb0ELb1ELb1ELb1ELb1ELb1EEEEEEEEEvNT_6ParamsE --------------------------
	.section	.nv.constant0._ZN7cutlass13device_kernelIN5flash11enable_sm90INS1_16FlashAttnFwdSm90INS1_25CollectiveMainloopFwdSm90ILi2EN4cute5tupleIJNS5_1CILi1EEES8_S8_EEENS6_IJNS7_ILi192EEENS7_ILi128EEENS7_ILi96EEEEEELi96ENS_12float_e4m3_tEfNS_4arch4Sm90ELb1ELb0ELb0ELb1ELb1ELb0ELb0ELb1ELb1ELb1ELb0ELb0EEENS1_21CollectiveEpilogueFwdINS6_IJSA_SC_SB_EEES9_NS_10bfloat16_tESG_Li384ELb1ELb1ELb0ELb1EEENS1_36VarlenDynamicPersistentTileSchedulerILi192ELi128ELi384ELi128ELb0ELb1ELb1ELb1ELb1ELb1EEEEEEEEEvNT_6ParamsE,"a",@progbits
	.sectionflags	@""
	.align	4
.nv.constant0._ZN7cutlass13device_kernelIN5flash11enable_sm90INS1_16FlashAttnFwdSm90INS1_25CollectiveMainloopFwdSm90ILi2EN4cute5tupleIJNS5_1CILi1EEES8_S8_EEENS6_IJNS7_ILi192EEENS7_ILi128EEENS7_ILi96EEEEEELi96ENS_12float_e4m3_tEfNS_4arch4Sm90ELb1ELb0ELb0ELb1ELb1ELb0ELb0ELb1ELb1ELb1ELb0ELb0EEENS1_21CollectiveEpilogueFwdINS6_IJSA_SC_SB_EEES9_NS_10bfloat16_tESG_Li384ELb1ELb1ELb0ELb1EEENS1_36VarlenDynamicPersistentTileSchedulerILi192ELi128ELi384ELi128ELb0ELb1ELb1ELb1ELb1ELb1EEEEEEEEEvNT_6ParamsE:
	.zero		3328


//--------------------- .nv.constant0._ZN7cutlass13device_kernelIN5flash11enable_sm90INS1_16FlashAttnFwdSm90INS1_25CollectiveMainloopFwdSm90ILi2EN4cute5tupleIJNS5_1CILi1EEES8_S8_EEENS6_IJNS7_ILi192EEENS7_ILi128EEENS7_ILi96EEEEEELi96ENS_12float_e4m3_tEfNS_4arch4Sm90ELb1ELb0ELb0ELb1ELb1ELb1ELb0ELb1ELb1ELb1ELb0ELb0EEENS1_21CollectiveEpilogueFwdINS6_IJSA_SC_SB_EEES9_NS_10bfloat16_tESG_Li384ELb1ELb1ELb0ELb1EEENS1_36VarlenDynamicPersistentTileSchedulerILi192ELi128ELi384ELi128ELb0ELb1ELb1ELb1ELb1ELb1EEEEEEEEEvNT_6ParamsE --------------------------
	.section	.nv.constant0._ZN7cutlass13device_kernelIN5flash11enable_sm90INS1_16FlashAttnFwdSm90INS1_25CollectiveMainloopFwdSm90ILi2EN4cute5tupleIJNS5_1CILi1EEES8_S8_EEENS6_IJNS7_ILi192EEENS7_ILi128EEENS7_ILi96EEEEEELi96ENS_12float_e4m3_tEfNS_4arch4Sm90ELb1ELb0ELb0ELb1ELb1ELb1ELb0ELb1ELb1ELb1ELb0ELb0EEENS1_21CollectiveEpilogueFwdINS6_IJSA_SC_SB_EEES9_NS_10bfloat16_tESG_Li384ELb1ELb1ELb0ELb1EEENS1_36VarlenDynamicPersistentTileSchedulerILi192ELi128ELi384ELi128ELb0ELb1ELb1ELb1ELb1ELb1EEEEEEEEEvNT_6ParamsE,"a",@progbits
	.sectionflags	@""
	.align	4
.nv.constant0._ZN7cutlass13device_kernelIN5flash11enable_sm90INS1_16FlashAttnFwdSm90INS1_25CollectiveMainloopFwdSm90ILi2EN4cute5tupleIJNS5_1CILi1EEES8_S8_EEENS6_IJNS7_ILi192EEENS7_ILi128EEENS7_ILi96EEEEEELi96ENS_12float_e4m3_tEfNS_4arch4Sm90ELb1ELb0ELb0ELb1ELb1ELb1ELb0ELb1ELb1ELb1ELb0ELb0EEENS1_21CollectiveEpilogueFwdINS6_IJSA_SC_SB_EEES9_NS_10bfloat16_tESG_Li384ELb1ELb1ELb0ELb1EEENS1_36VarlenDynamicPersistentTileSchedulerILi192ELi128ELi384ELi128ELb0ELb1ELb1ELb1ELb1ELb1EEEEEEEEEvNT_6ParamsE:
	.zero		3328


//--------------------- SYMBOLS --------------------------

	.type		.nv.reservedSmem.offset0,@object
	.size		.nv.reservedSmem.offset0,0x4
	.type		__assertfail,@function
